	.target	sm_90a

	.elftype	@"ET_EXEC"


//--------------------- .note.nv.tkinfo           --------------------------
	.section	.note.nv.tkinfo,"",@"SHT_NOTE"
	.sectionflags	@"SHF_NOTE_NV_TKINFO"
	.tkinfo
        /*0018*/ 	.word	0x00000002
        /*0030*/ 	.string	""
        /*0030*/ 	.string	"ptxas"
        /*0030*/ 	.string	"Cuda compilation tools, release 13.0, V13.0.88"
        /*0030*/ 	.string	"Build cuda_13.0.r13.0/compiler.36424714_0"
        /*0030*/ 	.string	"-arch sm_90a -m 64 "



//--------------------- .note.nv.cuinfo           --------------------------
	.section	.note.nv.cuinfo,"",@"SHT_NOTE"
	.sectionflags	@"SHF_NOTE_NV_CUINFO"
        /*0018*/ 	.short	0x0002
        /*001a*/ 	.short	0x005a
        /*001c*/ 	.short	0x0082
	.zero		2


//--------------------- .nv.info                  --------------------------
	.section	.nv.info,"",@"SHT_CUDA_INFO"
	.align	4


	//----- nvinfo : EIATTR_REGCOUNT
	.align		4
        /*0000*/ 	.byte	0x04, 0x2f
        /*0002*/ 	.short	(.L_39 - .L_38)
	.align		4
.L_38:
        /*0004*/ 	.word	index@(_ZN2at6native29vectorized_elementwise_kernelILi8EZZZNS0_54_GLOBAL__N__7dbc7496_16_ComplexKernel_cu_b2145a98_311019complex_kernel_cudaERNS_14TensorIteratorEENKUlvE_clEvENKUlvE_clEvEUlddE_St5arrayIPcLm3EEEEviT0_T1_)
        /*0008*/ 	.word	0x00000030


	//----- nvinfo : EIATTR_FRAME_SIZE
	.align		4
.L_39:
        /*000c*/ 	.byte	0x04, 0x11
        /*000e*/ 	.short	(.L_41 - .L_40)
	.align		4
.L_40:
        /*0010*/ 	.word	index@(_ZN2at6native29vectorized_elementwise_kernelILi8EZZZNS0_54_GLOBAL__N__7dbc7496_16_ComplexKernel_cu_b2145a98_311019complex_kernel_cudaERNS_14TensorIteratorEENKUlvE_clEvENKUlvE_clEvEUlddE_St5arrayIPcLm3EEEEviT0_T1_)
        /*0014*/ 	.word	0x00000000


	//----- nvinfo : EIATTR_REGCOUNT
	.align		4
.L_41:
        /*0018*/ 	.byte	0x04, 0x2f
        /*001a*/ 	.short	(.L_43 - .L_42)
	.align		4
.L_42:
        /*001c*/ 	.word	index@(_ZN2at6native29vectorized_elementwise_kernelILi4EZZZNS0_54_GLOBAL__N__7dbc7496_16_ComplexKernel_cu_b2145a98_311019complex_kernel_cudaERNS_14TensorIteratorEENKUlvE_clEvENKUlvE_clEvEUlddE_St5arrayIPcLm3EEEEviT0_T1_)
        /*0020*/ 	.word	0x00000030


	//----- nvinfo : EIATTR_FRAME_SIZE
	.align		4
.L_43:
        /*0024*/ 	.byte	0x04, 0x11
        /*0026*/ 	.short	(.L_45 - .L_44)
	.align		4
.L_44:
        /*0028*/ 	.word	index@(_ZN2at6native29vectorized_elementwise_kernelILi4EZZZNS0_54_GLOBAL__N__7dbc7496_16_ComplexKernel_cu_b2145a98_311019complex_kernel_cudaERNS_14TensorIteratorEENKUlvE_clEvENKUlvE_clEvEUlddE_St5arrayIPcLm3EEEEviT0_T1_)
        /*002c*/ 	.word	0x00000000


	//----- nvinfo : EIATTR_REGCOUNT
	.align		4
.L_45:
        /*0030*/ 	.byte	0x04, 0x2f
        /*0032*/ 	.short	(.L_47 - .L_46)
	.align		4
.L_46:
        /*0034*/ 	.word	index@(_ZN2at6native29vectorized_elementwise_kernelILi2EZZZNS0_54_GLOBAL__N__7dbc7496_16_ComplexKernel_cu_b2145a98_311019complex_kernel_cudaERNS_14TensorIteratorEENKUlvE_clEvENKUlvE_clEvEUlddE_St5arrayIPcLm3EEEEviT0_T1_)
        /*0038*/ 	.word	0x00000030


	//----- nvinfo : EIATTR_FRAME_SIZE
	.align		4
.L_47:
        /*003c*/ 	.byte	0x04, 0x11
        /*003e*/ 	.short	(.L_49 - .L_48)
	.align		4
.L_48:
        /*0040*/ 	.word	index@(_ZN2at6native29vectorized_elementwise_kernelILi2EZZZNS0_54_GLOBAL__N__7dbc7496_16_ComplexKernel_cu_b2145a98_311019complex_kernel_cudaERNS_14TensorIteratorEENKUlvE_clEvENKUlvE_clEvEUlddE_St5arrayIPcLm3EEEEviT0_T1_)
        /*0044*/ 	.word	0x00000000


	//----- nvinfo : EIATTR_REGCOUNT
	.align		4
.L_49:
        /*0048*/ 	.byte	0x04, 0x2f
        /*004a*/ 	.short	(.L_51 - .L_50)
	.align		4
.L_50:
        /*004c*/ 	.word	index@(_ZN2at6native27unrolled_elementwise_kernelIZZZNS0_54_GLOBAL__N__7dbc7496_16_ComplexKernel_cu_b2145a98_311019complex_kernel_cudaERNS_14TensorIteratorEENKUlvE_clEvENKUlvE_clEvEUlddE_St5arrayIPcLm3EELi4E23TrivialOffsetCalculatorILi2EjESB_ILi1EjENS0_6memory15LoadWithoutCastENSE_16StoreWithoutCastEEEviT_T0_T2_T3_T4_T5_)
        /*0050*/ 	.word	0x00000020


	//----- nvinfo : EIATTR_FRAME_SIZE
	.align		4
.L_51:
        /*0054*/ 	.byte	0x04, 0x11
        /*0056*/ 	.short	(.L_53 - .L_52)
	.align		4
.L_52:
        /*0058*/ 	.word	index@(_ZN2at6native27unrolled_elementwise_kernelIZZZNS0_54_GLOBAL__N__7dbc7496_16_ComplexKernel_cu_b2145a98_311019complex_kernel_cudaERNS_14TensorIteratorEENKUlvE_clEvENKUlvE_clEvEUlddE_St5arrayIPcLm3EELi4E23TrivialOffsetCalculatorILi2EjESB_ILi1EjENS0_6memory15LoadWithoutCastENSE_16StoreWithoutCastEEEviT_T0_T2_T3_T4_T5_)
        /*005c*/ 	.word	0x00000000


	//----- nvinfo : EIATTR_REGCOUNT
	.align		4
.L_53:
        /*0060*/ 	.byte	0x04, 0x2f
        /*0062*/ 	.short	(.L_55 - .L_54)
	.align		4
.L_54:
        /*0064*/ 	.word	index@(_ZN2at6native18elementwise_kernelILi128ELi2EZNS0_22gpu_kernel_impl_nocastIZZZNS0_54_GLOBAL__N__7dbc7496_16_ComplexKernel_cu_b2145a98_311019complex_kernel_cudaERNS_14TensorIteratorEENKUlvE_clEvENKUlvE_clEvEUlddE_EEvRNS_18TensorIteratorBaseERKT_EUliE_EEviT1_)
        /*0068*/ 	.word	0x00000012


	//----- nvinfo : EIATTR_FRAME_SIZE
	.align		4
.L_55:
        /*006c*/ 	.byte	0x04, 0x11
        /*006e*/ 	.short	(.L_57 - .L_56)
	.align		4
.L_56:
        /*0070*/ 	.word	index@(_ZN2at6native18elementwise_kernelILi128ELi2EZNS0_22gpu_kernel_impl_nocastIZZZNS0_54_GLOBAL__N__7dbc7496_16_ComplexKernel_cu_b2145a98_311019complex_kernel_cudaERNS_14TensorIteratorEENKUlvE_clEvENKUlvE_clEvEUlddE_EEvRNS_18TensorIteratorBaseERKT_EUliE_EEviT1_)
        /*0074*/ 	.word	0x00000000


	//----- nvinfo : EIATTR_REGCOUNT
	.align		4
.L_57:
        /*0078*/ 	.byte	0x04, 0x2f
        /*007a*/ 	.short	(.L_59 - .L_58)
	.align		4
.L_58:
        /*007c*/ 	.word	index@(_ZN2at6native27unrolled_elementwise_kernelIZZZNS0_54_GLOBAL__N__7dbc7496_16_ComplexKernel_cu_b2145a98_311019complex_kernel_cudaERNS_14TensorIteratorEENKUlvE_clEvENKUlvE_clEvEUlddE_St5arrayIPcLm3EELi4E23TrivialOffsetCalculatorILi2EjESB_ILi1EjENS0_6memory12LoadWithCastILi2EEENSE_13StoreWithCastILi1EEEEEviT_T0_T2_T3_T4_T5_)
        /*0080*/ 	.word	0x00000028


	//----- nvinfo : EIATTR_FRAME_SIZE
	.align		4
.L_59:
        /*0084*/ 	.byte	0x04, 0x11
        /*0086*/ 	.short	(.L_61 - .L_60)
	.align		4
.L_60:
        /*0088*/ 	.word	index@(_ZN2at6native27unrolled_elementwise_kernelIZZZNS0_54_GLOBAL__N__7dbc7496_16_ComplexKernel_cu_b2145a98_311019complex_kernel_cudaERNS_14TensorIteratorEENKUlvE_clEvENKUlvE_clEvEUlddE_St5arrayIPcLm3EELi4E23TrivialOffsetCalculatorILi2EjESB_ILi1EjENS0_6memory12LoadWithCastILi2EEENSE_13StoreWithCastILi1EEEEEviT_T0_T2_T3_T4_T5_)
        /*008c*/ 	.word	0x00000000


	//----- nvinfo : EIATTR_REGCOUNT
	.align		4
.L_61:
        /*0090*/ 	.byte	0x04, 0x2f
        /*0092*/ 	.short	(.L_63 - .L_62)
	.align		4
.L_62:
        /*0094*/ 	.word	index@(_ZN2at6native18elementwise_kernelILi128ELi4EZNS0_15gpu_kernel_implIZZZNS0_54_GLOBAL__N__7dbc7496_16_ComplexKernel_cu_b2145a98_311019complex_kernel_cudaERNS_14TensorIteratorEENKUlvE_clEvENKUlvE_clEvEUlddE_EEvRNS_18TensorIteratorBaseERKT_EUliE_EEviT1_)
        /*0098*/ 	.word	0x0000001e


	//----- nvinfo : EIATTR_FRAME_SIZE
	.align		4
.L_63:
        /*009c*/ 	.byte	0x04, 0x11
        /*009e*/ 	.short	(.L_65 - .L_64)
	.align		4
.L_64:
        /*00a0*/ 	.word	index@(_ZN2at6native18elementwise_kernelILi128ELi4EZNS0_15gpu_kernel_implIZZZNS0_54_GLOBAL__N__7dbc7496_16_ComplexKernel_cu_b2145a98_311019complex_kernel_cudaERNS_14TensorIteratorEENKUlvE_clEvENKUlvE_clEvEUlddE_EEvRNS_18TensorIteratorBaseERKT_EUliE_EEviT1_)
        /*00a4*/ 	.word	0x00000000


	//----- nvinfo : EIATTR_REGCOUNT
	.align		4
.L_65:
        /*00a8*/ 	.byte	0x04, 0x2f
        /*00aa*/ 	.short	(.L_67 - .L_66)
	.align		4
.L_66:
        /*00ac*/ 	.word	index@(_ZN2at6native29vectorized_elementwise_kernelILi8EZZZNS0_54_GLOBAL__N__7dbc7496_16_ComplexKernel_cu_b2145a98_311019complex_kernel_cudaERNS_14TensorIteratorEENKUlvE_clEvENKUlvE0_clEvEUlffE_St5arrayIPcLm3EEEEviT0_T1_)
        /*00b0*/ 	.word	0x00000020


	//----- nvinfo : EIATTR_FRAME_SIZE
	.align		4
.L_67:
        /*00b4*/ 	.byte	0x04, 0x11
        /*00b6*/ 	.short	(.L_69 - .L_68)
	.align		4
.L_68:
        /*00b8*/ 	.word	index@(_ZN2at6native29vectorized_elementwise_kernelILi8EZZZNS0_54_GLOBAL__N__7dbc7496_16_ComplexKernel_cu_b2145a98_311019complex_kernel_cudaERNS_14TensorIteratorEENKUlvE_clEvENKUlvE0_clEvEUlffE_St5arrayIPcLm3EEEEviT0_T1_)
        /*00bc*/ 	.word	0x00000000


	//----- nvinfo : EIATTR_REGCOUNT
	.align		4
.L_69:
        /*00c0*/ 	.byte	0x04, 0x2f
        /*00c2*/ 	.short	(.L_71 - .L_70)
	.align		4
.L_70:
        /*00c4*/ 	.word	index@(_ZN2at6native29vectorized_elementwise_kernelILi4EZZZNS0_54_GLOBAL__N__7dbc7496_16_ComplexKernel_cu_b2145a98_311019complex_kernel_cudaERNS_14TensorIteratorEENKUlvE_clEvENKUlvE0_clEvEUlffE_St5arrayIPcLm3EEEEviT0_T1_)
        /*00c8*/ 	.word	0x00000020


	//----- nvinfo : EIATTR_FRAME_SIZE
	.align		4
.L_71:
        /*00cc*/ 	.byte	0x04, 0x11
        /*00ce*/ 	.short	(.L_73 - .L_72)
	.align		4
.L_72:
        /*00d0*/ 	.word	index@(_ZN2at6native29vectorized_elementwise_kernelILi4EZZZNS0_54_GLOBAL__N__7dbc7496_16_ComplexKernel_cu_b2145a98_311019complex_kernel_cudaERNS_14TensorIteratorEENKUlvE_clEvENKUlvE0_clEvEUlffE_St5arrayIPcLm3EEEEviT0_T1_)
        /*00d4*/ 	.word	0x00000000


	//----- nvinfo : EIATTR_REGCOUNT
	.align		4
.L_73:
        /*00d8*/ 	.byte	0x04, 0x2f
        /*00da*/ 	.short	(.L_75 - .L_74)
	.align		4
.L_74:
        /*00dc*/ 	.word	index@(_ZN2at6native29vectorized_elementwise_kernelILi2EZZZNS0_54_GLOBAL__N__7dbc7496_16_ComplexKernel_cu_b2145a98_311019complex_kernel_cudaERNS_14TensorIteratorEENKUlvE_clEvENKUlvE0_clEvEUlffE_St5arrayIPcLm3EEEEviT0_T1_)
        /*00e0*/ 	.word	0x00000020


	//----- nvinfo : EIATTR_FRAME_SIZE
	.align		4
.L_75:
        /*00e4*/ 	.byte	0x04, 0x11
        /*00e6*/ 	.short	(.L_77 - .L_76)
	.align		4
.L_76:
        /*00e8*/ 	.word	index@(_ZN2at6native29vectorized_elementwise_kernelILi2EZZZNS0_54_GLOBAL__N__7dbc7496_16_ComplexKernel_cu_b2145a98_311019complex_kernel_cudaERNS_14TensorIteratorEENKUlvE_clEvENKUlvE0_clEvEUlffE_St5arrayIPcLm3EEEEviT0_T1_)
        /*00ec*/ 	.word	0x00000000


	//----- nvinfo : EIATTR_REGCOUNT
	.align		4
.L_77:
        /*00f0*/ 	.byte	0x04, 0x2f
        /*00f2*/ 	.short	(.L_79 - .L_78)
	.align		4
.L_78:
        /*00f4*/ 	.word	index@(_ZN2at6native27unrolled_elementwise_kernelIZZZNS0_54_GLOBAL__N__7dbc7496_16_ComplexKernel_cu_b2145a98_311019complex_kernel_cudaERNS_14TensorIteratorEENKUlvE_clEvENKUlvE0_clEvEUlffE_St5arrayIPcLm3EELi4E23TrivialOffsetCalculatorILi2EjESB_ILi1EjENS0_6memory15LoadWithoutCastENSE_16StoreWithoutCastEEEviT_T0_T2_T3_T4_T5_)
        /*00f8*/ 	.word	0x0000001c


	//----- nvinfo : EIATTR_FRAME_SIZE
	.align		4
.L_79:
        /*00fc*/ 	.byte	0x04, 0x11
        /*00fe*/ 	.short	(.L_81 - .L_80)
	.align		4
.L_80:
        /*0100*/ 	.word	index@(_ZN2at6native27unrolled_elementwise_kernelIZZZNS0_54_GLOBAL__N__7dbc7496_16_ComplexKernel_cu_b2145a98_311019complex_kernel_cudaERNS_14TensorIteratorEENKUlvE_clEvENKUlvE0_clEvEUlffE_St5arrayIPcLm3EELi4E23TrivialOffsetCalculatorILi2EjESB_ILi1EjENS0_6memory15LoadWithoutCastENSE_16StoreWithoutCastEEEviT_T0_T2_T3_T4_T5_)
        /*0104*/ 	.word	0x00000000


	//----- nvinfo : EIATTR_REGCOUNT
	.align		4
.L_81:
        /*0108*/ 	.byte	0x04, 0x2f
        /*010a*/ 	.short	(.L_83 - .L_82)
	.align		4
.L_82:
        /*010c*/ 	.word	index@(_ZN2at6native18elementwise_kernelILi128ELi2EZNS0_22gpu_kernel_impl_nocastIZZZNS0_54_GLOBAL__N__7dbc7496_16_ComplexKernel_cu_b2145a98_311019complex_kernel_cudaERNS_14TensorIteratorEENKUlvE_clEvENKUlvE0_clEvEUlffE_EEvRNS_18TensorIteratorBaseERKT_EUliE_EEviT1_)
        /*0110*/ 	.word	0x00000012


	//----- nvinfo : EIATTR_FRAME_SIZE
	.align		4
.L_83:
        /*0114*/ 	.byte	0x04, 0x11
        /*0116*/ 	.short	(.L_85 - .L_84)
	.align		4
.L_84:
        /*0118*/ 	.word	index@(_ZN2at6native18elementwise_kernelILi128ELi2EZNS0_22gpu_kernel_impl_nocastIZZZNS0_54_GLOBAL__N__7dbc7496_16_ComplexKernel_cu_b2145a98_311019complex_kernel_cudaERNS_14TensorIteratorEENKUlvE_clEvENKUlvE0_clEvEUlffE_EEvRNS_18TensorIteratorBaseERKT_EUliE_EEviT1_)
        /*011c*/ 	.word	0x00000000


	//----- nvinfo : EIATTR_REGCOUNT
	.align		4
.L_85:
        /*0120*/ 	.byte	0x04, 0x2f
        /*0122*/ 	.short	(.L_87 - .L_86)
	.align		4
.L_86:
        /*0124*/ 	.word	index@(_ZN2at6native27unrolled_elementwise_kernelIZZZNS0_54_GLOBAL__N__7dbc7496_16_ComplexKernel_cu_b2145a98_311019complex_kernel_cudaERNS_14TensorIteratorEENKUlvE_clEvENKUlvE0_clEvEUlffE_St5arrayIPcLm3EELi4E23TrivialOffsetCalculatorILi2EjESB_ILi1EjENS0_6memory12LoadWithCastILi2EEENSE_13StoreWithCastILi1EEEEEviT_T0_T2_T3_T4_T5_)
        /*0128*/ 	.word	0x00000020


	//----- nvinfo : EIATTR_FRAME_SIZE
	.align		4
.L_87:
        /*012c*/ 	.byte	0x04, 0x11
        /*012e*/ 	.short	(.L_89 - .L_88)
	.align		4
.L_88:
        /*0130*/ 	.word	index@(_ZN2at6native27unrolled_elementwise_kernelIZZZNS0_54_GLOBAL__N__7dbc7496_16_ComplexKernel_cu_b2145a98_311019complex_kernel_cudaERNS_14TensorIteratorEENKUlvE_clEvENKUlvE0_clEvEUlffE_St5arrayIPcLm3EELi4E23TrivialOffsetCalculatorILi2EjESB_ILi1EjENS0_6memory12LoadWithCastILi2EEENSE_13StoreWithCastILi1EEEEEviT_T0_T2_T3_T4_T5_)
        /*0134*/ 	.word	0x00000000


	//----- nvinfo : EIATTR_REGCOUNT
	.align		4
.L_89:
        /*0138*/ 	.byte	0x04, 0x2f
        /*013a*/ 	.short	(.L_91 - .L_90)
	.align		4
.L_90:
        /*013c*/ 	.word	index@(_ZN2at6native18elementwise_kernelILi128ELi4EZNS0_15gpu_kernel_implIZZZNS0_54_GLOBAL__N__7dbc7496_16_ComplexKernel_cu_b2145a98_311019complex_kernel_cudaERNS_14TensorIteratorEENKUlvE_clEvENKUlvE0_clEvEUlffE_EEvRNS_18TensorIteratorBaseERKT_EUliE_EEviT1_)
        /*0140*/ 	.word	0x0000001c


	//----- nvinfo : EIATTR_FRAME_SIZE
	.align		4
.L_91:
        /*0144*/ 	.byte	0x04, 0x11
        /*0146*/ 	.short	(.L_93 - .L_92)
	.align		4
.L_92:
        /*0148*/ 	.word	index@(_ZN2at6native18elementwise_kernelILi128ELi4EZNS0_15gpu_kernel_implIZZZNS0_54_GLOBAL__N__7dbc7496_16_ComplexKernel_cu_b2145a98_311019complex_kernel_cudaERNS_14TensorIteratorEENKUlvE_clEvENKUlvE0_clEvEUlffE_EEvRNS_18TensorIteratorBaseERKT_EUliE_EEviT1_)
        /*014c*/ 	.word	0x00000000


	//----- nvinfo : EIATTR_REGCOUNT
	.align		4
.L_93:
        /*0150*/ 	.byte	0x04, 0x2f
        /*0152*/ 	.short	(.L_95 - .L_94)
	.align		4
.L_94:
        /*0154*/ 	.word	index@(_ZN2at6native29vectorized_elementwise_kernelILi8EZZZNS0_54_GLOBAL__N__7dbc7496_16_ComplexKernel_cu_b2145a98_311019complex_kernel_cudaERNS_14TensorIteratorEENKUlvE_clEvENKUlvE1_clEvEUlN3c104HalfES8_E_St5arrayIPcLm3EEEEviT0_T1_)
        /*0158*/ 	.word	0x00000020


	//----- nvinfo : EIATTR_FRAME_SIZE
	.align		4
.L_95:
        /*015c*/ 	.byte	0x04, 0x11
        /*015e*/ 	.short	(.L_97 - .L_96)
	.align		4
.L_96:
        /*0160*/ 	.word	index@(_ZN2at6native29vectorized_elementwise_kernelILi8EZZZNS0_54_GLOBAL__N__7dbc7496_16_ComplexKernel_cu_b2145a98_311019complex_kernel_cudaERNS_14TensorIteratorEENKUlvE_clEvENKUlvE1_clEvEUlN3c104HalfES8_E_St5arrayIPcLm3EEEEviT0_T1_)
        /*0164*/ 	.word	0x00000000


	//----- nvinfo : EIATTR_REGCOUNT
	.align		4
.L_97:
        /*0168*/ 	.byte	0x04, 0x2f
        /*016a*/ 	.short	(.L_99 - .L_98)
	.align		4
.L_98:
        /*016c*/ 	.word	index@(_ZN2at6native29vectorized_elementwise_kernelILi4EZZZNS0_54_GLOBAL__N__7dbc7496_16_ComplexKernel_cu_b2145a98_311019complex_kernel_cudaERNS_14TensorIteratorEENKUlvE_clEvENKUlvE1_clEvEUlN3c104HalfES8_E_St5arrayIPcLm3EEEEviT0_T1_)
        /*0170*/ 	.word	0x00000020


	//----- nvinfo : EIATTR_FRAME_SIZE
	.align		4
.L_99:
        /*0174*/ 	.byte	0x04, 0x11
        /*0176*/ 	.short	(.L_101 - .L_100)
	.align		4
.L_100:
        /*0178*/ 	.word	index@(_ZN2at6native29vectorized_elementwise_kernelILi4EZZZNS0_54_GLOBAL__N__7dbc7496_16_ComplexKernel_cu_b2145a98_311019complex_kernel_cudaERNS_14TensorIteratorEENKUlvE_clEvENKUlvE1_clEvEUlN3c104HalfES8_E_St5arrayIPcLm3EEEEviT0_T1_)
        /*017c*/ 	.word	0x00000000


	//----- nvinfo : EIATTR_REGCOUNT
	.align		4
.L_101:
        /*0180*/ 	.byte	0x04, 0x2f
        /*0182*/ 	.short	(.L_103 - .L_102)
	.align		4
.L_102:
        /*0184*/ 	.word	index@(_ZN2at6native29vectorized_elementwise_kernelILi2EZZZNS0_54_GLOBAL__N__7dbc7496_16_ComplexKernel_cu_b2145a98_311019complex_kernel_cudaERNS_14TensorIteratorEENKUlvE_clEvENKUlvE1_clEvEUlN3c104HalfES8_E_St5arrayIPcLm3EEEEviT0_T1_)
        /*0188*/ 	.word	0x00000020


	//----- nvinfo : EIATTR_FRAME_SIZE
	.align		4
.L_103:
        /*018c*/ 	.byte	0x04, 0x11
        /*018e*/ 	.short	(.L_105 - .L_104)
	.align		4
.L_104:
        /*0190*/ 	.word	index@(_ZN2at6native29vectorized_elementwise_kernelILi2EZZZNS0_54_GLOBAL__N__7dbc7496_16_ComplexKernel_cu_b2145a98_311019complex_kernel_cudaERNS_14TensorIteratorEENKUlvE_clEvENKUlvE1_clEvEUlN3c104HalfES8_E_St5arrayIPcLm3EEEEviT0_T1_)
        /*0194*/ 	.word	0x00000000


	//----- nvinfo : EIATTR_REGCOUNT
	.align		4
.L_105:
        /*0198*/ 	.byte	0x04, 0x2f
        /*019a*/ 	.short	(.L_107 - .L_106)
	.align		4
.L_106:
        /*019c*/ 	.word	index@(_ZN2at6native27unrolled_elementwise_kernelIZZZNS0_54_GLOBAL__N__7dbc7496_16_ComplexKernel_cu_b2145a98_311019complex_kernel_cudaERNS_14TensorIteratorEENKUlvE_clEvENKUlvE1_clEvEUlN3c104HalfES8_E_St5arrayIPcLm3EELi4E23TrivialOffsetCalculatorILi2EjESD_ILi1EjENS0_6memory15LoadWithoutCastENSG_16StoreWithoutCastEEEviT_T0_T2_T3_T4_T5_)
        /*01a0*/ 	.word	0x0000001c


	//----- nvinfo : EIATTR_FRAME_SIZE
	.align		4
.L_107:
        /*01a4*/ 	.byte	0x04, 0x11
        /*01a6*/ 	.short	(.L_109 - .L_108)
	.align		4
.L_108:
        /*01a8*/ 	.word	index@(_ZN2at6native27unrolled_elementwise_kernelIZZZNS0_54_GLOBAL__N__7dbc7496_16_ComplexKernel_cu_b2145a98_311019complex_kernel_cudaERNS_14TensorIteratorEENKUlvE_clEvENKUlvE1_clEvEUlN3c104HalfES8_E_St5arrayIPcLm3EELi4E23TrivialOffsetCalculatorILi2EjESD_ILi1EjENS0_6memory15LoadWithoutCastENSG_16StoreWithoutCastEEEviT_T0_T2_T3_T4_T5_)
        /*01ac*/ 	.word	0x00000000


	//----- nvinfo : EIATTR_REGCOUNT
	.align		4
.L_109:
        /*01b0*/ 	.byte	0x04, 0x2f
        /*01b2*/ 	.short	(.L_111 - .L_110)
	.align		4
.L_110:
        /*01b4*/ 	.word	index@(_ZN2at6native18elementwise_kernelILi128ELi2EZNS0_22gpu_kernel_impl_nocastIZZZNS0_54_GLOBAL__N__7dbc7496_16_ComplexKernel_cu_b2145a98_311019complex_kernel_cudaERNS_14TensorIteratorEENKUlvE_clEvENKUlvE1_clEvEUlN3c104HalfES9_E_EEvRNS_18TensorIteratorBaseERKT_EUliE_EEviT1_)
        /*01b8*/ 	.word	0x00000012


	//----- nvinfo : EIATTR_FRAME_SIZE
	.align		4
.L_111:
        /*01bc*/ 	.byte	0x04, 0x11
        /*01be*/ 	.short	(.L_113 - .L_112)
	.align		4
.L_112:
        /*01c0*/ 	.word	index@(_ZN2at6native18elementwise_kernelILi128ELi2EZNS0_22gpu_kernel_impl_nocastIZZZNS0_54_GLOBAL__N__7dbc7496_16_ComplexKernel_cu_b2145a98_311019complex_kernel_cudaERNS_14TensorIteratorEENKUlvE_clEvENKUlvE1_clEvEUlN3c104HalfES9_E_EEvRNS_18TensorIteratorBaseERKT_EUliE_EEviT1_)
        /*01c4*/ 	.word	0x00000000


	//----- nvinfo : EIATTR_REGCOUNT
	.align		4
.L_113:
        /*01c8*/ 	.byte	0x04, 0x2f
        /*01ca*/ 	.short	(.L_115 - .L_114)
	.align		4
.L_114:
        /*01cc*/ 	.word	index@(_ZN2at6native27unrolled_elementwise_kernelIZZZNS0_54_GLOBAL__N__7dbc7496_16_ComplexKernel_cu_b2145a98_311019complex_kernel_cudaERNS_14TensorIteratorEENKUlvE_clEvENKUlvE1_clEvEUlN3c104HalfES8_E_St5arrayIPcLm3EELi4E23TrivialOffsetCalculatorILi2EjESD_ILi1EjENS0_6memory12LoadWithCastILi2EEENSG_13StoreWithCastILi1EEEEEviT_T0_T2_T3_T4_T5_)
        /*01d0*/ 	.word	0x00000020


	//----- nvinfo : EIATTR_FRAME_SIZE
	.align		4
.L_115:
        /*01d4*/ 	.byte	0x04, 0x11
        /*01d6*/ 	.short	(.L_117 - .L_116)
	.align		4
.L_116:
        /*01d8*/ 	.word	index@(_ZN2at6native27unrolled_elementwise_kernelIZZZNS0_54_GLOBAL__N__7dbc7496_16_ComplexKernel_cu_b2145a98_311019complex_kernel_cudaERNS_14TensorIteratorEENKUlvE_clEvENKUlvE1_clEvEUlN3c104HalfES8_E_St5arrayIPcLm3EELi4E23TrivialOffsetCalculatorILi2EjESD_ILi1EjENS0_6memory12LoadWithCastILi2EEENSG_13StoreWithCastILi1EEEEEviT_T0_T2_T3_T4_T5_)
        /*01dc*/ 	.word	0x00000000


	//----- nvinfo : EIATTR_REGCOUNT
	.align		4
.L_117:
        /*01e0*/ 	.byte	0x04, 0x2f
        /*01e2*/ 	.short	(.L_119 - .L_118)
	.align		4
.L_118:
        /*01e4*/ 	.word	index@(_ZN2at6native18elementwise_kernelILi128ELi4EZNS0_15gpu_kernel_implIZZZNS0_54_GLOBAL__N__7dbc7496_16_ComplexKernel_cu_b2145a98_311019complex_kernel_cudaERNS_14TensorIteratorEENKUlvE_clEvENKUlvE1_clEvEUlN3c104HalfES9_E_EEvRNS_18TensorIteratorBaseERKT_EUliE_EEviT1_)
        /*01e8*/ 	.word	0x0000001a


	//----- nvinfo : EIATTR_FRAME_SIZE
	.align		4
.L_119:
        /*01ec*/ 	.byte	0x04, 0x11
        /*01ee*/ 	.short	(.L_121 - .L_120)
	.align		4
.L_120:
        /*01f0*/ 	.word	index@(_ZN2at6native18elementwise_kernelILi128ELi4EZNS0_15gpu_kernel_implIZZZNS0_54_GLOBAL__N__7dbc7496_16_ComplexKernel_cu_b2145a98_311019complex_kernel_cudaERNS_14TensorIteratorEENKUlvE_clEvENKUlvE1_clEvEUlN3c104HalfES9_E_EEvRNS_18TensorIteratorBaseERKT_EUliE_EEviT1_)
        /*01f4*/ 	.word	0x00000000


	//----- nvinfo : EIATTR_REGCOUNT
	.align		4
.L_121:
        /*01f8*/ 	.byte	0x04, 0x2f
        /*01fa*/ 	.short	(.L_123 - .L_122)
	.align		4
.L_122:
        /*01fc*/ 	.word	index@(_ZN2at6native29vectorized_elementwise_kernelILi8EZZZNS0_54_GLOBAL__N__7dbc7496_16_ComplexKernel_cu_b2145a98_311017polar_kernel_cudaERNS_14TensorIteratorEENKUlvE_clEvENKUlvE_clEvEUlddE_St5arrayIPcLm3EEEEviT0_T1_)
        /*0200*/ 	.word	0x00000048


	//----- nvinfo : EIATTR_FRAME_SIZE
	.align		4
.L_123:
        /*0204*/ 	.byte	0x04, 0x11
        /*0206*/ 	.short	(.L_125 - .L_124)
	.align		4
.L_124:
        /*0208*/ 	.word	index@($_ZN2at6native29vectorized_elementwise_kernelILi8EZZZNS0_54_GLOBAL__N__7dbc7496_16_ComplexKernel_cu_b2145a98_311017polar_kernel_cudaERNS_14TensorIteratorEENKUlvE_clEvENKUlvE_clEvEUlddE_St5arrayIPcLm3EEEEviT0_T1_$__internal_trig_reduction_slowpathd)
        /*020c*/ 	.word	0x00000028


	//----- nvinfo : EIATTR_FRAME_SIZE
	.align		4
.L_125:
        /*0210*/ 	.byte	0x04, 0x11
        /*0212*/ 	.short	(.L_127 - .L_126)
	.align		4
.L_126:
        /*0214*/ 	.word	index@(_ZN2at6native29vectorized_elementwise_kernelILi8EZZZNS0_54_GLOBAL__N__7dbc7496_16_ComplexKernel_cu_b2145a98_311017polar_kernel_cudaERNS_14TensorIteratorEENKUlvE_clEvENKUlvE_clEvEUlddE_St5arrayIPcLm3EEEEviT0_T1_)
        /*0218*/ 	.word	0x00000028


	//----- nvinfo : EIATTR_REGCOUNT
	.align		4
.L_127:
        /*021c*/ 	.byte	0x04, 0x2f
        /*021e*/ 	.short	(.L_129 - .L_128)
	.align		4
.L_128:
        /*0220*/ 	.word	index@(_ZN2at6native29vectorized_elementwise_kernelILi4EZZZNS0_54_GLOBAL__N__7dbc7496_16_ComplexKernel_cu_b2145a98_311017polar_kernel_cudaERNS_14TensorIteratorEENKUlvE_clEvENKUlvE_clEvEUlddE_St5arrayIPcLm3EEEEviT0_T1_)
        /*0224*/ 	.word	0x00000048


	//----- nvinfo : EIATTR_FRAME_SIZE
	.align		4
.L_129:
        /*0228*/ 	.byte	0x04, 0x11
        /*022a*/ 	.short	(.L_131 - .L_130)
	.align		4
.L_130:
        /*022c*/ 	.word	index@($_ZN2at6native29vectorized_elementwise_kernelILi4EZZZNS0_54_GLOBAL__N__7dbc7496_16_ComplexKernel_cu_b2145a98_311017polar_kernel_cudaERNS_14TensorIteratorEENKUlvE_clEvENKUlvE_clEvEUlddE_St5arrayIPcLm3EEEEviT0_T1_$__internal_trig_reduction_slowpathd)
        /*0230*/ 	.word	0x00000028


	//----- nvinfo : EIATTR_FRAME_SIZE
	.align		4
.L_131:
        /*0234*/ 	.byte	0x04, 0x11
        /*0236*/ 	.short	(.L_133 - .L_132)
	.align		4
.L_132:
        /*0238*/ 	.word	index@(_ZN2at6native29vectorized_elementwise_kernelILi4EZZZNS0_54_GLOBAL__N__7dbc7496_16_ComplexKernel_cu_b2145a98_311017polar_kernel_cudaERNS_14TensorIteratorEENKUlvE_clEvENKUlvE_clEvEUlddE_St5arrayIPcLm3EEEEviT0_T1_)
        /*023c*/ 	.word	0x00000028


	//----- nvinfo : EIATTR_REGCOUNT
	.align		4
.L_133:
        /*0240*/ 	.byte	0x04, 0x2f
        /*0242*/ 	.short	(.L_135 - .L_134)
	.align		4
.L_134:
        /*0244*/ 	.word	index@(_ZN2at6native29vectorized_elementwise_kernelILi2EZZZNS0_54_GLOBAL__N__7dbc7496_16_ComplexKernel_cu_b2145a98_311017polar_kernel_cudaERNS_14TensorIteratorEENKUlvE_clEvENKUlvE_clEvEUlddE_St5arrayIPcLm3EEEEviT0_T1_)
        /*0248*/ 	.word	0x00000048


	//----- nvinfo : EIATTR_FRAME_SIZE
	.align		4
.L_135:
        /*024c*/ 	.byte	0x04, 0x11
        /*024e*/ 	.short	(.L_137 - .L_136)
	.align		4
.L_136:
        /*0250*/ 	.word	index@($_ZN2at6native29vectorized_elementwise_kernelILi2EZZZNS0_54_GLOBAL__N__7dbc7496_16_ComplexKernel_cu_b2145a98_311017polar_kernel_cudaERNS_14TensorIteratorEENKUlvE_clEvENKUlvE_clEvEUlddE_St5arrayIPcLm3EEEEviT0_T1_$__internal_trig_reduction_slowpathd)
        /*0254*/ 	.word	0x00000028


	//----- nvinfo : EIATTR_FRAME_SIZE
	.align		4
.L_137:
        /*0258*/ 	.byte	0x04, 0x11
        /*025a*/ 	.short	(.L_139 - .L_138)
	.align		4
.L_138:
        /*025c*/ 	.word	index@(_ZN2at6native29vectorized_elementwise_kernelILi2EZZZNS0_54_GLOBAL__N__7dbc7496_16_ComplexKernel_cu_b2145a98_311017polar_kernel_cudaERNS_14TensorIteratorEENKUlvE_clEvENKUlvE_clEvEUlddE_St5arrayIPcLm3EEEEviT0_T1_)
        /*0260*/ 	.word	0x00000028


	//----- nvinfo : EIATTR_REGCOUNT
	.align		4
.L_139:
        /*0264*/ 	.byte	0x04, 0x2f
        /*0266*/ 	.short	(.L_141 - .L_140)
	.align		4
.L_140:
        /*0268*/ 	.word	index@(_ZN2at6native27unrolled_elementwise_kernelIZZZNS0_54_GLOBAL__N__7dbc7496_16_ComplexKernel_cu_b2145a98_311017polar_kernel_cudaERNS_14TensorIteratorEENKUlvE_clEvENKUlvE_clEvEUlddE_St5arrayIPcLm3EELi4E23TrivialOffsetCalculatorILi2EjESB_ILi1EjENS0_6memory15LoadWithoutCastENSE_16StoreWithoutCastEEEviT_T0_T2_T3_T4_T5_)
        /*026c*/ 	.word	0x00000030


	//----- nvinfo : EIATTR_FRAME_SIZE
	.align		4
.L_141:
        /*0270*/ 	.byte	0x04, 0x11
        /*0272*/ 	.short	(.L_143 - .L_142)
	.align		4
.L_142:
        /*0274*/ 	.word	index@($_ZN2at6native27unrolled_elementwise_kernelIZZZNS0_54_GLOBAL__N__7dbc7496_16_ComplexKernel_cu_b2145a98_311017polar_kernel_cudaERNS_14TensorIteratorEENKUlvE_clEvENKUlvE_clEvEUlddE_St5arrayIPcLm3EELi4E23TrivialOffsetCalculatorILi2EjESB_ILi1EjENS0_6memory15LoadWithoutCastENSE_16StoreWithoutCastEEEviT_T0_T2_T3_T4_T5_$__internal_trig_reduction_slowpathd)
        /*0278*/ 	.word	0x00000028


	//----- nvinfo : EIATTR_FRAME_SIZE
	.align		4
.L_143:
        /*027c*/ 	.byte	0x04, 0x11
        /*027e*/ 	.short	(.L_145 - .L_144)
	.align		4
.L_144:
        /*0280*/ 	.word	index@(_ZN2at6native27unrolled_elementwise_kernelIZZZNS0_54_GLOBAL__N__7dbc7496_16_ComplexKernel_cu_b2145a98_311017polar_kernel_cudaERNS_14TensorIteratorEENKUlvE_clEvENKUlvE_clEvEUlddE_St5arrayIPcLm3EELi4E23TrivialOffsetCalculatorILi2EjESB_ILi1EjENS0_6memory15LoadWithoutCastENSE_16StoreWithoutCastEEEviT_T0_T2_T3_T4_T5_)
        /*0284*/ 	.word	0x00000028


	//----- nvinfo : EIATTR_REGCOUNT
	.align		4
.L_145:
        /*0288*/ 	.byte	0x04, 0x2f
        /*028a*/ 	.short	(.L_147 - .L_146)
	.align		4
.L_146:
        /*028c*/ 	.word	index@(_ZN2at6native18elementwise_kernelILi128ELi2EZNS0_22gpu_kernel_impl_nocastIZZZNS0_54_GLOBAL__N__7dbc7496_16_ComplexKernel_cu_b2145a98_311017polar_kernel_cudaERNS_14TensorIteratorEENKUlvE_clEvENKUlvE_clEvEUlddE_EEvRNS_18TensorIteratorBaseERKT_EUliE_EEviT1_)
        /*0290*/ 	.word	0x00000020


	//----- nvinfo : EIATTR_FRAME_SIZE
	.align		4
.L_147:
        /*0294*/ 	.byte	0x04, 0x11
        /*0296*/ 	.short	(.L_149 - .L_148)
	.align		4
.L_148:
        /*0298*/ 	.word	index@($_ZN2at6native18elementwise_kernelILi128ELi2EZNS0_22gpu_kernel_impl_nocastIZZZNS0_54_GLOBAL__N__7dbc7496_16_ComplexKernel_cu_b2145a98_311017polar_kernel_cudaERNS_14TensorIteratorEENKUlvE_clEvENKUlvE_clEvEUlddE_EEvRNS_18TensorIteratorBaseERKT_EUliE_EEviT1_$__internal_trig_reduction_slowpathd)
        /*029c*/ 	.word	0x00000028


	//----- nvinfo : EIATTR_FRAME_SIZE
	.align		4
.L_149:
        /*02a0*/ 	.byte	0x04, 0x11
        /*02a2*/ 	.short	(.L_151 - .L_150)
	.align		4
.L_150:
        /*02a4*/ 	.word	index@(_ZN2at6native18elementwise_kernelILi128ELi2EZNS0_22gpu_kernel_impl_nocastIZZZNS0_54_GLOBAL__N__7dbc7496_16_ComplexKernel_cu_b2145a98_311017polar_kernel_cudaERNS_14TensorIteratorEENKUlvE_clEvENKUlvE_clEvEUlddE_EEvRNS_18TensorIteratorBaseERKT_EUliE_EEviT1_)
        /*02a8*/ 	.word	0x00000028


	//----- nvinfo : EIATTR_REGCOUNT
	.align		4
.L_151:
        /*02ac*/ 	.byte	0x04, 0x2f
        /*02ae*/ 	.short	(.L_153 - .L_152)
	.align		4
.L_152:
        /*02b0*/ 	.word	index@(_ZN2at6native27unrolled_elementwise_kernelIZZZNS0_54_GLOBAL__N__7dbc7496_16_ComplexKernel_cu_b2145a98_311017polar_kernel_cudaERNS_14TensorIteratorEENKUlvE_clEvENKUlvE_clEvEUlddE_St5arrayIPcLm3EELi4E23TrivialOffsetCalculatorILi2EjESB_ILi1EjENS0_6memory12LoadWithCastILi2EEENSE_13StoreWithCastILi1EEEEEviT_T0_T2_T3_T4_T5_)
        /*02b4*/ 	.word	0x00000030


	//----- nvinfo : EIATTR_FRAME_SIZE
	.align		4
.L_153:
        /*02b8*/ 	.byte	0x04, 0x11
        /*02ba*/ 	.short	(.L_155 - .L_154)
	.align		4
.L_154:
        /*02bc*/ 	.word	index@($_ZN2at6native27unrolled_elementwise_kernelIZZZNS0_54_GLOBAL__N__7dbc7496_16_ComplexKernel_cu_b2145a98_311017polar_kernel_cudaERNS_14TensorIteratorEENKUlvE_clEvENKUlvE_clEvEUlddE_St5arrayIPcLm3EELi4E23TrivialOffsetCalculatorILi2EjESB_ILi1EjENS0_6memory12LoadWithCastILi2EEENSE_13StoreWithCastILi1EEEEEviT_T0_T2_T3_T4_T5_$__internal_trig_reduction_slowpathd)
        /*02c0*/ 	.word	0x00000028


	//----- nvinfo : EIATTR_FRAME_SIZE
	.align		4
.L_155:
        /*02c4*/ 	.byte	0x04, 0x11
        /*02c6*/ 	.short	(.L_157 - .L_156)
	.align		4
.L_156:
        /*02c8*/ 	.word	index@(_ZN2at6native27unrolled_elementwise_kernelIZZZNS0_54_GLOBAL__N__7dbc7496_16_ComplexKernel_cu_b2145a98_311017polar_kernel_cudaERNS_14TensorIteratorEENKUlvE_clEvENKUlvE_clEvEUlddE_St5arrayIPcLm3EELi4E23TrivialOffsetCalculatorILi2EjESB_ILi1EjENS0_6memory12LoadWithCastILi2EEENSE_13StoreWithCastILi1EEEEEviT_T0_T2_T3_T4_T5_)
        /*02cc*/ 	.word	0x00000028


	//----- nvinfo : EIATTR_REGCOUNT
	.align		4
.L_157:
        /*02d0*/ 	.byte	0x04, 0x2f
        /*02d2*/ 	.short	(.L_159 - .L_158)
	.align		4
.L_158:
        /*02d4*/ 	.word	index@(_ZN2at6native18elementwise_kernelILi128ELi4EZNS0_15gpu_kernel_implIZZZNS0_54_GLOBAL__N__7dbc7496_16_ComplexKernel_cu_b2145a98_311017polar_kernel_cudaERNS_14TensorIteratorEENKUlvE_clEvENKUlvE_clEvEUlddE_EEvRNS_18TensorIteratorBaseERKT_EUliE_EEviT1_)
        /*02d8*/ 	.word	0x00000024


	//----- nvinfo : EIATTR_FRAME_SIZE
	.align		4
.L_159:
        /*02dc*/ 	.byte	0x04, 0x11
        /*02de*/ 	.short	(.L_161 - .L_160)
	.align		4
.L_160:
        /*02e0*/ 	.word	index@($_ZN2at6native18elementwise_kernelILi128ELi4EZNS0_15gpu_kernel_implIZZZNS0_54_GLOBAL__N__7dbc7496_16_ComplexKernel_cu_b2145a98_311017polar_kernel_cudaERNS_14TensorIteratorEENKUlvE_clEvENKUlvE_clEvEUlddE_EEvRNS_18TensorIteratorBaseERKT_EUliE_EEviT1_$__internal_trig_reduction_slowpathd)
        /*02e4*/ 	.word	0x00000028


	//----- nvinfo : EIATTR_FRAME_SIZE
	.align		4
.L_161:
        /*02e8*/ 	.byte	0x04, 0x11
        /*02ea*/ 	.short	(.L_163 - .L_162)
	.align		4
.L_162:
        /*02ec*/ 	.word	index@(_ZN2at6native18elementwise_kernelILi128ELi4EZNS0_15gpu_kernel_implIZZZNS0_54_GLOBAL__N__7dbc7496_16_ComplexKernel_cu_b2145a98_311017polar_kernel_cudaERNS_14TensorIteratorEENKUlvE_clEvENKUlvE_clEvEUlddE_EEvRNS_18TensorIteratorBaseERKT_EUliE_EEviT1_)
        /*02f0*/ 	.word	0x00000028


	//----- nvinfo : EIATTR_REGCOUNT
	.align		4
.L_163:
        /*02f4*/ 	.byte	0x04, 0x2f
        /*02f6*/ 	.short	(.L_165 - .L_164)
	.align		4
.L_164:
        /*02f8*/ 	.word	index@(_ZN2at6native29vectorized_elementwise_kernelILi8EZZZNS0_54_GLOBAL__N__7dbc7496_16_ComplexKernel_cu_b2145a98_311017polar_kernel_cudaERNS_14TensorIteratorEENKUlvE_clEvENKUlvE0_clEvEUlffE_St5arrayIPcLm3EEEEviT0_T1_)
        /*02fc*/ 	.word	0x00000026


	//----- nvinfo : EIATTR_FRAME_SIZE
	.align		4
.L_165:
        /*0300*/ 	.byte	0x04, 0x11
        /*0302*/ 	.short	(.L_167 - .L_166)
	.align		4
.L_166:
        /*0304*/ 	.word	index@(_ZN2at6native29vectorized_elementwise_kernelILi8EZZZNS0_54_GLOBAL__N__7dbc7496_16_ComplexKernel_cu_b2145a98_311017polar_kernel_cudaERNS_14TensorIteratorEENKUlvE_clEvENKUlvE0_clEvEUlffE_St5arrayIPcLm3EEEEviT0_T1_)
        /*0308*/ 	.word	0x00000000


	//----- nvinfo : EIATTR_REGCOUNT
	.align		4
.L_167:
        /*030c*/ 	.byte	0x04, 0x2f
        /*030e*/ 	.short	(.L_169 - .L_168)
	.align		4
.L_168:
        /*0310*/ 	.word	index@(_ZN2at6native29vectorized_elementwise_kernelILi4EZZZNS0_54_GLOBAL__N__7dbc7496_16_ComplexKernel_cu_b2145a98_311017polar_kernel_cudaERNS_14TensorIteratorEENKUlvE_clEvENKUlvE0_clEvEUlffE_St5arrayIPcLm3EEEEviT0_T1_)
        /*0314*/ 	.word	0x00000026


	//----- nvinfo : EIATTR_FRAME_SIZE
	.align		4
.L_169:
        /*0318*/ 	.byte	0x04, 0x11
        /*031a*/ 	.short	(.L_171 - .L_170)
	.align		4
.L_170:
        /*031c*/ 	.word	index@(_ZN2at6native29vectorized_elementwise_kernelILi4EZZZNS0_54_GLOBAL__N__7dbc7496_16_ComplexKernel_cu_b2145a98_311017polar_kernel_cudaERNS_14TensorIteratorEENKUlvE_clEvENKUlvE0_clEvEUlffE_St5arrayIPcLm3EEEEviT0_T1_)
        /*0320*/ 	.word	0x00000000


	//----- nvinfo : EIATTR_REGCOUNT
	.align		4
.L_171:
        /*0324*/ 	.byte	0x04, 0x2f
        /*0326*/ 	.short	(.L_173 - .L_172)
	.align		4
.L_172:
        /*0328*/ 	.word	index@(_ZN2at6native29vectorized_elementwise_kernelILi2EZZZNS0_54_GLOBAL__N__7dbc7496_16_ComplexKernel_cu_b2145a98_311017polar_kernel_cudaERNS_14TensorIteratorEENKUlvE_clEvENKUlvE0_clEvEUlffE_St5arrayIPcLm3EEEEviT0_T1_)
        /*032c*/ 	.word	0x00000026


	//----- nvinfo : EIATTR_FRAME_SIZE
	.align		4
.L_173:
        /*0330*/ 	.byte	0x04, 0x11
        /*0332*/ 	.short	(.L_175 - .L_174)
	.align		4
.L_174:
        /*0334*/ 	.word	index@(_ZN2at6native29vectorized_elementwise_kernelILi2EZZZNS0_54_GLOBAL__N__7dbc7496_16_ComplexKernel_cu_b2145a98_311017polar_kernel_cudaERNS_14TensorIteratorEENKUlvE_clEvENKUlvE0_clEvEUlffE_St5arrayIPcLm3EEEEviT0_T1_)
        /*0338*/ 	.word	0x00000000


	//----- nvinfo : EIATTR_REGCOUNT
	.align		4
.L_175:
        /*033c*/ 	.byte	0x04, 0x2f
        /*033e*/ 	.short	(.L_177 - .L_176)
	.align		4
.L_176:
        /*0340*/ 	.word	index@(_ZN2at6native27unrolled_elementwise_kernelIZZZNS0_54_GLOBAL__N__7dbc7496_16_ComplexKernel_cu_b2145a98_311017polar_kernel_cudaERNS_14TensorIteratorEENKUlvE_clEvENKUlvE0_clEvEUlffE_St5arrayIPcLm3EELi4E23TrivialOffsetCalculatorILi2EjESB_ILi1EjENS0_6memory15LoadWithoutCastENSE_16StoreWithoutCastEEEviT_T0_T2_T3_T4_T5_)
        /*0344*/ 	.word	0x0000001e


	//----- nvinfo : EIATTR_FRAME_SIZE
	.align		4
.L_177:
        /*0348*/ 	.byte	0x04, 0x11
        /*034a*/ 	.short	(.L_179 - .L_178)
	.align		4
.L_178:
        /*034c*/ 	.word	index@(_ZN2at6native27unrolled_elementwise_kernelIZZZNS0_54_GLOBAL__N__7dbc7496_16_ComplexKernel_cu_b2145a98_311017polar_kernel_cudaERNS_14TensorIteratorEENKUlvE_clEvENKUlvE0_clEvEUlffE_St5arrayIPcLm3EELi4E23TrivialOffsetCalculatorILi2EjESB_ILi1EjENS0_6memory15LoadWithoutCastENSE_16StoreWithoutCastEEEviT_T0_T2_T3_T4_T5_)
        /*0350*/ 	.word	0x00000000


	//----- nvinfo : EIATTR_REGCOUNT
	.align		4
.L_179:
        /*0354*/ 	.byte	0x04, 0x2f
        /*0356*/ 	.short	(.L_181 - .L_180)
	.align		4
.L_180:
        /*0358*/ 	.word	index@(_ZN2at6native18elementwise_kernelILi128ELi2EZNS0_22gpu_kernel_impl_nocastIZZZNS0_54_GLOBAL__N__7dbc7496_16_ComplexKernel_cu_b2145a98_311017polar_kernel_cudaERNS_14TensorIteratorEENKUlvE_clEvENKUlvE0_clEvEUlffE_EEvRNS_18TensorIteratorBaseERKT_EUliE_EEviT1_)
        /*035c*/ 	.word	0x00000012


	//----- nvinfo : EIATTR_FRAME_SIZE
	.align		4
.L_181:
        /*0360*/ 	.byte	0x04, 0x11
        /*0362*/ 	.short	(.L_183 - .L_182)
	.align		4
.L_182:
        /*0364*/ 	.word	index@(_ZN2at6native18elementwise_kernelILi128ELi2EZNS0_22gpu_kernel_impl_nocastIZZZNS0_54_GLOBAL__N__7dbc7496_16_ComplexKernel_cu_b2145a98_311017polar_kernel_cudaERNS_14TensorIteratorEENKUlvE_clEvENKUlvE0_clEvEUlffE_EEvRNS_18TensorIteratorBaseERKT_EUliE_EEviT1_)
        /*0368*/ 	.word	0x00000000


	//----- nvinfo : EIATTR_REGCOUNT
	.align		4
.L_183:
        /*036c*/ 	.byte	0x04, 0x2f
        /*036e*/ 	.short	(.L_185 - .L_184)
	.align		4
.L_184:
        /*0370*/ 	.word	index@(_ZN2at6native27unrolled_elementwise_kernelIZZZNS0_54_GLOBAL__N__7dbc7496_16_ComplexKernel_cu_b2145a98_311017polar_kernel_cudaERNS_14TensorIteratorEENKUlvE_clEvENKUlvE0_clEvEUlffE_St5arrayIPcLm3EELi4E23TrivialOffsetCalculatorILi2EjESB_ILi1EjENS0_6memory12LoadWithCastILi2EEENSE_13StoreWithCastILi1EEEEEviT_T0_T2_T3_T4_T5_)
        /*0374*/ 	.word	0x00000020


	//----- nvinfo : EIATTR_FRAME_SIZE
	.align		4
.L_185:
        /*0378*/ 	.byte	0x04, 0x11
        /*037a*/ 	.short	(.L_187 - .L_186)
	.align		4
.L_186:
        /*037c*/ 	.word	index@(_ZN2at6native27unrolled_elementwise_kernelIZZZNS0_54_GLOBAL__N__7dbc7496_16_ComplexKernel_cu_b2145a98_311017polar_kernel_cudaERNS_14TensorIteratorEENKUlvE_clEvENKUlvE0_clEvEUlffE_St5arrayIPcLm3EELi4E23TrivialOffsetCalculatorILi2EjESB_ILi1EjENS0_6memory12LoadWithCastILi2EEENSE_13StoreWithCastILi1EEEEEviT_T0_T2_T3_T4_T5_)
        /*0380*/ 	.word	0x00000000


	//----- nvinfo : EIATTR_REGCOUNT
	.align		4
.L_187:
        /*0384*/ 	.byte	0x04, 0x2f
        /*0386*/ 	.short	(.L_189 - .L_188)
	.align		4
.L_188:
        /*0388*/ 	.word	index@(_ZN2at6native18elementwise_kernelILi128ELi4EZNS0_15gpu_kernel_implIZZZNS0_54_GLOBAL__N__7dbc7496_16_ComplexKernel_cu_b2145a98_311017polar_kernel_cudaERNS_14TensorIteratorEENKUlvE_clEvENKUlvE0_clEvEUlffE_EEvRNS_18TensorIteratorBaseERKT_EUliE_EEviT1_)
        /*038c*/ 	.word	0x0000001a


	//----- nvinfo : EIATTR_FRAME_SIZE
	.align		4
.L_189:
        /*0390*/ 	.byte	0x04, 0x11
        /*0392*/ 	.short	(.L_191 - .L_190)
	.align		4
.L_190:
        /*0394*/ 	.word	index@(_ZN2at6native18elementwise_kernelILi128ELi4EZNS0_15gpu_kernel_implIZZZNS0_54_GLOBAL__N__7dbc7496_16_ComplexKernel_cu_b2145a98_311017polar_kernel_cudaERNS_14TensorIteratorEENKUlvE_clEvENKUlvE0_clEvEUlffE_EEvRNS_18TensorIteratorBaseERKT_EUliE_EEviT1_)
        /*0398*/ 	.word	0x00000000


	//----- nvinfo : EIATTR_MIN_STACK_SIZE
	.align		4
.L_191:
        /*039c*/ 	.byte	0x04, 0x12
        /*039e*/ 	.short	(.L_193 - .L_192)
	.align		4
.L_192:
        /*03a0*/ 	.word	index@(_ZN2at6native18elementwise_kernelILi128ELi4EZNS0_15gpu_kernel_implIZZZNS0_54_GLOBAL__N__7dbc7496_16_ComplexKernel_cu_b2145a98_311017polar_kernel_cudaERNS_14TensorIteratorEENKUlvE_clEvENKUlvE0_clEvEUlffE_EEvRNS_18TensorIteratorBaseERKT_EUliE_EEviT1_)
        /*03a4*/ 	.word	0x00000000


	//----- nvinfo : EIATTR_MIN_STACK_SIZE
	.align		4
.L_193:
        /*03a8*/ 	.byte	0x04, 0x12
        /*03aa*/ 	.short	(.L_195 - .L_194)
	.align		4
.L_194:
        /*03ac*/ 	.word	index@(_ZN2at6native27unrolled_elementwise_kernelIZZZNS0_54_GLOBAL__N__7dbc7496_16_ComplexKernel_cu_b2145a98_311017polar_kernel_cudaERNS_14TensorIteratorEENKUlvE_clEvENKUlvE0_clEvEUlffE_St5arrayIPcLm3EELi4E23TrivialOffsetCalculatorILi2EjESB_ILi1EjENS0_6memory12LoadWithCastILi2EEENSE_13StoreWithCastILi1EEEEEviT_T0_T2_T3_T4_T5_)
        /*03b0*/ 	.word	0x00000000


	//----- nvinfo : EIATTR_MIN_STACK_SIZE
	.align		4
.L_195:
        /*03b4*/ 	.byte	0x04, 0x12
        /*03b6*/ 	.short	(.L_197 - .L_196)
	.align		4
.L_196:
        /*03b8*/ 	.word	index@(_ZN2at6native18elementwise_kernelILi128ELi2EZNS0_22gpu_kernel_impl_nocastIZZZNS0_54_GLOBAL__N__7dbc7496_16_ComplexKernel_cu_b2145a98_311017polar_kernel_cudaERNS_14TensorIteratorEENKUlvE_clEvENKUlvE0_clEvEUlffE_EEvRNS_18TensorIteratorBaseERKT_EUliE_EEviT1_)
        /*03bc*/ 	.word	0x00000000


	//----- nvinfo : EIATTR_MIN_STACK_SIZE
	.align		4
.L_197:
        /*03c0*/ 	.byte	0x04, 0x12
        /*03c2*/ 	.short	(.L_199 - .L_198)
	.align		4
.L_198:
        /*03c4*/ 	.word	index@(_ZN2at6native27unrolled_elementwise_kernelIZZZNS0_54_GLOBAL__N__7dbc7496_16_ComplexKernel_cu_b2145a98_311017polar_kernel_cudaERNS_14TensorIteratorEENKUlvE_clEvENKUlvE0_clEvEUlffE_St5arrayIPcLm3EELi4E23TrivialOffsetCalculatorILi2EjESB_ILi1EjENS0_6memory15LoadWithoutCastENSE_16StoreWithoutCastEEEviT_T0_T2_T3_T4_T5_)
        /*03c8*/ 	.word	0x00000000


	//----- nvinfo : EIATTR_MIN_STACK_SIZE
	.align		4
.L_199:
        /*03cc*/ 	.byte	0x04, 0x12
        /*03ce*/ 	.short	(.L_201 - .L_200)
	.align		4
.L_200:
        /*03d0*/ 	.word	index@(_ZN2at6native29vectorized_elementwise_kernelILi2EZZZNS0_54_GLOBAL__N__7dbc7496_16_ComplexKernel_cu_b2145a98_311017polar_kernel_cudaERNS_14TensorIteratorEENKUlvE_clEvENKUlvE0_clEvEUlffE_St5arrayIPcLm3EEEEviT0_T1_)
        /*03d4*/ 	.word	0x00000000


	//----- nvinfo : EIATTR_MIN_STACK_SIZE
	.align		4
.L_201:
        /*03d8*/ 	.byte	0x04, 0x12
        /*03da*/ 	.short	(.L_203 - .L_202)
	.align		4
.L_202:
        /*03dc*/ 	.word	index@(_ZN2at6native29vectorized_elementwise_kernelILi4EZZZNS0_54_GLOBAL__N__7dbc7496_16_ComplexKernel_cu_b2145a98_311017polar_kernel_cudaERNS_14TensorIteratorEENKUlvE_clEvENKUlvE0_clEvEUlffE_St5arrayIPcLm3EEEEviT0_T1_)
        /*03e0*/ 	.word	0x00000000


	//----- nvinfo : EIATTR_MIN_STACK_SIZE
	.align		4
.L_203:
        /*03e4*/ 	.byte	0x04, 0x12
        /*03e6*/ 	.short	(.L_205 - .L_204)
	.align		4
.L_204:
        /*03e8*/ 	.word	index@(_ZN2at6native29vectorized_elementwise_kernelILi8EZZZNS0_54_GLOBAL__N__7dbc7496_16_ComplexKernel_cu_b2145a98_311017polar_kernel_cudaERNS_14TensorIteratorEENKUlvE_clEvENKUlvE0_clEvEUlffE_St5arrayIPcLm3EEEEviT0_T1_)
        /*03ec*/ 	.word	0x00000000


	//----- nvinfo : EIATTR_MIN_STACK_SIZE
	.align		4
.L_205:
        /*03f0*/ 	.byte	0x04, 0x12
        /*03f2*/ 	.short	(.L_207 - .L_206)
	.align		4
.L_206:
        /*03f4*/ 	.word	index@(_ZN2at6native18elementwise_kernelILi128ELi4EZNS0_15gpu_kernel_implIZZZNS0_54_GLOBAL__N__7dbc7496_16_ComplexKernel_cu_b2145a98_311017polar_kernel_cudaERNS_14TensorIteratorEENKUlvE_clEvENKUlvE_clEvEUlddE_EEvRNS_18TensorIteratorBaseERKT_EUliE_EEviT1_)
        /*03f8*/ 	.word	0x00000028


	//----- nvinfo : EIATTR_MIN_STACK_SIZE
	.align		4
.L_207:
        /*03fc*/ 	.byte	0x04, 0x12
        /*03fe*/ 	.short	(.L_209 - .L_208)
	.align		4
.L_208:
        /*0400*/ 	.word	index@(_ZN2at6native27unrolled_elementwise_kernelIZZZNS0_54_GLOBAL__N__7dbc7496_16_ComplexKernel_cu_b2145a98_311017polar_kernel_cudaERNS_14TensorIteratorEENKUlvE_clEvENKUlvE_clEvEUlddE_St5arrayIPcLm3EELi4E23TrivialOffsetCalculatorILi2EjESB_ILi1EjENS0_6memory12LoadWithCastILi2EEENSE_13StoreWithCastILi1EEEEEviT_T0_T2_T3_T4_T5_)
        /*0404*/ 	.word	0x00000028


	//----- nvinfo : EIATTR_MIN_STACK_SIZE
	.align		4
.L_209:
        /*0408*/ 	.byte	0x04, 0x12
        /*040a*/ 	.short	(.L_211 - .L_210)
	.align		4
.L_210:
        /*040c*/ 	.word	index@(_ZN2at6native18elementwise_kernelILi128ELi2EZNS0_22gpu_kernel_impl_nocastIZZZNS0_54_GLOBAL__N__7dbc7496_16_ComplexKernel_cu_b2145a98_311017polar_kernel_cudaERNS_14TensorIteratorEENKUlvE_clEvENKUlvE_clEvEUlddE_EEvRNS_18TensorIteratorBaseERKT_EUliE_EEviT1_)
        /*0410*/ 	.word	0x00000028


	//----- nvinfo : EIATTR_MIN_STACK_SIZE
	.align		4
.L_211:
        /*0414*/ 	.byte	0x04, 0x12
        /*0416*/ 	.short	(.L_213 - .L_212)
	.align		4
.L_212:
        /*0418*/ 	.word	index@(_ZN2at6native27unrolled_elementwise_kernelIZZZNS0_54_GLOBAL__N__7dbc7496_16_ComplexKernel_cu_b2145a98_311017polar_kernel_cudaERNS_14TensorIteratorEENKUlvE_clEvENKUlvE_clEvEUlddE_St5arrayIPcLm3EELi4E23TrivialOffsetCalculatorILi2EjESB_ILi1EjENS0_6memory15LoadWithoutCastENSE_16StoreWithoutCastEEEviT_T0_T2_T3_T4_T5_)
        /*041c*/ 	.word	0x00000028


	//----- nvinfo : EIATTR_MIN_STACK_SIZE
	.align		4
.L_213:
        /*0420*/ 	.byte	0x04, 0x12
        /*0422*/ 	.short	(.L_215 - .L_214)
	.align		4
.L_214:
        /*0424*/ 	.word	index@(_ZN2at6native29vectorized_elementwise_kernelILi2EZZZNS0_54_GLOBAL__N__7dbc7496_16_ComplexKernel_cu_b2145a98_311017polar_kernel_cudaERNS_14TensorIteratorEENKUlvE_clEvENKUlvE_clEvEUlddE_St5arrayIPcLm3EEEEviT0_T1_)
        /*0428*/ 	.word	0x00000028


	//----- nvinfo : EIATTR_MIN_STACK_SIZE
	.align		4
.L_215:
        /*042c*/ 	.byte	0x04, 0x12
        /*042e*/ 	.short	(.L_217 - .L_216)
	.align		4
.L_216:
        /*0430*/ 	.word	index@(_ZN2at6native29vectorized_elementwise_kernelILi4EZZZNS0_54_GLOBAL__N__7dbc7496_16_ComplexKernel_cu_b2145a98_311017polar_kernel_cudaERNS_14TensorIteratorEENKUlvE_clEvENKUlvE_clEvEUlddE_St5arrayIPcLm3EEEEviT0_T1_)
        /*0434*/ 	.word	0x00000028


	//----- nvinfo : EIATTR_MIN_STACK_SIZE
	.align		4
.L_217:
        /*0438*/ 	.byte	0x04, 0x12
        /*043a*/ 	.short	(.L_219 - .L_218)
	.align		4
.L_218:
        /*043c*/ 	.word	index@(_ZN2at6native29vectorized_elementwise_kernelILi8EZZZNS0_54_GLOBAL__N__7dbc7496_16_ComplexKernel_cu_b2145a98_311017polar_kernel_cudaERNS_14TensorIteratorEENKUlvE_clEvENKUlvE_clEvEUlddE_St5arrayIPcLm3EEEEviT0_T1_)
        /*0440*/ 	.word	0x00000028


	//----- nvinfo : EIATTR_MIN_STACK_SIZE
	.align		4
.L_219:
        /*0444*/ 	.byte	0x04, 0x12
        /*0446*/ 	.short	(.L_221 - .L_220)
	.align		4
.L_220:
        /*0448*/ 	.word	index@(_ZN2at6native18elementwise_kernelILi128ELi4EZNS0_15gpu_kernel_implIZZZNS0_54_GLOBAL__N__7dbc7496_16_ComplexKernel_cu_b2145a98_311019complex_kernel_cudaERNS_14TensorIteratorEENKUlvE_clEvENKUlvE1_clEvEUlN3c104HalfES9_E_EEvRNS_18TensorIteratorBaseERKT_EUliE_EEviT1_)
        /*044c*/ 	.word	0x00000000


	//----- nvinfo : EIATTR_MIN_STACK_SIZE
	.align		4
.L_221:
        /*0450*/ 	.byte	0x04, 0x12
        /*0452*/ 	.short	(.L_223 - .L_222)
	.align		4
.L_222:
        /*0454*/ 	.word	index@(_ZN2at6native27unrolled_elementwise_kernelIZZZNS0_54_GLOBAL__N__7dbc7496_16_ComplexKernel_cu_b2145a98_311019complex_kernel_cudaERNS_14TensorIteratorEENKUlvE_clEvENKUlvE1_clEvEUlN3c104HalfES8_E_St5arrayIPcLm3EELi4E23TrivialOffsetCalculatorILi2EjESD_ILi1EjENS0_6memory12LoadWithCastILi2EEENSG_13StoreWithCastILi1EEEEEviT_T0_T2_T3_T4_T5_)
        /*0458*/ 	.word	0x00000000


	//----- nvinfo : EIATTR_MIN_STACK_SIZE
	.align		4
.L_223:
        /*045c*/ 	.byte	0x04, 0x12
        /*045e*/ 	.short	(.L_225 - .L_224)
	.align		4
.L_224:
        /*0460*/ 	.word	index@(_ZN2at6native18elementwise_kernelILi128ELi2EZNS0_22gpu_kernel_impl_nocastIZZZNS0_54_GLOBAL__N__7dbc7496_16_ComplexKernel_cu_b2145a98_311019complex_kernel_cudaERNS_14TensorIteratorEENKUlvE_clEvENKUlvE1_clEvEUlN3c104HalfES9_E_EEvRNS_18TensorIteratorBaseERKT_EUliE_EEviT1_)
        /*0464*/ 	.word	0x00000000


	//----- nvinfo : EIATTR_MIN_STACK_SIZE
	.align		4
.L_225:
        /*0468*/ 	.byte	0x04, 0x12
        /*046a*/ 	.short	(.L_227 - .L_226)
	.align		4
.L_226:
        /*046c*/ 	.word	index@(_ZN2at6native27unrolled_elementwise_kernelIZZZNS0_54_GLOBAL__N__7dbc7496_16_ComplexKernel_cu_b2145a98_311019complex_kernel_cudaERNS_14TensorIteratorEENKUlvE_clEvENKUlvE1_clEvEUlN3c104HalfES8_E_St5arrayIPcLm3EELi4E23TrivialOffsetCalculatorILi2EjESD_ILi1EjENS0_6memory15LoadWithoutCastENSG_16StoreWithoutCastEEEviT_T0_T2_T3_T4_T5_)
        /*0470*/ 	.word	0x00000000


	//----- nvinfo : EIATTR_MIN_STACK_SIZE
	.align		4
.L_227:
        /*0474*/ 	.byte	0x04, 0x12
        /*0476*/ 	.short	(.L_229 - .L_228)
	.align		4
.L_228:
        /*0478*/ 	.word	index@(_ZN2at6native29vectorized_elementwise_kernelILi2EZZZNS0_54_GLOBAL__N__7dbc7496_16_ComplexKernel_cu_b2145a98_311019complex_kernel_cudaERNS_14TensorIteratorEENKUlvE_clEvENKUlvE1_clEvEUlN3c104HalfES8_E_St5arrayIPcLm3EEEEviT0_T1_)
        /*047c*/ 	.word	0x00000000


	//----- nvinfo : EIATTR_MIN_STACK_SIZE
	.align		4
.L_229:
        /*0480*/ 	.byte	0x04, 0x12
        /*0482*/ 	.short	(.L_231 - .L_230)
	.align		4
.L_230:
        /*0484*/ 	.word	index@(_ZN2at6native29vectorized_elementwise_kernelILi4EZZZNS0_54_GLOBAL__N__7dbc7496_16_ComplexKernel_cu_b2145a98_311019complex_kernel_cudaERNS_14TensorIteratorEENKUlvE_clEvENKUlvE1_clEvEUlN3c104HalfES8_E_St5arrayIPcLm3EEEEviT0_T1_)
        /*0488*/ 	.word	0x00000000


	//----- nvinfo : EIATTR_MIN_STACK_SIZE
	.align		4
.L_231:
        /*048c*/ 	.byte	0x04, 0x12
        /*048e*/ 	.short	(.L_233 - .L_232)
	.align		4
.L_232:
        /*0490*/ 	.word	index@(_ZN2at6native29vectorized_elementwise_kernelILi8EZZZNS0_54_GLOBAL__N__7dbc7496_16_ComplexKernel_cu_b2145a98_311019complex_kernel_cudaERNS_14TensorIteratorEENKUlvE_clEvENKUlvE1_clEvEUlN3c104HalfES8_E_St5arrayIPcLm3EEEEviT0_T1_)
        /*0494*/ 	.word	0x00000000


	//----- nvinfo : EIATTR_MIN_STACK_SIZE
	.align		4
.L_233:
        /*0498*/ 	.byte	0x04, 0x12
        /*049a*/ 	.short	(.L_235 - .L_234)
	.align		4
.L_234:
        /*049c*/ 	.word	index@(_ZN2at6native18elementwise_kernelILi128ELi4EZNS0_15gpu_kernel_implIZZZNS0_54_GLOBAL__N__7dbc7496_16_ComplexKernel_cu_b2145a98_311019complex_kernel_cudaERNS_14TensorIteratorEENKUlvE_clEvENKUlvE0_clEvEUlffE_EEvRNS_18TensorIteratorBaseERKT_EUliE_EEviT1_)
        /*04a0*/ 	.word	0x00000000


	//----- nvinfo : EIATTR_MIN_STACK_SIZE
	.align		4
.L_235:
        /*04a4*/ 	.byte	0x04, 0x12
        /*04a6*/ 	.short	(.L_237 - .L_236)
	.align		4
.L_236:
        /*04a8*/ 	.word	index@(_ZN2at6native27unrolled_elementwise_kernelIZZZNS0_54_GLOBAL__N__7dbc7496_16_ComplexKernel_cu_b2145a98_311019complex_kernel_cudaERNS_14TensorIteratorEENKUlvE_clEvENKUlvE0_clEvEUlffE_St5arrayIPcLm3EELi4E23TrivialOffsetCalculatorILi2EjESB_ILi1EjENS0_6memory12LoadWithCastILi2EEENSE_13StoreWithCastILi1EEEEEviT_T0_T2_T3_T4_T5_)
        /*04ac*/ 	.word	0x00000000


	//----- nvinfo : EIATTR_MIN_STACK_SIZE
	.align		4
.L_237:
        /*04b0*/ 	.byte	0x04, 0x12
        /*04b2*/ 	.short	(.L_239 - .L_238)
	.align		4
.L_238:
        /*04b4*/ 	.word	index@(_ZN2at6native18elementwise_kernelILi128ELi2EZNS0_22gpu_kernel_impl_nocastIZZZNS0_54_GLOBAL__N__7dbc7496_16_ComplexKernel_cu_b2145a98_311019complex_kernel_cudaERNS_14TensorIteratorEENKUlvE_clEvENKUlvE0_clEvEUlffE_EEvRNS_18TensorIteratorBaseERKT_EUliE_EEviT1_)
        /*04b8*/ 	.word	0x00000000


	//----- nvinfo : EIATTR_MIN_STACK_SIZE
	.align		4
.L_239:
        /*04bc*/ 	.byte	0x04, 0x12
        /*04be*/ 	.short	(.L_241 - .L_240)
	.align		4
.L_240:
        /*04c0*/ 	.word	index@(_ZN2at6native27unrolled_elementwise_kernelIZZZNS0_54_GLOBAL__N__7dbc7496_16_ComplexKernel_cu_b2145a98_311019complex_kernel_cudaERNS_14TensorIteratorEENKUlvE_clEvENKUlvE0_clEvEUlffE_St5arrayIPcLm3EELi4E23TrivialOffsetCalculatorILi2EjESB_ILi1EjENS0_6memory15LoadWithoutCastENSE_16StoreWithoutCastEEEviT_T0_T2_T3_T4_T5_)
        /*04c4*/ 	.word	0x00000000


	//----- nvinfo : EIATTR_MIN_STACK_SIZE
	.align		4
.L_241:
        /*04c8*/ 	.byte	0x04, 0x12
        /*04ca*/ 	.short	(.L_243 - .L_242)
	.align		4
.L_242:
        /*04cc*/ 	.word	index@(_ZN2at6native29vectorized_elementwise_kernelILi2EZZZNS0_54_GLOBAL__N__7dbc7496_16_ComplexKernel_cu_b2145a98_311019complex_kernel_cudaERNS_14TensorIteratorEENKUlvE_clEvENKUlvE0_clEvEUlffE_St5arrayIPcLm3EEEEviT0_T1_)
        /*04d0*/ 	.word	0x00000000


	//----- nvinfo : EIATTR_MIN_STACK_SIZE
	.align		4
.L_243:
        /*04d4*/ 	.byte	0x04, 0x12
        /*04d6*/ 	.short	(.L_245 - .L_244)
	.align		4
.L_244:
        /*04d8*/ 	.word	index@(_ZN2at6native29vectorized_elementwise_kernelILi4EZZZNS0_54_GLOBAL__N__7dbc7496_16_ComplexKernel_cu_b2145a98_311019complex_kernel_cudaERNS_14TensorIteratorEENKUlvE_clEvENKUlvE0_clEvEUlffE_St5arrayIPcLm3EEEEviT0_T1_)
        /*04dc*/ 	.word	0x00000000


	//----- nvinfo : EIATTR_MIN_STACK_SIZE
	.align		4
.L_245:
        /*04e0*/ 	.byte	0x04, 0x12
        /*04e2*/ 	.short	(.L_247 - .L_246)
	.align		4
.L_246:
        /*04e4*/ 	.word	index@(_ZN2at6native29vectorized_elementwise_kernelILi8EZZZNS0_54_GLOBAL__N__7dbc7496_16_ComplexKernel_cu_b2145a98_311019complex_kernel_cudaERNS_14TensorIteratorEENKUlvE_clEvENKUlvE0_clEvEUlffE_St5arrayIPcLm3EEEEviT0_T1_)
        /*04e8*/ 	.word	0x00000000


	//----- nvinfo : EIATTR_MIN_STACK_SIZE
	.align		4
.L_247:
        /*04ec*/ 	.byte	0x04, 0x12
        /*04ee*/ 	.short	(.L_249 - .L_248)
	.align		4
.L_248:
        /*04f0*/ 	.word	index@(_ZN2at6native18elementwise_kernelILi128ELi4EZNS0_15gpu_kernel_implIZZZNS0_54_GLOBAL__N__7dbc7496_16_ComplexKernel_cu_b2145a98_311019complex_kernel_cudaERNS_14TensorIteratorEENKUlvE_clEvENKUlvE_clEvEUlddE_EEvRNS_18TensorIteratorBaseERKT_EUliE_EEviT1_)
        /*04f4*/ 	.word	0x00000000


	//----- nvinfo : EIATTR_MIN_STACK_SIZE
	.align		4
.L_249:
        /*04f8*/ 	.byte	0x04, 0x12
        /*04fa*/ 	.short	(.L_251 - .L_250)
	.align		4
.L_250:
        /*04fc*/ 	.word	index@(_ZN2at6native27unrolled_elementwise_kernelIZZZNS0_54_GLOBAL__N__7dbc7496_16_ComplexKernel_cu_b2145a98_311019complex_kernel_cudaERNS_14TensorIteratorEENKUlvE_clEvENKUlvE_clEvEUlddE_St5arrayIPcLm3EELi4E23TrivialOffsetCalculatorILi2EjESB_ILi1EjENS0_6memory12LoadWithCastILi2EEENSE_13StoreWithCastILi1EEEEEviT_T0_T2_T3_T4_T5_)
        /*0500*/ 	.word	0x00000000


	//----- nvinfo : EIATTR_MIN_STACK_SIZE
	.align		4
.L_251:
        /*0504*/ 	.byte	0x04, 0x12
        /*0506*/ 	.short	(.L_253 - .L_252)
	.align		4
.L_252:
        /*0508*/ 	.word	index@(_ZN2at6native18elementwise_kernelILi128ELi2EZNS0_22gpu_kernel_impl_nocastIZZZNS0_54_GLOBAL__N__7dbc7496_16_ComplexKernel_cu_b2145a98_311019complex_kernel_cudaERNS_14TensorIteratorEENKUlvE_clEvENKUlvE_clEvEUlddE_EEvRNS_18TensorIteratorBaseERKT_EUliE_EEviT1_)
        /*050c*/ 	.word	0x00000000


	//----- nvinfo : EIATTR_MIN_STACK_SIZE
	.align		4
.L_253:
        /*0510*/ 	.byte	0x04, 0x12
        /*0512*/ 	.short	(.L_255 - .L_254)
	.align		4
.L_254:
        /*0514*/ 	.word	index@(_ZN2at6native27unrolled_elementwise_kernelIZZZNS0_54_GLOBAL__N__7dbc7496_16_ComplexKernel_cu_b2145a98_311019complex_kernel_cudaERNS_14TensorIteratorEENKUlvE_clEvENKUlvE_clEvEUlddE_St5arrayIPcLm3EELi4E23TrivialOffsetCalculatorILi2EjESB_ILi1EjENS0_6memory15LoadWithoutCastENSE_16StoreWithoutCastEEEviT_T0_T2_T3_T4_T5_)
        /*0518*/ 	.word	0x00000000


	//----- nvinfo : EIATTR_MIN_STACK_SIZE
	.align		4
.L_255:
        /*051c*/ 	.byte	0x04, 0x12
        /*051e*/ 	.short	(.L_257 - .L_256)
	.align		4
.L_256:
        /*0520*/ 	.word	index@(_ZN2at6native29vectorized_elementwise_kernelILi2EZZZNS0_54_GLOBAL__N__7dbc7496_16_ComplexKernel_cu_b2145a98_311019complex_kernel_cudaERNS_14TensorIteratorEENKUlvE_clEvENKUlvE_clEvEUlddE_St5arrayIPcLm3EEEEviT0_T1_)
        /*0524*/ 	.word	0x00000000


	//----- nvinfo : EIATTR_MIN_STACK_SIZE
	.align		4
.L_257:
        /*0528*/ 	.byte	0x04, 0x12
        /*052a*/ 	.short	(.L_259 - .L_258)
	.align		4
.L_258:
        /*052c*/ 	.word	index@(_ZN2at6native29vectorized_elementwise_kernelILi4EZZZNS0_54_GLOBAL__N__7dbc7496_16_ComplexKernel_cu_b2145a98_311019complex_kernel_cudaERNS_14TensorIteratorEENKUlvE_clEvENKUlvE_clEvEUlddE_St5arrayIPcLm3EEEEviT0_T1_)
        /*0530*/ 	.word	0x00000000


	//----- nvinfo : EIATTR_MIN_STACK_SIZE
	.align		4
.L_259:
        /*0534*/ 	.byte	0x04, 0x12
        /*0536*/ 	.short	(.L_261 - .L_260)
	.align		4
.L_260:
        /*0538*/ 	.word	index@(_ZN2at6native29vectorized_elementwise_kernelILi8EZZZNS0_54_GLOBAL__N__7dbc7496_16_ComplexKernel_cu_b2145a98_311019complex_kernel_cudaERNS_14TensorIteratorEENKUlvE_clEvENKUlvE_clEvEUlddE_St5arrayIPcLm3EEEEviT0_T1_)
        /*053c*/ 	.word	0x00000000
.L_261:


//--------------------- .nv.compat                --------------------------
	.section	.nv.compat,"",@"SHT_CUDA_COMPAT_INFO"
	.align	4
        /*0000*/ 	.byte	0x02, 0x09, 0x01, 0x00, 0x02, 0x02, 0x01, 0x00, 0x02, 0x05, 0x05, 0x00, 0x03, 0x07, 0x01, 0x01
        /*0010*/ 	.byte	0x02, 0x03, 0x00, 0x00, 0x02, 0x06, 0x01, 0x00, 0x04, 0x0b, 0x08, 0x00, 0x00, 0x00, 0x00, 0x00
        /*0020*/ 	.byte	0x00, 0x00, 0x00, 0x00


//--------------------- .nv.info._ZN2at6native18elementwise_kernelILi128ELi4EZNS0_15gpu_kernel_implIZZZNS0_54_GLOBAL__N__7dbc7496_16_ComplexKernel_cu_b2145a98_311017polar_kernel_cudaERNS_14TensorIteratorEENKUlvE_clEvENKUlvE0_clEvEUlffE_EEvRNS_18TensorIteratorBaseERKT_EUliE_EEviT1_ --------------------------
	.section	.nv.info._ZN2at6native18elementwise_kernelILi128ELi4EZNS0_15gpu_kernel_implIZZZNS0_54_GLOBAL__N__7dbc7496_16_ComplexKernel_cu_b2145a98_311017polar_kernel_cudaERNS_14TensorIteratorEENKUlvE_clEvENKUlvE0_clEvEUlffE_EEvRNS_18TensorIteratorBaseERKT_EUliE_EEviT1_,"",@"SHT_CUDA_INFO"
	.sectionflags	@""
	.align	4


	//----- nvinfo : EIATTR_CUDA_API_VERSION
	.align		4
        /*0000*/ 	.byte	0x04, 0x37
        /*0002*/ 	.short	(.L_263 - .L_262)
.L_262:
        /*0004*/ 	.word	0x00000082


	//----- nvinfo : EIATTR_KPARAM_INFO
	.align		4
.L_263:
        /*0008*/ 	.byte	0x04, 0x17
        /*000a*/ 	.short	(.L_265 - .L_264)
.L_264:
        /*000c*/ 	.word	0x00000000
        /*0010*/ 	.short	0x0001
        /*0012*/ 	.short	0x0008
        /*0014*/ 	.byte	0x00, 0xf0, 0x21, 0x0a


	//----- nvinfo : EIATTR_KPARAM_INFO
	.align		4
.L_265:
        /*0018*/ 	.byte	0x04, 0x17
        /*001a*/ 	.short	(.L_267 - .L_266)
.L_266:
        /*001c*/ 	.word	0x00000000
        /*0020*/ 	.short	0x0000
        /*0022*/ 	.short	0x0000
        /*0024*/ 	.byte	0x00, 0xf0, 0x11, 0x00


	//----- nvinfo : EIATTR_SPARSE_MMA_MASK
	.align		4
.L_267:
        /*0028*/ 	.byte	0x03, 0x50
        /*002a*/ 	.short	0x0000


	//----- nvinfo : EIATTR_MAXREG_COUNT
	.align		4
        /*002c*/ 	.byte	0x03, 0x1b
        /*002e*/ 	.short	0x0080


	//----- nvinfo : EIATTR_EXTERNS
	.align		4
        /*0030*/ 	.byte	0x04, 0x0f
        /*0032*/ 	.short	(.L_269 - .L_268)


	//   ....[0]....
	.align		4
.L_268:
        /*0034*/ 	.word	index@(__assertfail)


	//----- nvinfo : EIATTR_MERCURY_ISA_VERSION
	.align		4
.L_269:
        /*0038*/ 	.byte	0x03, 0x5f
        /*003a*/ 	.short	0x0101


	//----- nvinfo : EIATTR_SYSCALL_OFFSETS
	.align		4
        /*003c*/ 	.byte	0x04, 0x46
        /*003e*/ 	.short	(.L_271 - .L_270)


	//   ....[0]....
.L_270:
        /*0040*/ 	.word	0x00002490


	//   ....[1]....
        /*0044*/ 	.word	0x000032b0


	//   ....[2]....
        /*0048*/ 	.word	0x00004160


	//   ....[3]....
        /*004c*/ 	.word	0x00006620


	//   ....[4]....
        /*0050*/ 	.word	0x00007440


	//   ....[5]....
        /*0054*/ 	.word	0x000082f0


	//   ....[6]....
        /*0058*/ 	.word	0x0000a7a0


	//   ....[7]....
        /*005c*/ 	.word	0x0000b5c0


	//   ....[8]....
        /*0060*/ 	.word	0x0000c470


	//   ....[9]....
        /*0064*/ 	.word	0x0000e910


	//   ....[10]....
        /*0068*/ 	.word	0x0000f730


	//   ....[11]....
        /*006c*/ 	.word	0x000105e0


	//----- nvinfo : EIATTR_EXIT_INSTR_OFFSETS
	.align		4
.L_271:
        /*0070*/ 	.byte	0x04, 0x1c
        /*0072*/ 	.short	(.L_273 - .L_272)


	//   ....[0]....
.L_272:
        /*0074*/ 	.word	0x0000c520


	//   ....[1]....
        /*0078*/ 	.word	0x0000f8f0


	//   ....[2]....
        /*007c*/ 	.word	0x0000f930


	//   ....[3]....
        /*0080*/ 	.word	0x0000f9c0


	//   ....[4]....
        /*0084*/ 	.word	0x0000f9f0


	//   ....[5]....
        /*0088*/ 	.word	0x0000fa20


	//   ....[6]....
        /*008c*/ 	.word	0x0000faa0


	//   ....[7]....
        /*0090*/ 	.word	0x0000fad0


	//   ....[8]....
        /*0094*/ 	.word	0x0000fb50


	//   ....[9]....
        /*0098*/ 	.word	0x0000fb80


	//   ....[10]....
        /*009c*/ 	.word	0x0000fbc0


	//   ....[11]....
        /*00a0*/ 	.word	0x0000fca0


	//   ....[12]....
        /*00a4*/ 	.word	0x0000fd00


	//   ....[13]....
        /*00a8*/ 	.word	0x0000fe80


	//   ....[14]....
        /*00ac*/ 	.word	0x0000ffd0


	//   ....[15]....
        /*00b0*/ 	.word	0x00010000


	//   ....[16]....
        /*00b4*/ 	.word	0x000100b0


	//   ....[17]....
        /*00b8*/ 	.word	0x00010220


	//   ....[18]....
        /*00bc*/ 	.word	0x00010390


	//   ....[19]....
        /*00c0*/ 	.word	0x000104e0


	//   ....[20]....
        /*00c4*/ 	.word	0x000105f0


	//   ....[21]....
        /*00c8*/ 	.word	0x00010620


	//   ....[22]....
        /*00cc*/ 	.word	0x00010650


	//----- nvinfo : EIATTR_MAX_THREADS
	.align		4
.L_273:
        /*00d0*/ 	.byte	0x04, 0x05
        /*00d2*/ 	.short	(.L_275 - .L_274)
.L_274:
        /*00d4*/ 	.word	0x00000080
        /*00d8*/ 	.word	0x00000001
        /*00dc*/ 	.word	0x00000001


	//----- nvinfo : EIATTR_CRS_STACK_SIZE
	.align		4
.L_275:
        /*00e0*/ 	.byte	0x04, 0x1e
        /*00e2*/ 	.short	(.L_277 - .L_276)
.L_276:
        /*00e4*/ 	.word	0x00000000


	//----- nvinfo : EIATTR_CBANK_PARAM_SIZE
	.align		4
.L_277:
        /*00e8*/ 	.byte	0x03, 0x19
        /*00ea*/ 	.short	0x0290


	//----- nvinfo : EIATTR_PARAM_CBANK
	.align		4
        /*00ec*/ 	.byte	0x04, 0x0a
        /*00ee*/ 	.short	(.L_279 - .L_278)
	.align		4
.L_278:
        /*00f0*/ 	.word	index@(.nv.constant0._ZN2at6native18elementwise_kernelILi128ELi4EZNS0_15gpu_kernel_implIZZZNS0_54_GLOBAL__N__7dbc7496_16_ComplexKernel_cu_b2145a98_311017polar_kernel_cudaERNS_14TensorIteratorEENKUlvE_clEvENKUlvE0_clEvEUlffE_EEvRNS_18TensorIteratorBaseERKT_EUliE_EEviT1_)
        /*00f4*/ 	.short	0x0210
        /*00f6*/ 	.short	0x0290


	//----- nvinfo : EIATTR_SW_WAR
	.align		4
.L_279:
        /*00f8*/ 	.byte	0x04, 0x36
        /*00fa*/ 	.short	(.L_281 - .L_280)
.L_280:
        /*00fc*/ 	.word	0x00000008
.L_281:


//--------------------- .nv.info._ZN2at6native27unrolled_elementwise_kernelIZZZNS0_54_GLOBAL__N__7dbc7496_16_ComplexKernel_cu_b2145a98_311017polar_kernel_cudaERNS_14TensorIteratorEENKUlvE_clEvENKUlvE0_clEvEUlffE_St5arrayIPcLm3EELi4E23TrivialOffsetCalculatorILi2EjESB_ILi1EjENS0_6memory12LoadWithCastILi2EEENSE_13StoreWithCastILi1EEEEEviT_T0_T2_T3_T4_T5_ --------------------------
	.section	.nv.info._ZN2at6native27unrolled_elementwise_kernelIZZZNS0_54_GLOBAL__N__7dbc7496_16_ComplexKernel_cu_b2145a98_311017polar_kernel_cudaERNS_14TensorIteratorEENKUlvE_clEvENKUlvE0_clEvEUlffE_St5arrayIPcLm3EELi4E23TrivialOffsetCalculatorILi2EjESB_ILi1EjENS0_6memory12LoadWithCastILi2EEENSE_13StoreWithCastILi1EEEEEviT_T0_T2_T3_T4_T5_,"",@"SHT_CUDA_INFO"
	.sectionflags	@""
	.align	4


	//----- nvinfo : EIATTR_CUDA_API_VERSION
	.align		4
        /*0000*/ 	.byte	0x04, 0x37
        /*0002*/ 	.short	(.L_283 - .L_282)
.L_282:
        /*0004*/ 	.word	0x00000082


	//----- nvinfo : EIATTR_KPARAM_INFO
	.align		4
.L_283:
        /*0008*/ 	.byte	0x04, 0x17
        /*000a*/ 	.short	(.L_285 - .L_284)
.L_284:
        /*000c*/ 	.word	0x00000000
        /*0010*/ 	.short	0x0006
        /*0012*/ 	.short	0x0030
        /*0014*/ 	.byte	0x00, 0xf0, 0x21, 0x00


	//----- nvinfo : EIATTR_KPARAM_INFO
	.align		4
.L_285:
        /*0018*/ 	.byte	0x04, 0x17
        /*001a*/ 	.short	(.L_287 - .L_286)
.L_286:
        /*001c*/ 	.word	0x00000000
        /*0020*/ 	.short	0x0005
        /*0022*/ 	.short	0x0024
        /*0024*/ 	.byte	0x00, 0xf0, 0x31, 0x00


	//----- nvinfo : EIATTR_KPARAM_INFO
	.align		4
.L_287:
        /*0028*/ 	.byte	0x04, 0x17
        /*002a*/ 	.short	(.L_289 - .L_288)
.L_288:
        /*002c*/ 	.word	0x00000000
        /*0030*/ 	.short	0x0004
        /*0032*/ 	.short	0x0021
        /*0034*/ 	.byte	0x00, 0xf0, 0x05, 0x00


	//----- nvinfo : EIATTR_KPARAM_INFO
	.align		4
.L_289:
        /*0038*/ 	.byte	0x04, 0x17
        /*003a*/ 	.short	(.L_291 - .L_290)
.L_290:
        /*003c*/ 	.word	0x00000000
        /*0040*/ 	.short	0x0003
        /*0042*/ 	.short	0x0020
        /*0044*/ 	.byte	0x00, 0xf0, 0x05, 0x00


	//----- nvinfo : EIATTR_KPARAM_INFO
	.align		4
.L_291:
        /*0048*/ 	.byte	0x04, 0x17
        /*004a*/ 	.short	(.L_293 - .L_292)
.L_292:
        /*004c*/ 	.word	0x00000000
        /*0050*/ 	.short	0x0002
        /*0052*/ 	.short	0x0008
        /*0054*/ 	.byte	0x00, 0xf0, 0x61, 0x00


	//----- nvinfo : EIATTR_KPARAM_INFO
	.align		4
.L_293:
        /*0058*/ 	.byte	0x04, 0x17
        /*005a*/ 	.short	(.L_295 - .L_294)
.L_294:
        /*005c*/ 	.word	0x00000000
        /*0060*/ 	.short	0x0001
        /*0062*/ 	.short	0x0004
        /*0064*/ 	.byte	0x00, 0xf0, 0x05, 0x00


	//----- nvinfo : EIATTR_KPARAM_INFO
	.align		4
.L_295:
        /*0068*/ 	.byte	0x04, 0x17
        /*006a*/ 	.short	(.L_297 - .L_296)
.L_296:
        /*006c*/ 	.word	0x00000000
        /*0070*/ 	.short	0x0000
        /*0072*/ 	.short	0x0000
        /*0074*/ 	.byte	0x00, 0xf0, 0x11, 0x00


	//----- nvinfo : EIATTR_SPARSE_MMA_MASK
	.align		4
.L_297:
        /*0078*/ 	.byte	0x03, 0x50
        /*007a*/ 	.short	0x0000


	//----- nvinfo : EIATTR_MAXREG_COUNT
	.align		4
        /*007c*/ 	.byte	0x03, 0x1b
        /*007e*/ 	.short	0x00ff


	//----- nvinfo : EIATTR_EXTERNS
	.align		4
        /*0080*/ 	.byte	0x04, 0x0f
        /*0082*/ 	.short	(.L_299 - .L_298)


	//   ....[0]....
	.align		4
.L_298:
        /*0084*/ 	.word	index@(__assertfail)


	//----- nvinfo : EIATTR_MERCURY_ISA_VERSION
	.align		4
.L_299:
        /*0088*/ 	.byte	0x03, 0x5f
        /*008a*/ 	.short	0x0101


	//----- nvinfo : EIATTR_SYSCALL_OFFSETS
	.align		4
        /*008c*/ 	.byte	0x04, 0x46
        /*008e*/ 	.short	(.L_301 - .L_300)


	//   ....[0]....
.L_300:
        /*0090*/ 	.word	0x00000ea0


	//   ....[1]....
        /*0094*/ 	.word	0x00001cd0


	//   ....[2]....
        /*0098*/ 	.word	0x00002b80


	//   ....[3]....
        /*009c*/ 	.word	0x000039b0


	//   ....[4]....
        /*00a0*/ 	.word	0x00004870


	//   ....[5]....
        /*00a4*/ 	.word	0x000056b0


	//   ....[6]....
        /*00a8*/ 	.word	0x00006550


	//   ....[7]....
        /*00ac*/ 	.word	0x00007360


	//   ....[8]....
        /*00b0*/ 	.word	0x00008570


	//   ....[9]....
        /*00b4*/ 	.word	0x00009490


	//   ....[10]....
        /*00b8*/ 	.word	0x0000a360


	//   ....[11]....
        /*00bc*/ 	.word	0x0000b240


	//----- nvinfo : EIATTR_EXIT_INSTR_OFFSETS
	.align		4
.L_301:
        /*00c0*/ 	.byte	0x04, 0x1c
        /*00c2*/ 	.short	(.L_303 - .L_302)


	//   ....[0]....
.L_302:
        /*00c4*/ 	.word	0x0000a400


	//   ....[1]....
        /*00c8*/ 	.word	0x0000a550


	//   ....[2]....
        /*00cc*/ 	.word	0x0000a590


	//   ....[3]....
        /*00d0*/ 	.word	0x0000a620


	//   ....[4]....
        /*00d4*/ 	.word	0x0000a650


	//   ....[5]....
        /*00d8*/ 	.word	0x0000a680


	//   ....[6]....
        /*00dc*/ 	.word	0x0000a700


	//   ....[7]....
        /*00e0*/ 	.word	0x0000a730


	//   ....[8]....
        /*00e4*/ 	.word	0x0000a7b0


	//   ....[9]....
        /*00e8*/ 	.word	0x0000a7e0


	//   ....[10]....
        /*00ec*/ 	.word	0x0000a820


	//   ....[11]....
        /*00f0*/ 	.word	0x0000a900


	//   ....[12]....
        /*00f4*/ 	.word	0x0000a960


	//   ....[13]....
        /*00f8*/ 	.word	0x0000aae0


	//   ....[14]....
        /*00fc*/ 	.word	0x0000ac30


	//   ....[15]....
        /*0100*/ 	.word	0x0000ac60


	//   ....[16]....
        /*0104*/ 	.word	0x0000ad10


	//   ....[17]....
        /*0108*/ 	.word	0x0000ae80


	//   ....[18]....
        /*010c*/ 	.word	0x0000aff0


	//   ....[19]....
        /*0110*/ 	.word	0x0000b140


	//   ....[20]....
        /*0114*/ 	.word	0x0000b250


	//   ....[21]....
        /*0118*/ 	.word	0x0000b280


	//   ....[22]....
        /*011c*/ 	.word	0x0000b2b0


	//----- nvinfo : EIATTR_MAX_THREADS
	.align		4
.L_303:
        /*0120*/ 	.byte	0x04, 0x05
        /*0122*/ 	.short	(.L_305 - .L_304)
.L_304:
        /*0124*/ 	.word	0x00000080
        /*0128*/ 	.word	0x00000001
        /*012c*/ 	.word	0x00000001


	//----- nvinfo : EIATTR_CRS_STACK_SIZE
	.align		4
.L_305:
        /*0130*/ 	.byte	0x04, 0x1e
        /*0132*/ 	.short	(.L_307 - .L_306)
.L_306:
        /*0134*/ 	.word	0x00000000


	//----- nvinfo : EIATTR_CBANK_PARAM_SIZE
	.align		4
.L_307:
        /*0138*/ 	.byte	0x03, 0x19
        /*013a*/ 	.short	0x0038


	//----- nvinfo : EIATTR_PARAM_CBANK
	.align		4
        /*013c*/ 	.byte	0x04, 0x0a
        /*013e*/ 	.short	(.L_309 - .L_308)
	.align		4
.L_308:
        /*0140*/ 	.word	index@(.nv.constant0._ZN2at6native27unrolled_elementwise_kernelIZZZNS0_54_GLOBAL__N__7dbc7496_16_ComplexKernel_cu_b2145a98_311017polar_kernel_cudaERNS_14TensorIteratorEENKUlvE_clEvENKUlvE0_clEvEUlffE_St5arrayIPcLm3EELi4E23TrivialOffsetCalculatorILi2EjESB_ILi1EjENS0_6memory12LoadWithCastILi2EEENSE_13StoreWithCastILi1EEEEEviT_T0_T2_T3_T4_T5_)
        /*0144*/ 	.short	0x0210
        /*0146*/ 	.short	0x0038


	//----- nvinfo : EIATTR_SW_WAR
	.align		4
.L_309:
        /*0148*/ 	.byte	0x04, 0x36
        /*014a*/ 	.short	(.L_311 - .L_310)
.L_310:
        /*014c*/ 	.word	0x00000008
.L_311:


//--------------------- .nv.info._ZN2at6native18elementwise_kernelILi128ELi2EZNS0_22gpu_kernel_impl_nocastIZZZNS0_54_GLOBAL__N__7dbc7496_16_ComplexKernel_cu_b2145a98_311017polar_kernel_cudaERNS_14TensorIteratorEENKUlvE_clEvENKUlvE0_clEvEUlffE_EEvRNS_18TensorIteratorBaseERKT_EUliE_EEviT1_ --------------------------
	.section	.nv.info._ZN2at6native18elementwise_kernelILi128ELi2EZNS0_22gpu_kernel_impl_nocastIZZZNS0_54_GLOBAL__N__7dbc7496_16_ComplexKernel_cu_b2145a98_311017polar_kernel_cudaERNS_14TensorIteratorEENKUlvE_clEvENKUlvE0_clEvEUlffE_EEvRNS_18TensorIteratorBaseERKT_EUliE_EEviT1_,"",@"SHT_CUDA_INFO"
	.sectionflags	@""
	.align	4


	//----- nvinfo : EIATTR_CUDA_API_VERSION
	.align		4
        /*0000*/ 	.byte	0x04, 0x37
        /*0002*/ 	.short	(.L_313 - .L_312)
.L_312:
        /*0004*/ 	.word	0x00000082


	//----- nvinfo : EIATTR_KPARAM_INFO
	.align		4
.L_313:
        /*0008*/ 	.byte	0x04, 0x17
        /*000a*/ 	.short	(.L_315 - .L_314)
.L_314:
        /*000c*/ 	.word	0x00000000
        /*0010*/ 	.short	0x0001
        /*0012*/ 	.short	0x0008
        /*0014*/ 	.byte	0x00, 0xf0, 0x21, 0x0a


	//----- nvinfo : EIATTR_KPARAM_INFO
	.align		4
.L_315:
        /*0018*/ 	.byte	0x04, 0x17
        /*001a*/ 	.short	(.L_317 - .L_316)
.L_316:
        /*001c*/ 	.word	0x00000000
        /*0020*/ 	.short	0x0000
        /*0022*/ 	.short	0x0000
        /*0024*/ 	.byte	0x00, 0xf0, 0x11, 0x00


	//----- nvinfo : EIATTR_SPARSE_MMA_MASK
	.align		4
.L_317:
        /*0028*/ 	.byte	0x03, 0x50
        /*002a*/ 	.short	0x0000


	//----- nvinfo : EIATTR_MAXREG_COUNT
	.align		4
        /*002c*/ 	.byte	0x03, 0x1b
        /*002e*/ 	.short	0x0080


	//----- nvinfo : EIATTR_MERCURY_ISA_VERSION
	.align		4
        /*0030*/ 	.byte	0x03, 0x5f
        /*0032*/ 	.short	0x0101


	//----- nvinfo : EIATTR_EXIT_INSTR_OFFSETS
	.align		4
        /*0034*/ 	.byte	0x04, 0x1c
        /*0036*/ 	.short	(.L_319 - .L_318)


	//   ....[0]....
.L_318:
        /*0038*/ 	.word	0x000017f0


	//   ....[1]....
        /*003c*/ 	.word	0x00002f20


	//----- nvinfo : EIATTR_MAX_THREADS
	.align		4
.L_319:
        /*0040*/ 	.byte	0x04, 0x05
        /*0042*/ 	.short	(.L_321 - .L_320)
.L_320:
        /*0044*/ 	.word	0x00000080
        /*0048*/ 	.word	0x00000001
        /*004c*/ 	.word	0x00000001


	//----- nvinfo : EIATTR_CRS_STACK_SIZE
	.align		4
.L_321:
        /*0050*/ 	.byte	0x04, 0x1e
        /*0052*/ 	.short	(.L_323 - .L_322)
.L_322:
        /*0054*/ 	.word	0x00000000


	//----- nvinfo : EIATTR_CBANK_PARAM_SIZE
	.align		4
.L_323:
        /*0058*/ 	.byte	0x03, 0x19
        /*005a*/ 	.short	0x0290


	//----- nvinfo : EIATTR_PARAM_CBANK
	.align		4
        /*005c*/ 	.byte	0x04, 0x0a
        /*005e*/ 	.short	(.L_325 - .L_324)
	.align		4
.L_324:
        /*0060*/ 	.word	index@(.nv.constant0._ZN2at6native18elementwise_kernelILi128ELi2EZNS0_22gpu_kernel_impl_nocastIZZZNS0_54_GLOBAL__N__7dbc7496_16_ComplexKernel_cu_b2145a98_311017polar_kernel_cudaERNS_14TensorIteratorEENKUlvE_clEvENKUlvE0_clEvEUlffE_EEvRNS_18TensorIteratorBaseERKT_EUliE_EEviT1_)
        /*0064*/ 	.short	0x0210
        /*0066*/ 	.short	0x0290


	//----- nvinfo : EIATTR_SW_WAR
	.align		4
.L_325:
        /*0068*/ 	.byte	0x04, 0x36
        /*006a*/ 	.short	(.L_327 - .L_326)
.L_326:
        /*006c*/ 	.word	0x00000008
.L_327:


//--------------------- .nv.info._ZN2at6native27unrolled_elementwise_kernelIZZZNS0_54_GLOBAL__N__7dbc7496_16_ComplexKernel_cu_b2145a98_311017polar_kernel_cudaERNS_14TensorIteratorEENKUlvE_clEvENKUlvE0_clEvEUlffE_St5arrayIPcLm3EELi4E23TrivialOffsetCalculatorILi2EjESB_ILi1EjENS0_6memory15LoadWithoutCastENSE_16StoreWithoutCastEEEviT_T0_T2_T3_T4_T5_ --------------------------
	.section	.nv.info._ZN2at6native27unrolled_elementwise_kernelIZZZNS0_54_GLOBAL__N__7dbc7496_16_ComplexKernel_cu_b2145a98_311017polar_kernel_cudaERNS_14TensorIteratorEENKUlvE_clEvENKUlvE0_clEvEUlffE_St5arrayIPcLm3EELi4E23TrivialOffsetCalculatorILi2EjESB_ILi1EjENS0_6memory15LoadWithoutCastENSE_16StoreWithoutCastEEEviT_T0_T2_T3_T4_T5_,"",@"SHT_CUDA_INFO"
	.sectionflags	@""
	.align	4


	//----- nvinfo : EIATTR_CUDA_API_VERSION
	.align		4
        /*0000*/ 	.byte	0x04, 0x37
        /*0002*/ 	.short	(.L_329 - .L_328)
.L_328:
        /*0004*/ 	.word	0x00000082


	//----- nvinfo : EIATTR_KPARAM_INFO
	.align		4
.L_329:
        /*0008*/ 	.byte	0x04, 0x17
        /*000a*/ 	.short	(.L_331 - .L_330)
.L_330:
        /*000c*/ 	.word	0x00000000
        /*0010*/ 	.short	0x0006
        /*0012*/ 	.short	0x0023
        /*0014*/ 	.byte	0x00, 0xf0, 0x05, 0x00


	//----- nvinfo : EIATTR_KPARAM_INFO
	.align		4
.L_331:
        /*0018*/ 	.byte	0x04, 0x17
        /*001a*/ 	.short	(.L_333 - .L_332)
.L_332:
        /*001c*/ 	.word	0x00000000
        /*0020*/ 	.short	0x0005
        /*0022*/ 	.short	0x0022
        /*0024*/ 	.byte	0x00, 0xf0, 0x05, 0x00


	//----- nvinfo : EIATTR_KPARAM_INFO
	.align		4
.L_333:
        /*0028*/ 	.byte	0x04, 0x17
        /*002a*/ 	.short	(.L_335 - .L_334)
.L_334:
        /*002c*/ 	.word	0x00000000
        /*0030*/ 	.short	0x0004
        /*0032*/ 	.short	0x0021
        /*0034*/ 	.byte	0x00, 0xf0, 0x05, 0x00


	//----- nvinfo : EIATTR_KPARAM_INFO
	.align		4
.L_335:
        /*0038*/ 	.byte	0x04, 0x17
        /*003a*/ 	.short	(.L_337 - .L_336)
.L_336:
        /*003c*/ 	.word	0x00000000
        /*0040*/ 	.short	0x0003
        /*0042*/ 	.short	0x0020
        /*0044*/ 	.byte	0x00, 0xf0, 0x05, 0x00


	//----- nvinfo : EIATTR_KPARAM_INFO
	.align		4
.L_337:
        /*0048*/ 	.byte	0x04, 0x17
        /*004a*/ 	.short	(.L_339 - .L_338)
.L_338:
        /*004c*/ 	.word	0x00000000
        /*0050*/ 	.short	0x0002
        /*0052*/ 	.short	0x0008
        /*0054*/ 	.byte	0x00, 0xf0, 0x61, 0x00


	//----- nvinfo : EIATTR_KPARAM_INFO
	.align		4
.L_339:
        /*0058*/ 	.byte	0x04, 0x17
        /*005a*/ 	.short	(.L_341 - .L_340)
.L_340:
        /*005c*/ 	.word	0x00000000
        /*0060*/ 	.short	0x0001
        /*0062*/ 	.short	0x0004
        /*0064*/ 	.byte	0x00, 0xf0, 0x05, 0x00


	//----- nvinfo : EIATTR_KPARAM_INFO
	.align		4
.L_341:
        /*0068*/ 	.byte	0x04, 0x17
        /*006a*/ 	.short	(.L_343 - .L_342)
.L_342:
        /*006c*/ 	.word	0x00000000
        /*0070*/ 	.short	0x0000
        /*0072*/ 	.short	0x0000
        /*0074*/ 	.byte	0x00, 0xf0, 0x11, 0x00


	//----- nvinfo : EIATTR_SPARSE_MMA_MASK
	.align		4
.L_343:
        /*0078*/ 	.byte	0x03, 0x50
        /*007a*/ 	.short	0x0000


	//----- nvinfo : EIATTR_MAXREG_COUNT
	.align		4
        /*007c*/ 	.byte	0x03, 0x1b
        /*007e*/ 	.short	0x00ff


	//----- nvinfo : EIATTR_MERCURY_ISA_VERSION
	.align		4
        /*0080*/ 	.byte	0x03, 0x5f
        /*0082*/ 	.short	0x0101


	//----- nvinfo : EIATTR_EXIT_INSTR_OFFSETS
	.align		4
        /*0084*/ 	.byte	0x04, 0x1c
        /*0086*/ 	.short	(.L_345 - .L_344)


	//   ....[0]....
.L_344:
        /*0088*/ 	.word	0x000005f0


	//   ....[1]....
        /*008c*/ 	.word	0x00000680


	//----- nvinfo : EIATTR_MAX_THREADS
	.align		4
.L_345:
        /*0090*/ 	.byte	0x04, 0x05
        /*0092*/ 	.short	(.L_347 - .L_346)
.L_346:
        /*0094*/ 	.word	0x00000080
        /*0098*/ 	.word	0x00000001
        /*009c*/ 	.word	0x00000001


	//----- nvinfo : EIATTR_CRS_STACK_SIZE
	.align		4
.L_347:
        /*00a0*/ 	.byte	0x04, 0x1e
        /*00a2*/ 	.short	(.L_349 - .L_348)
.L_348:
        /*00a4*/ 	.word	0x00000000


	//----- nvinfo : EIATTR_CBANK_PARAM_SIZE
	.align		4
.L_349:
        /*00a8*/ 	.byte	0x03, 0x19
        /*00aa*/ 	.short	0x0024


	//----- nvinfo : EIATTR_PARAM_CBANK
	.align		4
        /*00ac*/ 	.byte	0x04, 0x0a
        /*00ae*/ 	.short	(.L_351 - .L_350)
	.align		4
.L_350:
        /*00b0*/ 	.word	index@(.nv.constant0._ZN2at6native27unrolled_elementwise_kernelIZZZNS0_54_GLOBAL__N__7dbc7496_16_ComplexKernel_cu_b2145a98_311017polar_kernel_cudaERNS_14TensorIteratorEENKUlvE_clEvENKUlvE0_clEvEUlffE_St5arrayIPcLm3EELi4E23TrivialOffsetCalculatorILi2EjESB_ILi1EjENS0_6memory15LoadWithoutCastENSE_16StoreWithoutCastEEEviT_T0_T2_T3_T4_T5_)
        /*00b4*/ 	.short	0x0210
        /*00b6*/ 	.short	0x0024


	//----- nvinfo : EIATTR_SW_WAR
	.align		4
.L_351:
        /*00b8*/ 	.byte	0x04, 0x36
        /*00ba*/ 	.short	(.L_353 - .L_352)
.L_352:
        /*00bc*/ 	.word	0x00000008
.L_353:


//--------------------- .nv.info._ZN2at6native29vectorized_elementwise_kernelILi2EZZZNS0_54_GLOBAL__N__7dbc7496_16_ComplexKernel_cu_b2145a98_311017polar_kernel_cudaERNS_14TensorIteratorEENKUlvE_clEvENKUlvE0_clEvEUlffE_St5arrayIPcLm3EEEEviT0_T1_ --------------------------
	.section	.nv.info._ZN2at6native29vectorized_elementwise_kernelILi2EZZZNS0_54_GLOBAL__N__7dbc7496_16_ComplexKernel_cu_b2145a98_311017polar_kernel_cudaERNS_14TensorIteratorEENKUlvE_clEvENKUlvE0_clEvEUlffE_St5arrayIPcLm3EEEEviT0_T1_,"",@"SHT_CUDA_INFO"
	.sectionflags	@""
	.align	4


	//----- nvinfo : EIATTR_CUDA_API_VERSION
	.align		4
        /*0000*/ 	.byte	0x04, 0x37
        /*0002*/ 	.short	(.L_355 - .L_354)
.L_354:
        /*0004*/ 	.word	0x00000082


	//----- nvinfo : EIATTR_KPARAM_INFO
	.align		4
.L_355:
        /*0008*/ 	.byte	0x04, 0x17
        /*000a*/ 	.short	(.L_357 - .L_356)
.L_356:
        /*000c*/ 	.word	0x00000000
        /*0010*/ 	.short	0x0002
        /*0012*/ 	.short	0x0008
        /*0014*/ 	.byte	0x00, 0xf0, 0x61, 0x00


	//----- nvinfo : EIATTR_KPARAM_INFO
	.align		4
.L_357:
        /*0018*/ 	.byte	0x04, 0x17
        /*001a*/ 	.short	(.L_359 - .L_358)
.L_358:
        /*001c*/ 	.word	0x00000000
        /*0020*/ 	.short	0x0001
        /*0022*/ 	.short	0x0004
        /*0024*/ 	.byte	0x00, 0xf0, 0x05, 0x00


	//----- nvinfo : EIATTR_KPARAM_INFO
	.align		4
.L_359:
        /*0028*/ 	.byte	0x04, 0x17
        /*002a*/ 	.short	(.L_361 - .L_360)
.L_360:
        /*002c*/ 	.word	0x00000000
        /*0030*/ 	.short	0x0000
        /*0032*/ 	.short	0x0000
        /*0034*/ 	.byte	0x00, 0xf0, 0x11, 0x00


	//----- nvinfo : EIATTR_SPARSE_MMA_MASK
	.align		4
.L_361:
        /*0038*/ 	.byte	0x03, 0x50
        /*003a*/ 	.short	0x0000


	//----- nvinfo : EIATTR_MAXREG_COUNT
	.align		4
        /*003c*/ 	.byte	0x03, 0x1b
        /*003e*/ 	.short	0x00ff


	//----- nvinfo : EIATTR_MERCURY_ISA_VERSION
	.align		4
        /*0040*/ 	.byte	0x03, 0x5f
        /*0042*/ 	.short	0x0101


	//----- nvinfo : EIATTR_EXIT_INSTR_OFFSETS
	.align		4
        /*0044*/ 	.byte	0x04, 0x1c
        /*0046*/ 	.short	(.L_363 - .L_362)


	//   ....[0]....
.L_362:
        /*0048*/ 	.word	0x00000460


	//   ....[1]....
        /*004c*/ 	.word	0x00001120


	//   ....[2]....
        /*0050*/ 	.word	0x00001170


	//----- nvinfo : EIATTR_MAX_THREADS
	.align		4
.L_363:
        /*0054*/ 	.byte	0x04, 0x05
        /*0056*/ 	.short	(.L_365 - .L_364)
.L_364:
        /*0058*/ 	.word	0x00000080
        /*005c*/ 	.word	0x00000001
        /*0060*/ 	.word	0x00000001


	//----- nvinfo : EIATTR_CRS_STACK_SIZE
	.align		4
.L_365:
        /*0064*/ 	.byte	0x04, 0x1e
        /*0066*/ 	.short	(.L_367 - .L_366)
.L_366:
        /*0068*/ 	.word	0x00000000


	//----- nvinfo : EIATTR_CBANK_PARAM_SIZE
	.align		4
.L_367:
        /*006c*/ 	.byte	0x03, 0x19
        /*006e*/ 	.short	0x0020


	//----- nvinfo : EIATTR_PARAM_CBANK
	.align		4
        /*0070*/ 	.byte	0x04, 0x0a
        /*0072*/ 	.short	(.L_369 - .L_368)
	.align		4
.L_368:
        /*0074*/ 	.word	index@(.nv.constant0._ZN2at6native29vectorized_elementwise_kernelILi2EZZZNS0_54_GLOBAL__N__7dbc7496_16_ComplexKernel_cu_b2145a98_311017polar_kernel_cudaERNS_14TensorIteratorEENKUlvE_clEvENKUlvE0_clEvEUlffE_St5arrayIPcLm3EEEEviT0_T1_)
        /*0078*/ 	.short	0x0210
        /*007a*/ 	.short	0x0020


	//----- nvinfo : EIATTR_SW_WAR
	.align		4
.L_369:
        /*007c*/ 	.byte	0x04, 0x36
        /*007e*/ 	.short	(.L_371 - .L_370)
.L_370:
        /*0080*/ 	.word	0x00000008
.L_371:


//--------------------- .nv.info._ZN2at6native29vectorized_elementwise_kernelILi4EZZZNS0_54_GLOBAL__N__7dbc7496_16_ComplexKernel_cu_b2145a98_311017polar_kernel_cudaERNS_14TensorIteratorEENKUlvE_clEvENKUlvE0_clEvEUlffE_St5arrayIPcLm3EEEEviT0_T1_ --------------------------
	.section	.nv.info._ZN2at6native29vectorized_elementwise_kernelILi4EZZZNS0_54_GLOBAL__N__7dbc7496_16_ComplexKernel_cu_b2145a98_311017polar_kernel_cudaERNS_14TensorIteratorEENKUlvE_clEvENKUlvE0_clEvEUlffE_St5arrayIPcLm3EEEEviT0_T1_,"",@"SHT_CUDA_INFO"
	.sectionflags	@""
	.align	4


	//----- nvinfo : EIATTR_CUDA_API_VERSION
	.align		4
        /*0000*/ 	.byte	0x04, 0x37
        /*0002*/ 	.short	(.L_373 - .L_372)
.L_372:
        /*0004*/ 	.word	0x00000082


	//----- nvinfo : EIATTR_KPARAM_INFO
	.align		4
.L_373:
        /*0008*/ 	.byte	0x04, 0x17
        /*000a*/ 	.short	(.L_375 - .L_374)
.L_374:
        /*000c*/ 	.word	0x00000000
        /*0010*/ 	.short	0x0002
        /*0012*/ 	.short	0x0008
        /*0014*/ 	.byte	0x00, 0xf0, 0x61, 0x00


	//----- nvinfo : EIATTR_KPARAM_INFO
	.align		4
.L_375:
        /*0018*/ 	.byte	0x04, 0x17
        /*001a*/ 	.short	(.L_377 - .L_376)
.L_376:
        /*001c*/ 	.word	0x00000000
        /*0020*/ 	.short	0x0001
        /*0022*/ 	.short	0x0004
        /*0024*/ 	.byte	0x00, 0xf0, 0x05, 0x00


	//----- nvinfo : EIATTR_KPARAM_INFO
	.align		4
.L_377:
        /*0028*/ 	.byte	0x04, 0x17
        /*002a*/ 	.short	(.L_379 - .L_378)
.L_378:
        /*002c*/ 	.word	0x00000000
        /*0030*/ 	.short	0x0000
        /*0032*/ 	.short	0x0000
        /*0034*/ 	.byte	0x00, 0xf0, 0x11, 0x00


	//----- nvinfo : EIATTR_SPARSE_MMA_MASK
	.align		4
.L_379:
        /*0038*/ 	.byte	0x03, 0x50
        /*003a*/ 	.short	0x0000


	//----- nvinfo : EIATTR_MAXREG_COUNT
	.align		4
        /*003c*/ 	.byte	0x03, 0x1b
        /*003e*/ 	.short	0x00ff


	//----- nvinfo : EIATTR_MERCURY_ISA_VERSION
	.align		4
        /*0040*/ 	.byte	0x03, 0x5f
        /*0042*/ 	.short	0x0101


	//----- nvinfo : EIATTR_EXIT_INSTR_OFFSETS
	.align		4
        /*0044*/ 	.byte	0x04, 0x1c
        /*0046*/ 	.short	(.L_381 - .L_380)


	//   ....[0]....
.L_380:
        /*0048*/ 	.word	0x00000420


	//   ....[1]....
        /*004c*/ 	.word	0x000010e0


	//   ....[2]....
        /*0050*/ 	.word	0x00001130


	//----- nvinfo : EIATTR_MAX_THREADS
	.align		4
.L_381:
        /*0054*/ 	.byte	0x04, 0x05
        /*0056*/ 	.short	(.L_383 - .L_382)
.L_382:
        /*0058*/ 	.word	0x00000080
        /*005c*/ 	.word	0x00000001
        /*0060*/ 	.word	0x00000001


	//----- nvinfo : EIATTR_CRS_STACK_SIZE
	.align		4
.L_383:
        /*0064*/ 	.byte	0x04, 0x1e
        /*0066*/ 	.short	(.L_385 - .L_384)
.L_384:
        /*0068*/ 	.word	0x00000000


	//----- nvinfo : EIATTR_CBANK_PARAM_SIZE
	.align		4
.L_385:
        /*006c*/ 	.byte	0x03, 0x19
        /*006e*/ 	.short	0x0020


	//----- nvinfo : EIATTR_PARAM_CBANK
	.align		4
        /*0070*/ 	.byte	0x04, 0x0a
        /*0072*/ 	.short	(.L_387 - .L_386)
	.align		4
.L_386:
        /*0074*/ 	.word	index@(.nv.constant0._ZN2at6native29vectorized_elementwise_kernelILi4EZZZNS0_54_GLOBAL__N__7dbc7496_16_ComplexKernel_cu_b2145a98_311017polar_kernel_cudaERNS_14TensorIteratorEENKUlvE_clEvENKUlvE0_clEvEUlffE_St5arrayIPcLm3EEEEviT0_T1_)
        /*0078*/ 	.short	0x0210
        /*007a*/ 	.short	0x0020


	//----- nvinfo : EIATTR_SW_WAR
	.align		4
.L_387:
        /*007c*/ 	.byte	0x04, 0x36
        /*007e*/ 	.short	(.L_389 - .L_388)
.L_388:
        /*0080*/ 	.word	0x00000008
.L_389:


//--------------------- .nv.info._ZN2at6native29vectorized_elementwise_kernelILi8EZZZNS0_54_GLOBAL__N__7dbc7496_16_ComplexKernel_cu_b2145a98_311017polar_kernel_cudaERNS_14TensorIteratorEENKUlvE_clEvENKUlvE0_clEvEUlffE_St5arrayIPcLm3EEEEviT0_T1_ --------------------------
	.section	.nv.info._ZN2at6native29vectorized_elementwise_kernelILi8EZZZNS0_54_GLOBAL__N__7dbc7496_16_ComplexKernel_cu_b2145a98_311017polar_kernel_cudaERNS_14TensorIteratorEENKUlvE_clEvENKUlvE0_clEvEUlffE_St5arrayIPcLm3EEEEviT0_T1_,"",@"SHT_CUDA_INFO"
	.sectionflags	@""
	.align	4


	//----- nvinfo : EIATTR_CUDA_API_VERSION
	.align		4
        /*0000*/ 	.byte	0x04, 0x37
        /*0002*/ 	.short	(.L_391 - .L_390)
.L_390:
        /*0004*/ 	.word	0x00000082


	//----- nvinfo : EIATTR_KPARAM_INFO
	.align		4
.L_391:
        /*0008*/ 	.byte	0x04, 0x17
        /*000a*/ 	.short	(.L_393 - .L_392)
.L_392:
        /*000c*/ 	.word	0x00000000
        /*0010*/ 	.short	0x0002
        /*0012*/ 	.short	0x0008
        /*0014*/ 	.byte	0x00, 0xf0, 0x61, 0x00


	//----- nvinfo : EIATTR_KPARAM_INFO
	.align		4
.L_393:
        /*0018*/ 	.byte	0x04, 0x17
        /*001a*/ 	.short	(.L_395 - .L_394)
.L_394:
        /*001c*/ 	.word	0x00000000
        /*0020*/ 	.short	0x0001
        /*0022*/ 	.short	0x0004
        /*0024*/ 	.byte	0x00, 0xf0, 0x05, 0x00


	//----- nvinfo : EIATTR_KPARAM_INFO
	.align		4
.L_395:
        /*0028*/ 	.byte	0x04, 0x17
        /*002a*/ 	.short	(.L_397 - .L_396)
.L_396:
        /*002c*/ 	.word	0x00000000
        /*0030*/ 	.short	0x0000
        /*0032*/ 	.short	0x0000
        /*0034*/ 	.byte	0x00, 0xf0, 0x11, 0x00


	//----- nvinfo : EIATTR_SPARSE_MMA_MASK
	.align		4
.L_397:
        /*0038*/ 	.byte	0x03, 0x50
        /*003a*/ 	.short	0x0000


	//----- nvinfo : EIATTR_MAXREG_COUNT
	.align		4
        /*003c*/ 	.byte	0x03, 0x1b
        /*003e*/ 	.short	0x00ff


	//----- nvinfo : EIATTR_MERCURY_ISA_VERSION
	.align		4
        /*0040*/ 	.byte	0x03, 0x5f
        /*0042*/ 	.short	0x0101


	//----- nvinfo : EIATTR_EXIT_INSTR_OFFSETS
	.align		4
        /*0044*/ 	.byte	0x04, 0x1c
        /*0046*/ 	.short	(.L_399 - .L_398)


	//   ....[0]....
.L_398:
        /*0048*/ 	.word	0x00000420


	//   ....[1]....
        /*004c*/ 	.word	0x000010e0


	//   ....[2]....
        /*0050*/ 	.word	0x00001130


	//----- nvinfo : EIATTR_MAX_THREADS
	.align		4
.L_399:
        /*0054*/ 	.byte	0x04, 0x05
        /*0056*/ 	.short	(.L_401 - .L_400)
.L_400:
        /*0058*/ 	.word	0x00000080
        /*005c*/ 	.word	0x00000001
        /*0060*/ 	.word	0x00000001


	//----- nvinfo : EIATTR_CRS_STACK_SIZE
	.align		4
.L_401:
        /*0064*/ 	.byte	0x04, 0x1e
        /*0066*/ 	.short	(.L_403 - .L_402)
.L_402:
        /*0068*/ 	.word	0x00000000


	//----- nvinfo : EIATTR_CBANK_PARAM_SIZE
	.align		4
.L_403:
        /*006c*/ 	.byte	0x03, 0x19
        /*006e*/ 	.short	0x0020


	//----- nvinfo : EIATTR_PARAM_CBANK
	.align		4
        /*0070*/ 	.byte	0x04, 0x0a
        /*0072*/ 	.short	(.L_405 - .L_404)
	.align		4
.L_404:
        /*0074*/ 	.word	index@(.nv.constant0._ZN2at6native29vectorized_elementwise_kernelILi8EZZZNS0_54_GLOBAL__N__7dbc7496_16_ComplexKernel_cu_b2145a98_311017polar_kernel_cudaERNS_14TensorIteratorEENKUlvE_clEvENKUlvE0_clEvEUlffE_St5arrayIPcLm3EEEEviT0_T1_)
        /*0078*/ 	.short	0x0210
        /*007a*/ 	.short	0x0020


	//----- nvinfo : EIATTR_SW_WAR
	.align		4
.L_405:
        /*007c*/ 	.byte	0x04, 0x36
        /*007e*/ 	.short	(.L_407 - .L_406)
.L_406:
        /*0080*/ 	.word	0x00000008
.L_407:


//--------------------- .nv.info._ZN2at6native18elementwise_kernelILi128ELi4EZNS0_15gpu_kernel_implIZZZNS0_54_GLOBAL__N__7dbc7496_16_ComplexKernel_cu_b2145a98_311017polar_kernel_cudaERNS_14TensorIteratorEENKUlvE_clEvENKUlvE_clEvEUlddE_EEvRNS_18TensorIteratorBaseERKT_EUliE_EEviT1_ --------------------------
	.section	.nv.info._ZN2at6native18elementwise_kernelILi128ELi4EZNS0_15gpu_kernel_implIZZZNS0_54_GLOBAL__N__7dbc7496_16_ComplexKernel_cu_b2145a98_311017polar_kernel_cudaERNS_14TensorIteratorEENKUlvE_clEvENKUlvE_clEvEUlddE_EEvRNS_18TensorIteratorBaseERKT_EUliE_EEviT1_,"",@"SHT_CUDA_INFO"
	.sectionflags	@""
	.align	4


	//----- nvinfo : EIATTR_CUDA_API_VERSION
	.align		4
        /*0000*/ 	.byte	0x04, 0x37
        /*0002*/ 	.short	(.L_409 - .L_408)
.L_408:
        /*0004*/ 	.word	0x00000082


	//----- nvinfo : EIATTR_KPARAM_INFO
	.align		4
.L_409:
        /*0008*/ 	.byte	0x04, 0x17
        /*000a*/ 	.short	(.L_411 - .L_410)
.L_410:
        /*000c*/ 	.word	0x00000000
        /*0010*/ 	.short	0x0001
        /*0012*/ 	.short	0x0008
        /*0014*/ 	.byte	0x00, 0xf0, 0x21, 0x0a


	//----- nvinfo : EIATTR_KPARAM_INFO
	.align		4
.L_411:
        /*0018*/ 	.byte	0x04, 0x17
        /*001a*/ 	.short	(.L_413 - .L_412)
.L_412:
        /*001c*/ 	.word	0x00000000
        /*0020*/ 	.short	0x0000
        /*0022*/ 	.short	0x0000
        /*0024*/ 	.byte	0x00, 0xf0, 0x11, 0x00


	//----- nvinfo : EIATTR_SPARSE_MMA_MASK
	.align		4
.L_413:
        /*0028*/ 	.byte	0x03, 0x50
        /*002a*/ 	.short	0x0000


	//----- nvinfo : EIATTR_MAXREG_COUNT
	.align		4
        /*002c*/ 	.byte	0x03, 0x1b
        /*002e*/ 	.short	0x0080


	//----- nvinfo : EIATTR_EXTERNS
	.align		4
        /*0030*/ 	.byte	0x04, 0x0f
        /*0032*/ 	.short	(.L_415 - .L_414)


	//   ....[0]....
	.align		4
.L_414:
        /*0034*/ 	.word	index@(__assertfail)


	//----- nvinfo : EIATTR_MERCURY_ISA_VERSION
	.align		4
.L_415:
        /*0038*/ 	.byte	0x03, 0x5f
        /*003a*/ 	.short	0x0101


	//----- nvinfo : EIATTR_SYSCALL_OFFSETS
	.align		4
        /*003c*/ 	.byte	0x04, 0x46
        /*003e*/ 	.short	(.L_417 - .L_416)


	//   ....[0]....
.L_416:
        /*0040*/ 	.word	0x00002580


	//   ....[1]....
        /*0044*/ 	.word	0x00003490


	//   ....[2]....
        /*0048*/ 	.word	0x00004c80


	//   ....[3]....
        /*004c*/ 	.word	0x00007240


	//   ....[4]....
        /*0050*/ 	.word	0x00008150


	//   ....[5]....
        /*0054*/ 	.word	0x00009940


	//   ....[6]....
        /*0058*/ 	.word	0x0000bef0


	//   ....[7]....
        /*005c*/ 	.word	0x0000ce00


	//   ....[8]....
        /*0060*/ 	.word	0x0000e5f0


	//   ....[9]....
        /*0064*/ 	.word	0x00010b90


	//   ....[10]....
        /*0068*/ 	.word	0x00011aa0


	//   ....[11]....
        /*006c*/ 	.word	0x00013290


	//----- nvinfo : EIATTR_EXIT_INSTR_OFFSETS
	.align		4
.L_417:
        /*0070*/ 	.byte	0x04, 0x1c
        /*0072*/ 	.short	(.L_419 - .L_418)


	//   ....[0]....
.L_418:
        /*0074*/ 	.word	0x0000e6a0


	//   ....[1]....
        /*0078*/ 	.word	0x00012290


	//   ....[2]....
        /*007c*/ 	.word	0x000122d0


	//   ....[3]....
        /*0080*/ 	.word	0x00012360


	//   ....[4]....
        /*0084*/ 	.word	0x00012390


	//   ....[5]....
        /*0088*/ 	.word	0x000123c0


	//   ....[6]....
        /*008c*/ 	.word	0x00012490


	//   ....[7]....
        /*0090*/ 	.word	0x00012510


	//   ....[8]....
        /*0094*/ 	.word	0x00012610


	//   ....[9]....
        /*0098*/ 	.word	0x000126c0


	//   ....[10]....
        /*009c*/ 	.word	0x000126e0


	//   ....[11]....
        /*00a0*/ 	.word	0x000127b0


	//   ....[12]....
        /*00a4*/ 	.word	0x000127d0


	//   ....[13]....
        /*00a8*/ 	.word	0x000129a0


	//   ....[14]....
        /*00ac*/ 	.word	0x00012b40


	//   ....[15]....
        /*00b0*/ 	.word	0x00012bc0


	//   ....[16]....
        /*00b4*/ 	.word	0x00012c70


	//   ....[17]....
        /*00b8*/ 	.word	0x00012e30


	//   ....[18]....
        /*00bc*/ 	.word	0x00012ff0


	//   ....[19]....
        /*00c0*/ 	.word	0x00013190


	//   ....[20]....
        /*00c4*/ 	.word	0x000132a0


	//   ....[21]....
        /*00c8*/ 	.word	0x000132d0


	//   ....[22]....
        /*00cc*/ 	.word	0x00013300


	//----- nvinfo : EIATTR_MAX_THREADS
	.align		4
.L_419:
        /*00d0*/ 	.byte	0x04, 0x05
        /*00d2*/ 	.short	(.L_421 - .L_420)
.L_420:
        /*00d4*/ 	.word	0x00000080
        /*00d8*/ 	.word	0x00000001
        /*00dc*/ 	.word	0x00000001


	//----- nvinfo : EIATTR_CRS_STACK_SIZE
	.align		4
.L_421:
        /*00e0*/ 	.byte	0x04, 0x1e
        /*00e2*/ 	.short	(.L_423 - .L_422)
.L_422:
        /*00e4*/ 	.word	0x00000000


	//----- nvinfo : EIATTR_CBANK_PARAM_SIZE
	.align		4
.L_423:
        /*00e8*/ 	.byte	0x03, 0x19
        /*00ea*/ 	.short	0x0290


	//----- nvinfo : EIATTR_PARAM_CBANK
	.align		4
        /*00ec*/ 	.byte	0x04, 0x0a
        /*00ee*/ 	.short	(.L_425 - .L_424)
	.align		4
.L_424:
        /*00f0*/ 	.word	index@(.nv.constant0._ZN2at6native18elementwise_kernelILi128ELi4EZNS0_15gpu_kernel_implIZZZNS0_54_GLOBAL__N__7dbc7496_16_ComplexKernel_cu_b2145a98_311017polar_kernel_cudaERNS_14TensorIteratorEENKUlvE_clEvENKUlvE_clEvEUlddE_EEvRNS_18TensorIteratorBaseERKT_EUliE_EEviT1_)
        /*00f4*/ 	.short	0x0210
        /*00f6*/ 	.short	0x0290


	//----- nvinfo : EIATTR_SW_WAR
	.align		4
.L_425:
        /*00f8*/ 	.byte	0x04, 0x36
        /*00fa*/ 	.short	(.L_427 - .L_426)
.L_426:
        /*00fc*/ 	.word	0x00000008
.L_427:


//--------------------- .nv.info._ZN2at6native27unrolled_elementwise_kernelIZZZNS0_54_GLOBAL__N__7dbc7496_16_ComplexKernel_cu_b2145a98_311017polar_kernel_cudaERNS_14TensorIteratorEENKUlvE_clEvENKUlvE_clEvEUlddE_St5arrayIPcLm3EELi4E23TrivialOffsetCalculatorILi2EjESB_ILi1EjENS0_6memory12LoadWithCastILi2EEENSE_13StoreWithCastILi1EEEEEviT_T0_T2_T3_T4_T5_ --------------------------
	.section	.nv.info._ZN2at6native27unrolled_elementwise_kernelIZZZNS0_54_GLOBAL__N__7dbc7496_16_ComplexKernel_cu_b2145a98_311017polar_kernel_cudaERNS_14TensorIteratorEENKUlvE_clEvENKUlvE_clEvEUlddE_St5arrayIPcLm3EELi4E23TrivialOffsetCalculatorILi2EjESB_ILi1EjENS0_6memory12LoadWithCastILi2EEENSE_13StoreWithCastILi1EEEEEviT_T0_T2_T3_T4_T5_,"",@"SHT_CUDA_INFO"
	.sectionflags	@""
	.align	4


	//----- nvinfo : EIATTR_CUDA_API_VERSION
	.align		4
        /*0000*/ 	.byte	0x04, 0x37
        /*0002*/ 	.short	(.L_429 - .L_428)
.L_428:
        /*0004*/ 	.word	0x00000082


	//----- nvinfo : EIATTR_KPARAM_INFO
	.align		4
.L_429:
        /*0008*/ 	.byte	0x04, 0x17
        /*000a*/ 	.short	(.L_431 - .L_430)
.L_430:
        /*000c*/ 	.word	0x00000000
        /*0010*/ 	.short	0x0006
        /*0012*/ 	.short	0x0030
        /*0014*/ 	.byte	0x00, 0xf0, 0x21, 0x00


	//----- nvinfo : EIATTR_KPARAM_INFO
	.align		4
.L_431:
        /*0018*/ 	.byte	0x04, 0x17
        /*001a*/ 	.short	(.L_433 - .L_432)
.L_432:
        /*001c*/ 	.word	0x00000000
        /*0020*/ 	.short	0x0005
        /*0022*/ 	.short	0x0024
        /*0024*/ 	.byte	0x00, 0xf0, 0x31, 0x00


	//----- nvinfo : EIATTR_KPARAM_INFO
	.align		4
.L_433:
        /*0028*/ 	.byte	0x04, 0x17
        /*002a*/ 	.short	(.L_435 - .L_434)
.L_434:
        /*002c*/ 	.word	0x00000000
        /*0030*/ 	.short	0x0004
        /*0032*/ 	.short	0x0021
        /*0034*/ 	.byte	0x00, 0xf0, 0x05, 0x00


	//----- nvinfo : EIATTR_KPARAM_INFO
	.align		4
.L_435:
        /*0038*/ 	.byte	0x04, 0x17
        /*003a*/ 	.short	(.L_437 - .L_436)
.L_436:
        /*003c*/ 	.word	0x00000000
        /*0040*/ 	.short	0x0003
        /*0042*/ 	.short	0x0020
        /*0044*/ 	.byte	0x00, 0xf0, 0x05, 0x00


	//----- nvinfo : EIATTR_KPARAM_INFO
	.align		4
.L_437:
        /*0048*/ 	.byte	0x04, 0x17
        /*004a*/ 	.short	(.L_439 - .L_438)
.L_438:
        /*004c*/ 	.word	0x00000000
        /*0050*/ 	.short	0x0002
        /*0052*/ 	.short	0x0008
        /*0054*/ 	.byte	0x00, 0xf0, 0x61, 0x00


	//----- nvinfo : EIATTR_KPARAM_INFO
	.align		4
.L_439:
        /*0058*/ 	.byte	0x04, 0x17
        /*005a*/ 	.short	(.L_441 - .L_440)
.L_440:
        /*005c*/ 	.word	0x00000000
        /*0060*/ 	.short	0x0001
        /*0062*/ 	.short	0x0004
        /*0064*/ 	.byte	0x00, 0xf0, 0x05, 0x00


	//----- nvinfo : EIATTR_KPARAM_INFO
	.align		4
.L_441:
        /*0068*/ 	.byte	0x04, 0x17
        /*006a*/ 	.short	(.L_443 - .L_442)
.L_442:
        /*006c*/ 	.word	0x00000000
        /*0070*/ 	.short	0x0000
        /*0072*/ 	.short	0x0000
        /*0074*/ 	.byte	0x00, 0xf0, 0x11, 0x00


	//----- nvinfo : EIATTR_SPARSE_MMA_MASK
	.align		4
.L_443:
        /*0078*/ 	.byte	0x03, 0x50
        /*007a*/ 	.short	0x0000


	//----- nvinfo : EIATTR_MAXREG_COUNT
	.align		4
        /*007c*/ 	.byte	0x03, 0x1b
        /*007e*/ 	.short	0x00ff


	//----- nvinfo : EIATTR_EXTERNS
	.align		4
        /*0080*/ 	.byte	0x04, 0x0f
        /*0082*/ 	.short	(.L_445 - .L_444)


	//   ....[0]....
	.align		4
.L_444:
        /*0084*/ 	.word	index@(__assertfail)


	//----- nvinfo : EIATTR_MERCURY_ISA_VERSION
	.align		4
.L_445:
        /*0088*/ 	.byte	0x03, 0x5f
        /*008a*/ 	.short	0x0101


	//----- nvinfo : EIATTR_SYSCALL_OFFSETS
	.align		4
        /*008c*/ 	.byte	0x04, 0x46
        /*008e*/ 	.short	(.L_447 - .L_446)


	//   ....[0]....
.L_446:
        /*0090*/ 	.word	0x00000fb0


	//   ....[1]....
        /*0094*/ 	.word	0x00001ed0


	//   ....[2]....
        /*0098*/ 	.word	0x00002e70


	//   ....[3]....
        /*009c*/ 	.word	0x00003d90


	//   ....[4]....
        /*00a0*/ 	.word	0x00004d40


	//   ....[5]....
        /*00a4*/ 	.word	0x00005c60


	//   ....[6]....
        /*00a8*/ 	.word	0x00006bf0


	//   ....[7]....
        /*00ac*/ 	.word	0x00007b10


	//   ....[8]....
        /*00b0*/ 	.word	0x0000aa90


	//   ....[9]....
        /*00b4*/ 	.word	0x0000bcc0


	//   ....[10]....
        /*00b8*/ 	.word	0x0000cea0


	//   ....[11]....
        /*00bc*/ 	.word	0x0000e090


	//----- nvinfo : EIATTR_EXIT_INSTR_OFFSETS
	.align		4
.L_447:
        /*00c0*/ 	.byte	0x04, 0x1c
        /*00c2*/ 	.short	(.L_449 - .L_448)


	//   ....[0]....
.L_448:
        /*00c4*/ 	.word	0x0000cf40


	//   ....[1]....
        /*00c8*/ 	.word	0x0000d090


	//   ....[2]....
        /*00cc*/ 	.word	0x0000d0d0


	//   ....[3]....
        /*00d0*/ 	.word	0x0000d160


	//   ....[4]....
        /*00d4*/ 	.word	0x0000d190


	//   ....[5]....
        /*00d8*/ 	.word	0x0000d1c0


	//   ....[6]....
        /*00dc*/ 	.word	0x0000d290


	//   ....[7]....
        /*00e0*/ 	.word	0x0000d310


	//   ....[8]....
        /*00e4*/ 	.word	0x0000d410


	//   ....[9]....
        /*00e8*/ 	.word	0x0000d4c0


	//   ....[10]....
        /*00ec*/ 	.word	0x0000d4e0


	//   ....[11]....
        /*00f0*/ 	.word	0x0000d5b0


	//   ....[12]....
        /*00f4*/ 	.word	0x0000d5d0


	//   ....[13]....
        /*00f8*/ 	.word	0x0000d7a0


	//   ....[14]....
        /*00fc*/ 	.word	0x0000d940


	//   ....[15]....
        /*0100*/ 	.word	0x0000d9c0


	//   ....[16]....
        /*0104*/ 	.word	0x0000da70


	//   ....[17]....
        /*0108*/ 	.word	0x0000dc30


	//   ....[18]....
        /*010c*/ 	.word	0x0000ddf0


	//   ....[19]....
        /*0110*/ 	.word	0x0000df90


	//   ....[20]....
        /*0114*/ 	.word	0x0000e0a0


	//   ....[21]....
        /*0118*/ 	.word	0x0000e0d0


	//   ....[22]....
        /*011c*/ 	.word	0x0000e100


	//----- nvinfo : EIATTR_MAX_THREADS
	.align		4
.L_449:
        /*0120*/ 	.byte	0x04, 0x05
        /*0122*/ 	.short	(.L_451 - .L_450)
.L_450:
        /*0124*/ 	.word	0x00000080
        /*0128*/ 	.word	0x00000001
        /*012c*/ 	.word	0x00000001


	//----- nvinfo : EIATTR_CRS_STACK_SIZE
	.align		4
.L_451:
        /*0130*/ 	.byte	0x04, 0x1e
        /*0132*/ 	.short	(.L_453 - .L_452)
.L_452:
        /*0134*/ 	.word	0x00000000


	//----- nvinfo : EIATTR_CBANK_PARAM_SIZE
	.align		4
.L_453:
        /*0138*/ 	.byte	0x03, 0x19
        /*013a*/ 	.short	0x0038


	//----- nvinfo : EIATTR_PARAM_CBANK
	.align		4
        /*013c*/ 	.byte	0x04, 0x0a
        /*013e*/ 	.short	(.L_455 - .L_454)
	.align		4
.L_454:
        /*0140*/ 	.word	index@(.nv.constant0._ZN2at6native27unrolled_elementwise_kernelIZZZNS0_54_GLOBAL__N__7dbc7496_16_ComplexKernel_cu_b2145a98_311017polar_kernel_cudaERNS_14TensorIteratorEENKUlvE_clEvENKUlvE_clEvEUlddE_St5arrayIPcLm3EELi4E23TrivialOffsetCalculatorILi2EjESB_ILi1EjENS0_6memory12LoadWithCastILi2EEENSE_13StoreWithCastILi1EEEEEviT_T0_T2_T3_T4_T5_)
        /*0144*/ 	.short	0x0210
        /*0146*/ 	.short	0x0038


	//----- nvinfo : EIATTR_SW_WAR
	.align		4
.L_455:
        /*0148*/ 	.byte	0x04, 0x36
        /*014a*/ 	.short	(.L_457 - .L_456)
.L_456:
        /*014c*/ 	.word	0x00000008
.L_457:


//--------------------- .nv.info._ZN2at6native18elementwise_kernelILi128ELi2EZNS0_22gpu_kernel_impl_nocastIZZZNS0_54_GLOBAL__N__7dbc7496_16_ComplexKernel_cu_b2145a98_311017polar_kernel_cudaERNS_14TensorIteratorEENKUlvE_clEvENKUlvE_clEvEUlddE_EEvRNS_18TensorIteratorBaseERKT_EUliE_EEviT1_ --------------------------
	.section	.nv.info._ZN2at6native18elementwise_kernelILi128ELi2EZNS0_22gpu_kernel_impl_nocastIZZZNS0_54_GLOBAL__N__7dbc7496_16_ComplexKernel_cu_b2145a98_311017polar_kernel_cudaERNS_14TensorIteratorEENKUlvE_clEvENKUlvE_clEvEUlddE_EEvRNS_18TensorIteratorBaseERKT_EUliE_EEviT1_,"",@"SHT_CUDA_INFO"
	.sectionflags	@""
	.align	4


	//----- nvinfo : EIATTR_CUDA_API_VERSION
	.align		4
        /*0000*/ 	.byte	0x04, 0x37
        /*0002*/ 	.short	(.L_459 - .L_458)
.L_458:
        /*0004*/ 	.word	0x00000082


	//----- nvinfo : EIATTR_KPARAM_INFO
	.align		4
.L_459:
        /*0008*/ 	.byte	0x04, 0x17
        /*000a*/ 	.short	(.L_461 - .L_460)
.L_460:
        /*000c*/ 	.word	0x00000000
        /*0010*/ 	.short	0x0001
        /*0012*/ 	.short	0x0008
        /*0014*/ 	.byte	0x00, 0xf0, 0x21, 0x0a


	//----- nvinfo : EIATTR_KPARAM_INFO
	.align		4
.L_461:
        /*0018*/ 	.byte	0x04, 0x17
        /*001a*/ 	.short	(.L_463 - .L_462)
.L_462:
        /*001c*/ 	.word	0x00000000
        /*0020*/ 	.short	0x0000
        /*0022*/ 	.short	0x0000
        /*0024*/ 	.byte	0x00, 0xf0, 0x11, 0x00


	//----- nvinfo : EIATTR_SPARSE_MMA_MASK
	.align		4
.L_463:
        /*0028*/ 	.byte	0x03, 0x50
        /*002a*/ 	.short	0x0000


	//----- nvinfo : EIATTR_MAXREG_COUNT
	.align		4
        /*002c*/ 	.byte	0x03, 0x1b
        /*002e*/ 	.short	0x0080


	//----- nvinfo : EIATTR_MERCURY_ISA_VERSION
	.align		4
        /*0030*/ 	.byte	0x03, 0x5f
        /*0032*/ 	.short	0x0101


	//----- nvinfo : EIATTR_EXIT_INSTR_OFFSETS
	.align		4
        /*0034*/ 	.byte	0x04, 0x1c
        /*0036*/ 	.short	(.L_465 - .L_464)


	//   ....[0]....
.L_464:
        /*0038*/ 	.word	0x00001e50


	//   ....[1]....
        /*003c*/ 	.word	0x00003bd0


	//----- nvinfo : EIATTR_MAX_THREADS
	.align		4
.L_465:
        /*0040*/ 	.byte	0x04, 0x05
        /*0042*/ 	.short	(.L_467 - .L_466)
.L_466:
        /*0044*/ 	.word	0x00000080
        /*0048*/ 	.word	0x00000001
        /*004c*/ 	.word	0x00000001


	//----- nvinfo : EIATTR_CRS_STACK_SIZE
	.align		4
.L_467:
        /*0050*/ 	.byte	0x04, 0x1e
        /*0052*/ 	.short	(.L_469 - .L_468)
.L_468:
        /*0054*/ 	.word	0x00000000


	//----- nvinfo : EIATTR_CBANK_PARAM_SIZE
	.align		4
.L_469:
        /*0058*/ 	.byte	0x03, 0x19
        /*005a*/ 	.short	0x0290


	//----- nvinfo : EIATTR_PARAM_CBANK
	.align		4
        /*005c*/ 	.byte	0x04, 0x0a
        /*005e*/ 	.short	(.L_471 - .L_470)
	.align		4
.L_470:
        /*0060*/ 	.word	index@(.nv.constant0._ZN2at6native18elementwise_kernelILi128ELi2EZNS0_22gpu_kernel_impl_nocastIZZZNS0_54_GLOBAL__N__7dbc7496_16_ComplexKernel_cu_b2145a98_311017polar_kernel_cudaERNS_14TensorIteratorEENKUlvE_clEvENKUlvE_clEvEUlddE_EEvRNS_18TensorIteratorBaseERKT_EUliE_EEviT1_)
        /*0064*/ 	.short	0x0210
        /*0066*/ 	.short	0x0290


	//----- nvinfo : EIATTR_SW_WAR
	.align		4
.L_471:
        /*0068*/ 	.byte	0x04, 0x36
        /*006a*/ 	.short	(.L_473 - .L_472)
.L_472:
        /*006c*/ 	.word	0x00000008
.L_473:


//--------------------- .nv.info._ZN2at6native27unrolled_elementwise_kernelIZZZNS0_54_GLOBAL__N__7dbc7496_16_ComplexKernel_cu_b2145a98_311017polar_kernel_cudaERNS_14TensorIteratorEENKUlvE_clEvENKUlvE_clEvEUlddE_St5arrayIPcLm3EELi4E23TrivialOffsetCalculatorILi2EjESB_ILi1EjENS0_6memory15LoadWithoutCastENSE_16StoreWithoutCastEEEviT_T0_T2_T3_T4_T5_ --------------------------
	.section	.nv.info._ZN2at6native27unrolled_elementwise_kernelIZZZNS0_54_GLOBAL__N__7dbc7496_16_ComplexKernel_cu_b2145a98_311017polar_kernel_cudaERNS_14TensorIteratorEENKUlvE_clEvENKUlvE_clEvEUlddE_St5arrayIPcLm3EELi4E23TrivialOffsetCalculatorILi2EjESB_ILi1EjENS0_6memory15LoadWithoutCastENSE_16StoreWithoutCastEEEviT_T0_T2_T3_T4_T5_,"",@"SHT_CUDA_INFO"
	.sectionflags	@""
	.align	4


	//----- nvinfo : EIATTR_CUDA_API_VERSION
	.align		4
        /*0000*/ 	.byte	0x04, 0x37
        /*0002*/ 	.short	(.L_475 - .L_474)
.L_474:
        /*0004*/ 	.word	0x00000082


	//----- nvinfo : EIATTR_KPARAM_INFO
	.align		4
.L_475:
        /*0008*/ 	.byte	0x04, 0x17
        /*000a*/ 	.short	(.L_477 - .L_476)
.L_476:
        /*000c*/ 	.word	0x00000000
        /*0010*/ 	.short	0x0006
        /*0012*/ 	.short	0x0023
        /*0014*/ 	.byte	0x00, 0xf0, 0x05, 0x00


	//----- nvinfo : EIATTR_KPARAM_INFO
	.align		4
.L_477:
        /*0018*/ 	.byte	0x04, 0x17
        /*001a*/ 	.short	(.L_479 - .L_478)
.L_478:
        /*001c*/ 	.word	0x00000000
        /*0020*/ 	.short	0x0005
        /*0022*/ 	.short	0x0022
        /*0024*/ 	.byte	0x00, 0xf0, 0x05, 0x00


	//----- nvinfo : EIATTR_KPARAM_INFO
	.align		4
.L_479:
        /*0028*/ 	.byte	0x04, 0x17
        /*002a*/ 	.short	(.L_481 - .L_480)
.L_480:
        /*002c*/ 	.word	0x00000000
        /*0030*/ 	.short	0x0004
        /*0032*/ 	.short	0x0021
        /*0034*/ 	.byte	0x00, 0xf0, 0x05, 0x00


	//----- nvinfo : EIATTR_KPARAM_INFO
	.align		4
.L_481:
        /*0038*/ 	.byte	0x04, 0x17
        /*003a*/ 	.short	(.L_483 - .L_482)
.L_482:
        /*003c*/ 	.word	0x00000000
        /*0040*/ 	.short	0x0003
        /*0042*/ 	.short	0x0020
        /*0044*/ 	.byte	0x00, 0xf0, 0x05, 0x00


	//----- nvinfo : EIATTR_KPARAM_INFO
	.align		4
.L_483:
        /*0048*/ 	.byte	0x04, 0x17
        /*004a*/ 	.short	(.L_485 - .L_484)
.L_484:
        /*004c*/ 	.word	0x00000000
        /*0050*/ 	.short	0x0002
        /*0052*/ 	.short	0x0008
        /*0054*/ 	.byte	0x00, 0xf0, 0x61, 0x00


	//----- nvinfo : EIATTR_KPARAM_INFO
	.align		4
.L_485:
        /*0058*/ 	.byte	0x04, 0x17
        /*005a*/ 	.short	(.L_487 - .L_486)
.L_486:
        /*005c*/ 	.word	0x00000000
        /*0060*/ 	.short	0x0001
        /*0062*/ 	.short	0x0004
        /*0064*/ 	.byte	0x00, 0xf0, 0x05, 0x00


	//----- nvinfo : EIATTR_KPARAM_INFO
	.align		4
.L_487:
        /*0068*/ 	.byte	0x04, 0x17
        /*006a*/ 	.short	(.L_489 - .L_488)
.L_488:
        /*006c*/ 	.word	0x00000000
        /*0070*/ 	.short	0x0000
        /*0072*/ 	.short	0x0000
        /*0074*/ 	.byte	0x00, 0xf0, 0x11, 0x00


	//----- nvinfo : EIATTR_SPARSE_MMA_MASK
	.align		4
.L_489:
        /*0078*/ 	.byte	0x03, 0x50
        /*007a*/ 	.short	0x0000


	//----- nvinfo : EIATTR_MAXREG_COUNT
	.align		4
        /*007c*/ 	.byte	0x03, 0x1b
        /*007e*/ 	.short	0x00ff


	//----- nvinfo : EIATTR_MERCURY_ISA_VERSION
	.align		4
        /*0080*/ 	.byte	0x03, 0x5f
        /*0082*/ 	.short	0x0101


	//----- nvinfo : EIATTR_EXIT_INSTR_OFFSETS
	.align		4
        /*0084*/ 	.byte	0x04, 0x1c
        /*0086*/ 	.short	(.L_491 - .L_490)


	//   ....[0]....
.L_490:
        /*0088*/ 	.word	0x00002060


	//   ....[1]....
        /*008c*/ 	.word	0x000020b0


	//----- nvinfo : EIATTR_MAX_THREADS
	.align		4
.L_491:
        /*0090*/ 	.byte	0x04, 0x05
        /*0092*/ 	.short	(.L_493 - .L_492)
.L_492:
        /*0094*/ 	.word	0x00000080
        /*0098*/ 	.word	0x00000001
        /*009c*/ 	.word	0x00000001


	//----- nvinfo : EIATTR_CRS_STACK_SIZE
	.align		4
.L_493:
        /*00a0*/ 	.byte	0x04, 0x1e
        /*00a2*/ 	.short	(.L_495 - .L_494)
.L_494:
        /*00a4*/ 	.word	0x00000000


	//----- nvinfo : EIATTR_CBANK_PARAM_SIZE
	.align		4
.L_495:
        /*00a8*/ 	.byte	0x03, 0x19
        /*00aa*/ 	.short	0x0024


	//----- nvinfo : EIATTR_PARAM_CBANK
	.align		4
        /*00ac*/ 	.byte	0x04, 0x0a
        /*00ae*/ 	.short	(.L_497 - .L_496)
	.align		4
.L_496:
        /*00b0*/ 	.word	index@(.nv.constant0._ZN2at6native27unrolled_elementwise_kernelIZZZNS0_54_GLOBAL__N__7dbc7496_16_ComplexKernel_cu_b2145a98_311017polar_kernel_cudaERNS_14TensorIteratorEENKUlvE_clEvENKUlvE_clEvEUlddE_St5arrayIPcLm3EELi4E23TrivialOffsetCalculatorILi2EjESB_ILi1EjENS0_6memory15LoadWithoutCastENSE_16StoreWithoutCastEEEviT_T0_T2_T3_T4_T5_)
        /*00b4*/ 	.short	0x0210
        /*00b6*/ 	.short	0x0024


	//----- nvinfo : EIATTR_SW_WAR
	.align		4
.L_497:
        /*00b8*/ 	.byte	0x04, 0x36
        /*00ba*/ 	.short	(.L_499 - .L_498)
.L_498:
        /*00bc*/ 	.word	0x00000008
.L_499:


//--------------------- .nv.info._ZN2at6native29vectorized_elementwise_kernelILi2EZZZNS0_54_GLOBAL__N__7dbc7496_16_ComplexKernel_cu_b2145a98_311017polar_kernel_cudaERNS_14TensorIteratorEENKUlvE_clEvENKUlvE_clEvEUlddE_St5arrayIPcLm3EEEEviT0_T1_ --------------------------
	.section	.nv.info._ZN2at6native29vectorized_elementwise_kernelILi2EZZZNS0_54_GLOBAL__N__7dbc7496_16_ComplexKernel_cu_b2145a98_311017polar_kernel_cudaERNS_14TensorIteratorEENKUlvE_clEvENKUlvE_clEvEUlddE_St5arrayIPcLm3EEEEviT0_T1_,"",@"SHT_CUDA_INFO"
	.sectionflags	@""
	.align	4


	//----- nvinfo : EIATTR_CUDA_API_VERSION
	.align		4
        /*0000*/ 	.byte	0x04, 0x37
        /*0002*/ 	.short	(.L_501 - .L_500)
.L_500:
        /*0004*/ 	.word	0x00000082


	//----- nvinfo : EIATTR_KPARAM_INFO
	.align		4
.L_501:
        /*0008*/ 	.byte	0x04, 0x17
        /*000a*/ 	.short	(.L_503 - .L_502)
.L_502:
        /*000c*/ 	.word	0x00000000
        /*0010*/ 	.short	0x0002
        /*0012*/ 	.short	0x0008
        /*0014*/ 	.byte	0x00, 0xf0, 0x61, 0x00


	//----- nvinfo : EIATTR_KPARAM_INFO
	.align		4
.L_503:
        /*0018*/ 	.byte	0x04, 0x17
        /*001a*/ 	.short	(.L_505 - .L_504)
.L_504:
        /*001c*/ 	.word	0x00000000
        /*0020*/ 	.short	0x0001
        /*0022*/ 	.short	0x0004
        /*0024*/ 	.byte	0x00, 0xf0, 0x05, 0x00


	//----- nvinfo : EIATTR_KPARAM_INFO
	.align		4
.L_505:
        /*0028*/ 	.byte	0x04, 0x17
        /*002a*/ 	.short	(.L_507 - .L_506)
.L_506:
        /*002c*/ 	.word	0x00000000
        /*0030*/ 	.short	0x0000
        /*0032*/ 	.short	0x0000
        /*0034*/ 	.byte	0x00, 0xf0, 0x11, 0x00


	//----- nvinfo : EIATTR_SPARSE_MMA_MASK
	.align		4
.L_507:
        /*0038*/ 	.byte	0x03, 0x50
        /*003a*/ 	.short	0x0000


	//----- nvinfo : EIATTR_MAXREG_COUNT
	.align		4
        /*003c*/ 	.byte	0x03, 0x1b
        /*003e*/ 	.short	0x00ff


	//----- nvinfo : EIATTR_MERCURY_ISA_VERSION
	.align		4
        /*0040*/ 	.byte	0x03, 0x5f
        /*0042*/ 	.short	0x0101


	//----- nvinfo : EIATTR_EXIT_INSTR_OFFSETS
	.align		4
        /*0044*/ 	.byte	0x04, 0x1c
        /*0046*/ 	.short	(.L_509 - .L_508)


	//   ....[0]....
.L_508:
        /*0048*/ 	.word	0x00003520


	//   ....[1]....
        /*004c*/ 	.word	0x000074b0


	//   ....[2]....
        /*0050*/ 	.word	0x00007500


	//----- nvinfo : EIATTR_MAX_THREADS
	.align		4
.L_509:
        /*0054*/ 	.byte	0x04, 0x05
        /*0056*/ 	.short	(.L_511 - .L_510)
.L_510:
        /*0058*/ 	.word	0x00000080
        /*005c*/ 	.word	0x00000001
        /*0060*/ 	.word	0x00000001


	//----- nvinfo : EIATTR_CRS_STACK_SIZE
	.align		4
.L_511:
        /*0064*/ 	.byte	0x04, 0x1e
        /*0066*/ 	.short	(.L_513 - .L_512)
.L_512:
        /*0068*/ 	.word	0x00000000


	//----- nvinfo : EIATTR_CBANK_PARAM_SIZE
	.align		4
.L_513:
        /*006c*/ 	.byte	0x03, 0x19
        /*006e*/ 	.short	0x0020


	//----- nvinfo : EIATTR_PARAM_CBANK
	.align		4
        /*0070*/ 	.byte	0x04, 0x0a
        /*0072*/ 	.short	(.L_515 - .L_514)
	.align		4
.L_514:
        /*0074*/ 	.word	index@(.nv.constant0._ZN2at6native29vectorized_elementwise_kernelILi2EZZZNS0_54_GLOBAL__N__7dbc7496_16_ComplexKernel_cu_b2145a98_311017polar_kernel_cudaERNS_14TensorIteratorEENKUlvE_clEvENKUlvE_clEvEUlddE_St5arrayIPcLm3EEEEviT0_T1_)
        /*0078*/ 	.short	0x0210
        /*007a*/ 	.short	0x0020


	//----- nvinfo : EIATTR_SW_WAR
	.align		4
.L_515:
        /*007c*/ 	.byte	0x04, 0x36
        /*007e*/ 	.short	(.L_517 - .L_516)
.L_516:
        /*0080*/ 	.word	0x00000008
.L_517:


//--------------------- .nv.info._ZN2at6native29vectorized_elementwise_kernelILi4EZZZNS0_54_GLOBAL__N__7dbc7496_16_ComplexKernel_cu_b2145a98_311017polar_kernel_cudaERNS_14TensorIteratorEENKUlvE_clEvENKUlvE_clEvEUlddE_St5arrayIPcLm3EEEEviT0_T1_ --------------------------
	.section	.nv.info._ZN2at6native29vectorized_elementwise_kernelILi4EZZZNS0_54_GLOBAL__N__7dbc7496_16_ComplexKernel_cu_b2145a98_311017polar_kernel_cudaERNS_14TensorIteratorEENKUlvE_clEvENKUlvE_clEvEUlddE_St5arrayIPcLm3EEEEviT0_T1_,"",@"SHT_CUDA_INFO"
	.sectionflags	@""
	.align	4


	//----- nvinfo : EIATTR_CUDA_API_VERSION
	.align		4
        /*0000*/ 	.byte	0x04, 0x37
        /*0002*/ 	.short	(.L_519 - .L_518)
.L_518:
        /*0004*/ 	.word	0x00000082


	//----- nvinfo : EIATTR_KPARAM_INFO
	.align		4
.L_519:
        /*0008*/ 	.byte	0x04, 0x17
        /*000a*/ 	.short	(.L_521 - .L_520)
.L_520:
        /*000c*/ 	.word	0x00000000
        /*0010*/ 	.short	0x0002
        /*0012*/ 	.short	0x0008
        /*0014*/ 	.byte	0x00, 0xf0, 0x61, 0x00


	//----- nvinfo : EIATTR_KPARAM_INFO
	.align		4
.L_521:
        /*0018*/ 	.byte	0x04, 0x17
        /*001a*/ 	.short	(.L_523 - .L_522)
.L_522:
        /*001c*/ 	.word	0x00000000
        /*0020*/ 	.short	0x0001
        /*0022*/ 	.short	0x0004
        /*0024*/ 	.byte	0x00, 0xf0, 0x05, 0x00


	//----- nvinfo : EIATTR_KPARAM_INFO
	.align		4
.L_523:
        /*0028*/ 	.byte	0x04, 0x17
        /*002a*/ 	.short	(.L_525 - .L_524)
.L_524:
        /*002c*/ 	.word	0x00000000
        /*0030*/ 	.short	0x0000
        /*0032*/ 	.short	0x0000
        /*0034*/ 	.byte	0x00, 0xf0, 0x11, 0x00


	//----- nvinfo : EIATTR_SPARSE_MMA_MASK
	.align		4
.L_525:
        /*0038*/ 	.byte	0x03, 0x50
        /*003a*/ 	.short	0x0000


	//----- nvinfo : EIATTR_MAXREG_COUNT
	.align		4
        /*003c*/ 	.byte	0x03, 0x1b
        /*003e*/ 	.short	0x00ff


	//----- nvinfo : EIATTR_MERCURY_ISA_VERSION
	.align		4
        /*0040*/ 	.byte	0x03, 0x5f
        /*0042*/ 	.short	0x0101


	//----- nvinfo : EIATTR_EXIT_INSTR_OFFSETS
	.align		4
        /*0044*/ 	.byte	0x04, 0x1c
        /*0046*/ 	.short	(.L_527 - .L_526)


	//   ....[0]....
.L_526:
        /*0048*/ 	.word	0x00003520


	//   ....[1]....
        /*004c*/ 	.word	0x000074b0


	//   ....[2]....
        /*0050*/ 	.word	0x00007500


	//----- nvinfo : EIATTR_MAX_THREADS
	.align		4
.L_527:
        /*0054*/ 	.byte	0x04, 0x05
        /*0056*/ 	.short	(.L_529 - .L_528)
.L_528:
        /*0058*/ 	.word	0x00000080
        /*005c*/ 	.word	0x00000001
        /*0060*/ 	.word	0x00000001


	//----- nvinfo : EIATTR_CRS_STACK_SIZE
	.align		4
.L_529:
        /*0064*/ 	.byte	0x04, 0x1e
        /*0066*/ 	.short	(.L_531 - .L_530)
.L_530:
        /*0068*/ 	.word	0x00000000


	//----- nvinfo : EIATTR_CBANK_PARAM_SIZE
	.align		4
.L_531:
        /*006c*/ 	.byte	0x03, 0x19
        /*006e*/ 	.short	0x0020


	//----- nvinfo : EIATTR_PARAM_CBANK
	.align		4
        /*0070*/ 	.byte	0x04, 0x0a
        /*0072*/ 	.short	(.L_533 - .L_532)
	.align		4
.L_532:
        /*0074*/ 	.word	index@(.nv.constant0._ZN2at6native29vectorized_elementwise_kernelILi4EZZZNS0_54_GLOBAL__N__7dbc7496_16_ComplexKernel_cu_b2145a98_311017polar_kernel_cudaERNS_14TensorIteratorEENKUlvE_clEvENKUlvE_clEvEUlddE_St5arrayIPcLm3EEEEviT0_T1_)
        /*0078*/ 	.short	0x0210
        /*007a*/ 	.short	0x0020


	//----- nvinfo : EIATTR_SW_WAR
	.align		4
.L_533:
        /*007c*/ 	.byte	0x04, 0x36
        /*007e*/ 	.short	(.L_535 - .L_534)
.L_534:
        /*0080*/ 	.word	0x00000008
.L_535:


//--------------------- .nv.info._ZN2at6native29vectorized_elementwise_kernelILi8EZZZNS0_54_GLOBAL__N__7dbc7496_16_ComplexKernel_cu_b2145a98_311017polar_kernel_cudaERNS_14TensorIteratorEENKUlvE_clEvENKUlvE_clEvEUlddE_St5arrayIPcLm3EEEEviT0_T1_ --------------------------
	.section	.nv.info._ZN2at6native29vectorized_elementwise_kernelILi8EZZZNS0_54_GLOBAL__N__7dbc7496_16_ComplexKernel_cu_b2145a98_311017polar_kernel_cudaERNS_14TensorIteratorEENKUlvE_clEvENKUlvE_clEvEUlddE_St5arrayIPcLm3EEEEviT0_T1_,"",@"SHT_CUDA_INFO"
	.sectionflags	@""
	.align	4


	//----- nvinfo : EIATTR_CUDA_API_VERSION
	.align		4
        /*0000*/ 	.byte	0x04, 0x37
        /*0002*/ 	.short	(.L_537 - .L_536)
.L_536:
        /*0004*/ 	.word	0x00000082


	//----- nvinfo : EIATTR_KPARAM_INFO
	.align		4
.L_537:
        /*0008*/ 	.byte	0x04, 0x17
        /*000a*/ 	.short	(.L_539 - .L_538)
.L_538:
        /*000c*/ 	.word	0x00000000
        /*0010*/ 	.short	0x0002
        /*0012*/ 	.short	0x0008
        /*0014*/ 	.byte	0x00, 0xf0, 0x61, 0x00


	//----- nvinfo : EIATTR_KPARAM_INFO
	.align		4
.L_539:
        /*0018*/ 	.byte	0x04, 0x17
        /*001a*/ 	.short	(.L_541 - .L_540)
.L_540:
        /*001c*/ 	.word	0x00000000
        /*0020*/ 	.short	0x0001
        /*0022*/ 	.short	0x0004
        /*0024*/ 	.byte	0x00, 0xf0, 0x05, 0x00


	//----- nvinfo : EIATTR_KPARAM_INFO
	.align		4
.L_541:
        /*0028*/ 	.byte	0x04, 0x17
        /*002a*/ 	.short	(.L_543 - .L_542)
.L_542:
        /*002c*/ 	.word	0x00000000
        /*0030*/ 	.short	0x0000
        /*0032*/ 	.short	0x0000
        /*0034*/ 	.byte	0x00, 0xf0, 0x11, 0x00


	//----- nvinfo : EIATTR_SPARSE_MMA_MASK
	.align		4
.L_543:
        /*0038*/ 	.byte	0x03, 0x50
        /*003a*/ 	.short	0x0000


	//----- nvinfo : EIATTR_MAXREG_COUNT
	.align		4
        /*003c*/ 	.byte	0x03, 0x1b
        /*003e*/ 	.short	0x00ff


	//----- nvinfo : EIATTR_MERCURY_ISA_VERSION
	.align		4
        /*0040*/ 	.byte	0x03, 0x5f
        /*0042*/ 	.short	0x0101


	//----- nvinfo : EIATTR_EXIT_INSTR_OFFSETS
	.align		4
        /*0044*/ 	.byte	0x04, 0x1c
        /*0046*/ 	.short	(.L_545 - .L_544)


	//   ....[0]....
.L_544:
        /*0048*/ 	.word	0x00003520


	//   ....[1]....
        /*004c*/ 	.word	0x000074b0


	//   ....[2]....
        /*0050*/ 	.word	0x00007500


	//----- nvinfo : EIATTR_MAX_THREADS
	.align		4
.L_545:
        /*0054*/ 	.byte	0x04, 0x05
        /*0056*/ 	.short	(.L_547 - .L_546)
.L_546:
        /*0058*/ 	.word	0x00000080
        /*005c*/ 	.word	0x00000001
        /*0060*/ 	.word	0x00000001


	//----- nvinfo : EIATTR_CRS_STACK_SIZE
	.align		4
.L_547:
        /*0064*/ 	.byte	0x04, 0x1e
        /*0066*/ 	.short	(.L_549 - .L_548)
.L_548:
        /*0068*/ 	.word	0x00000000


	//----- nvinfo : EIATTR_CBANK_PARAM_SIZE
	.align		4
.L_549:
        /*006c*/ 	.byte	0x03, 0x19
        /*006e*/ 	.short	0x0020


	//----- nvinfo : EIATTR_PARAM_CBANK
	.align		4
        /*0070*/ 	.byte	0x04, 0x0a
        /*0072*/ 	.short	(.L_551 - .L_550)
	.align		4
.L_550:
        /*0074*/ 	.word	index@(.nv.constant0._ZN2at6native29vectorized_elementwise_kernelILi8EZZZNS0_54_GLOBAL__N__7dbc7496_16_ComplexKernel_cu_b2145a98_311017polar_kernel_cudaERNS_14TensorIteratorEENKUlvE_clEvENKUlvE_clEvEUlddE_St5arrayIPcLm3EEEEviT0_T1_)
        /*0078*/ 	.short	0x0210
        /*007a*/ 	.short	0x0020


	//----- nvinfo : EIATTR_SW_WAR
	.align		4
.L_551:
        /*007c*/ 	.byte	0x04, 0x36
        /*007e*/ 	.short	(.L_553 - .L_552)
.L_552:
        /*0080*/ 	.word	0x00000008
.L_553:


//--------------------- .nv.info._ZN2at6native18elementwise_kernelILi128ELi4EZNS0_15gpu_kernel_implIZZZNS0_54_GLOBAL__N__7dbc7496_16_ComplexKernel_cu_b2145a98_311019complex_kernel_cudaERNS_14TensorIteratorEENKUlvE_clEvENKUlvE1_clEvEUlN3c104HalfES9_E_EEvRNS_18TensorIteratorBaseERKT_EUliE_EEviT1_ --------------------------
	.section	.nv.info._ZN2at6native18elementwise_kernelILi128ELi4EZNS0_15gpu_kernel_implIZZZNS0_54_GLOBAL__N__7dbc7496_16_ComplexKernel_cu_b2145a98_311019complex_kernel_cudaERNS_14TensorIteratorEENKUlvE_clEvENKUlvE1_clEvEUlN3c104HalfES9_E_EEvRNS_18TensorIteratorBaseERKT_EUliE_EEviT1_,"",@"SHT_CUDA_INFO"
	.sectionflags	@""
	.align	4


	//----- nvinfo : EIATTR_CUDA_API_VERSION
	.align		4
        /*0000*/ 	.byte	0x04, 0x37
        /*0002*/ 	.short	(.L_555 - .L_554)
.L_554:
        /*0004*/ 	.word	0x00000082


	//----- nvinfo : EIATTR_KPARAM_INFO
	.align		4
.L_555:
        /*0008*/ 	.byte	0x04, 0x17
        /*000a*/ 	.short	(.L_557 - .L_556)
.L_556:
        /*000c*/ 	.word	0x00000000
        /*0010*/ 	.short	0x0001
        /*0012*/ 	.short	0x0008
        /*0014*/ 	.byte	0x00, 0xf0, 0x21, 0x0a


	//----- nvinfo : EIATTR_KPARAM_INFO
	.align		4
.L_557:
        /*0018*/ 	.byte	0x04, 0x17
        /*001a*/ 	.short	(.L_559 - .L_558)
.L_558:
        /*001c*/ 	.word	0x00000000
        /*0020*/ 	.short	0x0000
        /*0022*/ 	.short	0x0000
        /*0024*/ 	.byte	0x00, 0xf0, 0x11, 0x00


	//----- nvinfo : EIATTR_SPARSE_MMA_MASK
	.align		4
.L_559:
        /*0028*/ 	.byte	0x03, 0x50
        /*002a*/ 	.short	0x0000


	//----- nvinfo : EIATTR_MAXREG_COUNT
	.align		4
        /*002c*/ 	.byte	0x03, 0x1b
        /*002e*/ 	.short	0x0080


	//----- nvinfo : EIATTR_EXTERNS
	.align		4
        /*0030*/ 	.byte	0x04, 0x0f
        /*0032*/ 	.short	(.L_561 - .L_560)


	//   ....[0]....
	.align		4
.L_560:
        /*0034*/ 	.word	index@(__assertfail)


	//----- nvinfo : EIATTR_MERCURY_ISA_VERSION
	.align		4
.L_561:
        /*0038*/ 	.byte	0x03, 0x5f
        /*003a*/ 	.short	0x0101


	//----- nvinfo : EIATTR_SYSCALL_OFFSETS
	.align		4
        /*003c*/ 	.byte	0x04, 0x46
        /*003e*/ 	.short	(.L_563 - .L_562)


	//   ....[0]....
.L_562:
        /*0040*/ 	.word	0x000026c0


	//   ....[1]....
        /*0044*/ 	.word	0x00003670


	//   ....[2]....
        /*0048*/ 	.word	0x00004600


	//   ....[3]....
        /*004c*/ 	.word	0x00006d10


	//   ....[4]....
        /*0050*/ 	.word	0x00007cc0


	//   ....[5]....
        /*0054*/ 	.word	0x00008c50


	//   ....[6]....
        /*0058*/ 	.word	0x0000b350


	//   ....[7]....
        /*005c*/ 	.word	0x0000c300


	//   ....[8]....
        /*0060*/ 	.word	0x0000d290


	//   ....[9]....
        /*0064*/ 	.word	0x0000f980


	//   ....[10]....
        /*0068*/ 	.word	0x00010930


	//   ....[11]....
        /*006c*/ 	.word	0x000118c0


	//----- nvinfo : EIATTR_EXIT_INSTR_OFFSETS
	.align		4
.L_563:
        /*0070*/ 	.byte	0x04, 0x1c
        /*0072*/ 	.short	(.L_565 - .L_564)


	//   ....[0]....
.L_564:
        /*0074*/ 	.word	0x0000d360


	//   ....[1]....
        /*0078*/ 	.word	0x00010ac0


	//   ....[2]....
        /*007c*/ 	.word	0x00010b00


	//   ....[3]....
        /*0080*/ 	.word	0x00010ba0


	//   ....[4]....
        /*0084*/ 	.word	0x00010be0


	//   ....[5]....
        /*0088*/ 	.word	0x00010c20


	//   ....[6]....
        /*008c*/ 	.word	0x00010cb0


	//   ....[7]....
        /*0090*/ 	.word	0x00010cd0


	//   ....[8]....
        /*0094*/ 	.word	0x00010d70


	//   ....[9]....
        /*0098*/ 	.word	0x00010da0


	//   ....[10]....
        /*009c*/ 	.word	0x00010df0


	//   ....[11]....
        /*00a0*/ 	.word	0x00010ef0


	//   ....[12]....
        /*00a4*/ 	.word	0x00010f70


	//   ....[13]....
        /*00a8*/ 	.word	0x00011100


	//   ....[14]....
        /*00ac*/ 	.word	0x00011260


	//   ....[15]....
        /*00b0*/ 	.word	0x000112a0


	//   ....[16]....
        /*00b4*/ 	.word	0x00011360


	//   ....[17]....
        /*00b8*/ 	.word	0x000114e0


	//   ....[18]....
        /*00bc*/ 	.word	0x00011660


	//   ....[19]....
        /*00c0*/ 	.word	0x000117c0


	//   ....[20]....
        /*00c4*/ 	.word	0x000118d0


	//   ....[21]....
        /*00c8*/ 	.word	0x00011910


	//   ....[22]....
        /*00cc*/ 	.word	0x00011950


	//----- nvinfo : EIATTR_MAX_THREADS
	.align		4
.L_565:
        /*00d0*/ 	.byte	0x04, 0x05
        /*00d2*/ 	.short	(.L_567 - .L_566)
.L_566:
        /*00d4*/ 	.word	0x00000080
        /*00d8*/ 	.word	0x00000001
        /*00dc*/ 	.word	0x00000001


	//----- nvinfo : EIATTR_CRS_STACK_SIZE
	.align		4
.L_567:
        /*00e0*/ 	.byte	0x04, 0x1e
        /*00e2*/ 	.short	(.L_569 - .L_568)
.L_568:
        /*00e4*/ 	.word	0x00000000


	//----- nvinfo : EIATTR_CBANK_PARAM_SIZE
	.align		4
.L_569:
        /*00e8*/ 	.byte	0x03, 0x19
        /*00ea*/ 	.short	0x0290


	//----- nvinfo : EIATTR_PARAM_CBANK
	.align		4
        /*00ec*/ 	.byte	0x04, 0x0a
        /*00ee*/ 	.short	(.L_571 - .L_570)
	.align		4
.L_570:
        /*00f0*/ 	.word	index@(.nv.constant0._ZN2at6native18elementwise_kernelILi128ELi4EZNS0_15gpu_kernel_implIZZZNS0_54_GLOBAL__N__7dbc7496_16_ComplexKernel_cu_b2145a98_311019complex_kernel_cudaERNS_14TensorIteratorEENKUlvE_clEvENKUlvE1_clEvEUlN3c104HalfES9_E_EEvRNS_18TensorIteratorBaseERKT_EUliE_EEviT1_)
        /*00f4*/ 	.short	0x0210
        /*00f6*/ 	.short	0x0290


	//----- nvinfo : EIATTR_SW_WAR
	.align		4
.L_571:
        /*00f8*/ 	.byte	0x04, 0x36
        /*00fa*/ 	.short	(.L_573 - .L_572)
.L_572:
        /*00fc*/ 	.word	0x00000008
.L_573:


//--------------------- .nv.info._ZN2at6native27unrolled_elementwise_kernelIZZZNS0_54_GLOBAL__N__7dbc7496_16_ComplexKernel_cu_b2145a98_311019complex_kernel_cudaERNS_14TensorIteratorEENKUlvE_clEvENKUlvE1_clEvEUlN3c104HalfES8_E_St5arrayIPcLm3EELi4E23TrivialOffsetCalculatorILi2EjESD_ILi1EjENS0_6memory12LoadWithCastILi2EEENSG_13StoreWithCastILi1EEEEEviT_T0_T2_T3_T4_T5_ --------------------------
	.section	.nv.info._ZN2at6native27unrolled_elementwise_kernelIZZZNS0_54_GLOBAL__N__7dbc7496_16_ComplexKernel_cu_b2145a98_311019complex_kernel_cudaERNS_14TensorIteratorEENKUlvE_clEvENKUlvE1_clEvEUlN3c104HalfES8_E_St5arrayIPcLm3EELi4E23TrivialOffsetCalculatorILi2EjESD_ILi1EjENS0_6memory12LoadWithCastILi2EEENSG_13StoreWithCastILi1EEEEEviT_T0_T2_T3_T4_T5_,"",@"SHT_CUDA_INFO"
	.sectionflags	@""
	.align	4


	//----- nvinfo : EIATTR_CUDA_API_VERSION
	.align		4
        /*0000*/ 	.byte	0x04, 0x37
        /*0002*/ 	.short	(.L_575 - .L_574)
.L_574:
        /*0004*/ 	.word	0x00000082


	//----- nvinfo : EIATTR_KPARAM_INFO
	.align		4
.L_575:
        /*0008*/ 	.byte	0x04, 0x17
        /*000a*/ 	.short	(.L_577 - .L_576)
.L_576:
        /*000c*/ 	.word	0x00000000
        /*0010*/ 	.short	0x0006
        /*0012*/ 	.short	0x0030
        /*0014*/ 	.byte	0x00, 0xf0, 0x21, 0x00


	//----- nvinfo : EIATTR_KPARAM_INFO
	.align		4
.L_577:
        /*0018*/ 	.byte	0x04, 0x17
        /*001a*/ 	.short	(.L_579 - .L_578)
.L_578:
        /*001c*/ 	.word	0x00000000
        /*0020*/ 	.short	0x0005
        /*0022*/ 	.short	0x0024
        /*0024*/ 	.byte	0x00, 0xf0, 0x31, 0x00


	//----- nvinfo : EIATTR_KPARAM_INFO
	.align		4
.L_579:
        /*0028*/ 	.byte	0x04, 0x17
        /*002a*/ 	.short	(.L_581 - .L_580)
.L_580:
        /*002c*/ 	.word	0x00000000
        /*0030*/ 	.short	0x0004
        /*0032*/ 	.short	0x0021
        /*0034*/ 	.byte	0x00, 0xf0, 0x05, 0x00


	//----- nvinfo : EIATTR_KPARAM_INFO
	.align		4
.L_581:
        /*0038*/ 	.byte	0x04, 0x17
        /*003a*/ 	.short	(.L_583 - .L_582)
.L_582:
        /*003c*/ 	.word	0x00000000
        /*0040*/ 	.short	0x0003
        /*0042*/ 	.short	0x0020
        /*0044*/ 	.byte	0x00, 0xf0, 0x05, 0x00


	//----- nvinfo : EIATTR_KPARAM_INFO
	.align		4
.L_583:
        /*0048*/ 	.byte	0x04, 0x17
        /*004a*/ 	.short	(.L_585 - .L_584)
.L_584:
        /*004c*/ 	.word	0x00000000
        /*0050*/ 	.short	0x0002
        /*0052*/ 	.short	0x0008
        /*0054*/ 	.byte	0x00, 0xf0, 0x61, 0x00


	//----- nvinfo : EIATTR_KPARAM_INFO
	.align		4
.L_585:
        /*0058*/ 	.byte	0x04, 0x17
        /*005a*/ 	.short	(.L_587 - .L_586)
.L_586:
        /*005c*/ 	.word	0x00000000
        /*0060*/ 	.short	0x0001
        /*0062*/ 	.short	0x0004
        /*0064*/ 	.byte	0x00, 0xf0, 0x05, 0x00


	//----- nvinfo : EIATTR_KPARAM_INFO
	.align		4
.L_587:
        /*0068*/ 	.byte	0x04, 0x17
        /*006a*/ 	.short	(.L_589 - .L_588)
.L_588:
        /*006c*/ 	.word	0x00000000
        /*0070*/ 	.short	0x0000
        /*0072*/ 	.short	0x0000
        /*0074*/ 	.byte	0x00, 0xf0, 0x11, 0x00


	//----- nvinfo : EIATTR_SPARSE_MMA_MASK
	.align		4
.L_589:
        /*0078*/ 	.byte	0x03, 0x50
        /*007a*/ 	.short	0x0000


	//----- nvinfo : EIATTR_MAXREG_COUNT
	.align		4
        /*007c*/ 	.byte	0x03, 0x1b
        /*007e*/ 	.short	0x00ff


	//----- nvinfo : EIATTR_EXTERNS
	.align		4
        /*0080*/ 	.byte	0x04, 0x0f
        /*0082*/ 	.short	(.L_591 - .L_590)


	//   ....[0]....
	.align		4
.L_590:
        /*0084*/ 	.word	index@(__assertfail)


	//----- nvinfo : EIATTR_MERCURY_ISA_VERSION
	.align		4
.L_591:
        /*0088*/ 	.byte	0x03, 0x5f
        /*008a*/ 	.short	0x0101


	//----- nvinfo : EIATTR_SYSCALL_OFFSETS
	.align		4
        /*008c*/ 	.byte	0x04, 0x46
        /*008e*/ 	.short	(.L_593 - .L_592)


	//   ....[0]....
.L_592:
        /*0090*/ 	.word	0x000010c0


	//   ....[1]....
        /*0094*/ 	.word	0x00002150


	//   ....[2]....
        /*0098*/ 	.word	0x00003260


	//   ....[3]....
        /*009c*/ 	.word	0x000042f0


	//   ....[4]....
        /*00a0*/ 	.word	0x00005410


	//   ....[5]....
        /*00a4*/ 	.word	0x000064b0


	//   ....[6]....
        /*00a8*/ 	.word	0x000075b0


	//   ....[7]....
        /*00ac*/ 	.word	0x00008650


	//   ....[8]....
        /*00b0*/ 	.word	0x000096d0


	//   ....[9]....
        /*00b4*/ 	.word	0x0000a6f0


	//   ....[10]....
        /*00b8*/ 	.word	0x0000b700


	//   ....[11]....
        /*00bc*/ 	.word	0x0000c710


	//----- nvinfo : EIATTR_EXIT_INSTR_OFFSETS
	.align		4
.L_593:
        /*00c0*/ 	.byte	0x04, 0x1c
        /*00c2*/ 	.short	(.L_595 - .L_594)


	//   ....[0]....
.L_594:
        /*00c4*/ 	.word	0x0000b7c0


	//   ....[1]....
        /*00c8*/ 	.word	0x0000b910


	//   ....[2]....
        /*00cc*/ 	.word	0x0000b950


	//   ....[3]....
        /*00d0*/ 	.word	0x0000b9f0


	//   ....[4]....
        /*00d4*/ 	.word	0x0000ba30


	//   ....[5]....
        /*00d8*/ 	.word	0x0000ba70


	//   ....[6]....
        /*00dc*/ 	.word	0x0000bb00


	//   ....[7]....
        /*00e0*/ 	.word	0x0000bb20


	//   ....[8]....
        /*00e4*/ 	.word	0x0000bbc0


	//   ....[9]....
        /*00e8*/ 	.word	0x0000bbf0


	//   ....[10]....
        /*00ec*/ 	.word	0x0000bc40


	//   ....[11]....
        /*00f0*/ 	.word	0x0000bd40


	//   ....[12]....
        /*00f4*/ 	.word	0x0000bdc0


	//   ....[13]....
        /*00f8*/ 	.word	0x0000bf50


	//   ....[14]....
        /*00fc*/ 	.word	0x0000c0b0


	//   ....[15]....
        /*0100*/ 	.word	0x0000c0f0


	//   ....[16]....
        /*0104*/ 	.word	0x0000c1b0


	//   ....[17]....
        /*0108*/ 	.word	0x0000c330


	//   ....[18]....
        /*010c*/ 	.word	0x0000c4b0


	//   ....[19]....
        /*0110*/ 	.word	0x0000c610


	//   ....[20]....
        /*0114*/ 	.word	0x0000c720


	//   ....[21]....
        /*0118*/ 	.word	0x0000c760


	//   ....[22]....
        /*011c*/ 	.word	0x0000c7a0


	//----- nvinfo : EIATTR_MAX_THREADS
	.align		4
.L_595:
        /*0120*/ 	.byte	0x04, 0x05
        /*0122*/ 	.short	(.L_597 - .L_596)
.L_596:
        /*0124*/ 	.word	0x00000080
        /*0128*/ 	.word	0x00000001
        /*012c*/ 	.word	0x00000001


	//----- nvinfo : EIATTR_CRS_STACK_SIZE
	.align		4
.L_597:
        /*0130*/ 	.byte	0x04, 0x1e
        /*0132*/ 	.short	(.L_599 - .L_598)
.L_598:
        /*0134*/ 	.word	0x00000000


	//----- nvinfo : EIATTR_CBANK_PARAM_SIZE
	.align		4
.L_599:
        /*0138*/ 	.byte	0x03, 0x19
        /*013a*/ 	.short	0x0038


	//----- nvinfo : EIATTR_PARAM_CBANK
	.align		4
        /*013c*/ 	.byte	0x04, 0x0a
        /*013e*/ 	.short	(.L_601 - .L_600)
	.align		4
.L_600:
        /*0140*/ 	.word	index@(.nv.constant0._ZN2at6native27unrolled_elementwise_kernelIZZZNS0_54_GLOBAL__N__7dbc7496_16_ComplexKernel_cu_b2145a98_311019complex_kernel_cudaERNS_14TensorIteratorEENKUlvE_clEvENKUlvE1_clEvEUlN3c104HalfES8_E_St5arrayIPcLm3EELi4E23TrivialOffsetCalculatorILi2EjESD_ILi1EjENS0_6memory12LoadWithCastILi2EEENSG_13StoreWithCastILi1EEEEEviT_T0_T2_T3_T4_T5_)
        /*0144*/ 	.short	0x0210
        /*0146*/ 	.short	0x0038


	//----- nvinfo : EIATTR_SW_WAR
	.align		4
.L_601:
        /*0148*/ 	.byte	0x04, 0x36
        /*014a*/ 	.short	(.L_603 - .L_602)
.L_602:
        /*014c*/ 	.word	0x00000008
.L_603:


//--------------------- .nv.info._ZN2at6native18elementwise_kernelILi128ELi2EZNS0_22gpu_kernel_impl_nocastIZZZNS0_54_GLOBAL__N__7dbc7496_16_ComplexKernel_cu_b2145a98_311019complex_kernel_cudaERNS_14TensorIteratorEENKUlvE_clEvENKUlvE1_clEvEUlN3c104HalfES9_E_EEvRNS_18TensorIteratorBaseERKT_EUliE_EEviT1_ --------------------------
	.section	.nv.info._ZN2at6native18elementwise_kernelILi128ELi2EZNS0_22gpu_kernel_impl_nocastIZZZNS0_54_GLOBAL__N__7dbc7496_16_ComplexKernel_cu_b2145a98_311019complex_kernel_cudaERNS_14TensorIteratorEENKUlvE_clEvENKUlvE1_clEvEUlN3c104HalfES9_E_EEvRNS_18TensorIteratorBaseERKT_EUliE_EEviT1_,"",@"SHT_CUDA_INFO"
	.sectionflags	@""
	.align	4


	//----- nvinfo : EIATTR_CUDA_API_VERSION
	.align		4
        /*0000*/ 	.byte	0x04, 0x37
        /*0002*/ 	.short	(.L_605 - .L_604)
.L_604:
        /*0004*/ 	.word	0x00000082


	//----- nvinfo : EIATTR_KPARAM_INFO
	.align		4
.L_605:
        /*0008*/ 	.byte	0x04, 0x17
        /*000a*/ 	.short	(.L_607 - .L_606)
.L_606:
        /*000c*/ 	.word	0x00000000
        /*0010*/ 	.short	0x0001
        /*0012*/ 	.short	0x0008
        /*0014*/ 	.byte	0x00, 0xf0, 0x21, 0x0a


	//----- nvinfo : EIATTR_KPARAM_INFO
	.align		4
.L_607:
        /*0018*/ 	.byte	0x04, 0x17
        /*001a*/ 	.short	(.L_609 - .L_608)
.L_608:
        /*001c*/ 	.word	0x00000000
        /*0020*/ 	.short	0x0000
        /*0022*/ 	.short	0x0000
        /*0024*/ 	.byte	0x00, 0xf0, 0x11, 0x00


	//----- nvinfo : EIATTR_SPARSE_MMA_MASK
	.align		4
.L_609:
        /*0028*/ 	.byte	0x03, 0x50
        /*002a*/ 	.short	0x0000


	//----- nvinfo : EIATTR_MAXREG_COUNT
	.align		4
        /*002c*/ 	.byte	0x03, 0x1b
        /*002e*/ 	.short	0x0080


	//----- nvinfo : EIATTR_MERCURY_ISA_VERSION
	.align		4
        /*0030*/ 	.byte	0x03, 0x5f
        /*0032*/ 	.short	0x0101


	//----- nvinfo : EIATTR_EXIT_INSTR_OFFSETS
	.align		4
        /*0034*/ 	.byte	0x04, 0x1c
        /*0036*/ 	.short	(.L_611 - .L_610)


	//   ....[0]....
.L_610:
        /*0038*/ 	.word	0x000017b0


	//   ....[1]....
        /*003c*/ 	.word	0x00002ea0


	//----- nvinfo : EIATTR_MAX_THREADS
	.align		4
.L_611:
        /*0040*/ 	.byte	0x04, 0x05
        /*0042*/ 	.short	(.L_613 - .L_612)
.L_612:
        /*0044*/ 	.word	0x00000080
        /*0048*/ 	.word	0x00000001
        /*004c*/ 	.word	0x00000001


	//----- nvinfo : EIATTR_CRS_STACK_SIZE
	.align		4
.L_613:
        /*0050*/ 	.byte	0x04, 0x1e
        /*0052*/ 	.short	(.L_615 - .L_614)
.L_614:
        /*0054*/ 	.word	0x00000000


	//----- nvinfo : EIATTR_CBANK_PARAM_SIZE
	.align		4
.L_615:
        /*0058*/ 	.byte	0x03, 0x19
        /*005a*/ 	.short	0x0290


	//----- nvinfo : EIATTR_PARAM_CBANK
	.align		4
        /*005c*/ 	.byte	0x04, 0x0a
        /*005e*/ 	.short	(.L_617 - .L_616)
	.align		4
.L_616:
        /*0060*/ 	.word	index@(.nv.constant0._ZN2at6native18elementwise_kernelILi128ELi2EZNS0_22gpu_kernel_impl_nocastIZZZNS0_54_GLOBAL__N__7dbc7496_16_ComplexKernel_cu_b2145a98_311019complex_kernel_cudaERNS_14TensorIteratorEENKUlvE_clEvENKUlvE1_clEvEUlN3c104HalfES9_E_EEvRNS_18TensorIteratorBaseERKT_EUliE_EEviT1_)
        /*0064*/ 	.short	0x0210
        /*0066*/ 	.short	0x0290


	//----- nvinfo : EIATTR_SW_WAR
	.align		4
.L_617:
        /*0068*/ 	.byte	0x04, 0x36
        /*006a*/ 	.short	(.L_619 - .L_618)
.L_618:
        /*006c*/ 	.word	0x00000008
.L_619:


//--------------------- .nv.info._ZN2at6native27unrolled_elementwise_kernelIZZZNS0_54_GLOBAL__N__7dbc7496_16_ComplexKernel_cu_b2145a98_311019complex_kernel_cudaERNS_14TensorIteratorEENKUlvE_clEvENKUlvE1_clEvEUlN3c104HalfES8_E_St5arrayIPcLm3EELi4E23TrivialOffsetCalculatorILi2EjESD_ILi1EjENS0_6memory15LoadWithoutCastENSG_16StoreWithoutCastEEEviT_T0_T2_T3_T4_T5_ --------------------------
	.section	.nv.info._ZN2at6native27unrolled_elementwise_kernelIZZZNS0_54_GLOBAL__N__7dbc7496_16_ComplexKernel_cu_b2145a98_311019complex_kernel_cudaERNS_14TensorIteratorEENKUlvE_clEvENKUlvE1_clEvEUlN3c104HalfES8_E_St5arrayIPcLm3EELi4E23TrivialOffsetCalculatorILi2EjESD_ILi1EjENS0_6memory15LoadWithoutCastENSG_16StoreWithoutCastEEEviT_T0_T2_T3_T4_T5_,"",@"SHT_CUDA_INFO"
	.sectionflags	@""
	.align	4


	//----- nvinfo : EIATTR_CUDA_API_VERSION
	.align		4
        /*0000*/ 	.byte	0x04, 0x37
        /*0002*/ 	.short	(.L_621 - .L_620)
.L_620:
        /*0004*/ 	.word	0x00000082


	//----- nvinfo : EIATTR_KPARAM_INFO
	.align		4
.L_621:
        /*0008*/ 	.byte	0x04, 0x17
        /*000a*/ 	.short	(.L_623 - .L_622)
.L_622:
        /*000c*/ 	.word	0x00000000
        /*0010*/ 	.short	0x0006
        /*0012*/ 	.short	0x0023
        /*0014*/ 	.byte	0x00, 0xf0, 0x05, 0x00


	//----- nvinfo : EIATTR_KPARAM_INFO
	.align		4
.L_623:
        /*0018*/ 	.byte	0x04, 0x17
        /*001a*/ 	.short	(.L_625 - .L_624)
.L_624:
        /*001c*/ 	.word	0x00000000
        /*0020*/ 	.short	0x0005
        /*0022*/ 	.short	0x0022
        /*0024*/ 	.byte	0x00, 0xf0, 0x05, 0x00


	//----- nvinfo : EIATTR_KPARAM_INFO
	.align		4
.L_625:
        /*0028*/ 	.byte	0x04, 0x17
        /*002a*/ 	.short	(.L_627 - .L_626)
.L_626:
        /*002c*/ 	.word	0x00000000
        /*0030*/ 	.short	0x0004
        /*0032*/ 	.short	0x0021
        /*0034*/ 	.byte	0x00, 0xf0, 0x05, 0x00


	//----- nvinfo : EIATTR_KPARAM_INFO
	.align		4
.L_627:
        /*0038*/ 	.byte	0x04, 0x17
        /*003a*/ 	.short	(.L_629 - .L_628)
.L_628:
        /*003c*/ 	.word	0x00000000
        /*0040*/ 	.short	0x0003
        /*0042*/ 	.short	0x0020
        /*0044*/ 	.byte	0x00, 0xf0, 0x05, 0x00


	//----- nvinfo : EIATTR_KPARAM_INFO
	.align		4
.L_629:
        /*0048*/ 	.byte	0x04, 0x17
        /*004a*/ 	.short	(.L_631 - .L_630)
.L_630:
        /*004c*/ 	.word	0x00000000
        /*0050*/ 	.short	0x0002
        /*0052*/ 	.short	0x0008
        /*0054*/ 	.byte	0x00, 0xf0, 0x61, 0x00


	//----- nvinfo : EIATTR_KPARAM_INFO
	.align		4
.L_631:
        /*0058*/ 	.byte	0x04, 0x17
        /*005a*/ 	.short	(.L_633 - .L_632)
.L_632:
        /*005c*/ 	.word	0x00000000
        /*0060*/ 	.short	0x0001
        /*0062*/ 	.short	0x0004
        /*0064*/ 	.byte	0x00, 0xf0, 0x05, 0x00


	//----- nvinfo : EIATTR_KPARAM_INFO
	.align		4
.L_633:
        /*0068*/ 	.byte	0x04, 0x17
        /*006a*/ 	.short	(.L_635 - .L_634)
.L_634:
        /*006c*/ 	.word	0x00000000
        /*0070*/ 	.short	0x0000
        /*0072*/ 	.short	0x0000
        /*0074*/ 	.byte	0x00, 0xf0, 0x11, 0x00


	//----- nvinfo : EIATTR_SPARSE_MMA_MASK
	.align		4
.L_635:
        /*0078*/ 	.byte	0x03, 0x50
        /*007a*/ 	.short	0x0000


	//----- nvinfo : EIATTR_MAXREG_COUNT
	.align		4
        /*007c*/ 	.byte	0x03, 0x1b
        /*007e*/ 	.short	0x00ff


	//----- nvinfo : EIATTR_MERCURY_ISA_VERSION
	.align		4
        /*0080*/ 	.byte	0x03, 0x5f
        /*0082*/ 	.short	0x0101


	//----- nvinfo : EIATTR_EXIT_INSTR_OFFSETS
	.align		4
        /*0084*/ 	.byte	0x04, 0x1c
        /*0086*/ 	.short	(.L_637 - .L_636)


	//   ....[0]....
.L_636:
        /*0088*/ 	.word	0x00000490


	//   ....[1]....
        /*008c*/ 	.word	0x000004f0


	//----- nvinfo : EIATTR_MAX_THREADS
	.align		4
.L_637:
        /*0090*/ 	.byte	0x04, 0x05
        /*0092*/ 	.short	(.L_639 - .L_638)
.L_638:
        /*0094*/ 	.word	0x00000080
        /*0098*/ 	.word	0x00000001
        /*009c*/ 	.word	0x00000001


	//----- nvinfo : EIATTR_CRS_STACK_SIZE
	.align		4
.L_639:
        /*00a0*/ 	.byte	0x04, 0x1e
        /*00a2*/ 	.short	(.L_641 - .L_640)
.L_640:
        /*00a4*/ 	.word	0x00000000


	//----- nvinfo : EIATTR_CBANK_PARAM_SIZE
	.align		4
.L_641:
        /*00a8*/ 	.byte	0x03, 0x19
        /*00aa*/ 	.short	0x0024


	//----- nvinfo : EIATTR_PARAM_CBANK
	.align		4
        /*00ac*/ 	.byte	0x04, 0x0a
        /*00ae*/ 	.short	(.L_643 - .L_642)
	.align		4
.L_642:
        /*00b0*/ 	.word	index@(.nv.constant0._ZN2at6native27unrolled_elementwise_kernelIZZZNS0_54_GLOBAL__N__7dbc7496_16_ComplexKernel_cu_b2145a98_311019complex_kernel_cudaERNS_14TensorIteratorEENKUlvE_clEvENKUlvE1_clEvEUlN3c104HalfES8_E_St5arrayIPcLm3EELi4E23TrivialOffsetCalculatorILi2EjESD_ILi1EjENS0_6memory15LoadWithoutCastENSG_16StoreWithoutCastEEEviT_T0_T2_T3_T4_T5_)
        /*00b4*/ 	.short	0x0210
        /*00b6*/ 	.short	0x0024


	//----- nvinfo : EIATTR_SW_WAR
	.align		4
.L_643:
        /*00b8*/ 	.byte	0x04, 0x36
        /*00ba*/ 	.short	(.L_645 - .L_644)
.L_644:
        /*00bc*/ 	.word	0x00000008
.L_645:


//--------------------- .nv.info._ZN2at6native29vectorized_elementwise_kernelILi2EZZZNS0_54_GLOBAL__N__7dbc7496_16_ComplexKernel_cu_b2145a98_311019complex_kernel_cudaERNS_14TensorIteratorEENKUlvE_clEvENKUlvE1_clEvEUlN3c104HalfES8_E_St5arrayIPcLm3EEEEviT0_T1_ --------------------------
	.section	.nv.info._ZN2at6native29vectorized_elementwise_kernelILi2EZZZNS0_54_GLOBAL__N__7dbc7496_16_ComplexKernel_cu_b2145a98_311019complex_kernel_cudaERNS_14TensorIteratorEENKUlvE_clEvENKUlvE1_clEvEUlN3c104HalfES8_E_St5arrayIPcLm3EEEEviT0_T1_,"",@"SHT_CUDA_INFO"
	.sectionflags	@""
	.align	4


	//----- nvinfo : EIATTR_CUDA_API_VERSION
	.align		4
        /*0000*/ 	.byte	0x04, 0x37
        /*0002*/ 	.short	(.L_647 - .L_646)
.L_646:
        /*0004*/ 	.word	0x00000082


	//----- nvinfo : EIATTR_KPARAM_INFO
	.align		4
.L_647:
        /*0008*/ 	.byte	0x04, 0x17
        /*000a*/ 	.short	(.L_649 - .L_648)
.L_648:
        /*000c*/ 	.word	0x00000000
        /*0010*/ 	.short	0x0002
        /*0012*/ 	.short	0x0008
        /*0014*/ 	.byte	0x00, 0xf0, 0x61, 0x00


	//----- nvinfo : EIATTR_KPARAM_INFO
	.align		4
.L_649:
        /*0018*/ 	.byte	0x04, 0x17
        /*001a*/ 	.short	(.L_651 - .L_650)
.L_650:
        /*001c*/ 	.word	0x00000000
        /*0020*/ 	.short	0x0001
        /*0022*/ 	.short	0x0004
        /*0024*/ 	.byte	0x00, 0xf0, 0x05, 0x00


	//----- nvinfo : EIATTR_KPARAM_INFO
	.align		4
.L_651:
        /*0028*/ 	.byte	0x04, 0x17
        /*002a*/ 	.short	(.L_653 - .L_652)
.L_652:
        /*002c*/ 	.word	0x00000000
        /*0030*/ 	.short	0x0000
        /*0032*/ 	.short	0x0000
        /*0034*/ 	.byte	0x00, 0xf0, 0x11, 0x00


	//----- nvinfo : EIATTR_SPARSE_MMA_MASK
	.align		4
.L_653:
        /*0038*/ 	.byte	0x03, 0x50
        /*003a*/ 	.short	0x0000


	//----- nvinfo : EIATTR_MAXREG_COUNT
	.align		4
        /*003c*/ 	.byte	0x03, 0x1b
        /*003e*/ 	.short	0x00ff


	//----- nvinfo : EIATTR_MERCURY_ISA_VERSION
	.align		4
        /*0040*/ 	.byte	0x03, 0x5f
        /*0042*/ 	.short	0x0101


	//----- nvinfo : EIATTR_EXIT_INSTR_OFFSETS
	.align		4
        /*0044*/ 	.byte	0x04, 0x1c
        /*0046*/ 	.short	(.L_655 - .L_654)


	//   ....[0]....
.L_654:
        /*0048*/ 	.word	0x00000260


	//   ....[1]....
        /*004c*/ 	.word	0x00000bc0


	//   ....[2]....
        /*0050*/ 	.word	0x00000c20


	//----- nvinfo : EIATTR_MAX_THREADS
	.align		4
.L_655:
        /*0054*/ 	.byte	0x04, 0x05
        /*0056*/ 	.short	(.L_657 - .L_656)
.L_656:
        /*0058*/ 	.word	0x00000080
        /*005c*/ 	.word	0x00000001
        /*0060*/ 	.word	0x00000001


	//----- nvinfo : EIATTR_CRS_STACK_SIZE
	.align		4
.L_657:
        /*0064*/ 	.byte	0x04, 0x1e
        /*0066*/ 	.short	(.L_659 - .L_658)
.L_658:
        /*0068*/ 	.word	0x00000000


	//----- nvinfo : EIATTR_CBANK_PARAM_SIZE
	.align		4
.L_659:
        /*006c*/ 	.byte	0x03, 0x19
        /*006e*/ 	.short	0x0020


	//----- nvinfo : EIATTR_PARAM_CBANK
	.align		4
        /*0070*/ 	.byte	0x04, 0x0a
        /*0072*/ 	.short	(.L_661 - .L_660)
	.align		4
.L_660:
        /*0074*/ 	.word	index@(.nv.constant0._ZN2at6native29vectorized_elementwise_kernelILi2EZZZNS0_54_GLOBAL__N__7dbc7496_16_ComplexKernel_cu_b2145a98_311019complex_kernel_cudaERNS_14TensorIteratorEENKUlvE_clEvENKUlvE1_clEvEUlN3c104HalfES8_E_St5arrayIPcLm3EEEEviT0_T1_)
        /*0078*/ 	.short	0x0210
        /*007a*/ 	.short	0x0020


	//----- nvinfo : EIATTR_SW_WAR
	.align		4
.L_661:
        /*007c*/ 	.byte	0x04, 0x36
        /*007e*/ 	.short	(.L_663 - .L_662)
.L_662:
        /*0080*/ 	.word	0x00000008
.L_663:


//--------------------- .nv.info._ZN2at6native29vectorized_elementwise_kernelILi4EZZZNS0_54_GLOBAL__N__7dbc7496_16_ComplexKernel_cu_b2145a98_311019complex_kernel_cudaERNS_14TensorIteratorEENKUlvE_clEvENKUlvE1_clEvEUlN3c104HalfES8_E_St5arrayIPcLm3EEEEviT0_T1_ --------------------------
	.section	.nv.info._ZN2at6native29vectorized_elementwise_kernelILi4EZZZNS0_54_GLOBAL__N__7dbc7496_16_ComplexKernel_cu_b2145a98_311019complex_kernel_cudaERNS_14TensorIteratorEENKUlvE_clEvENKUlvE1_clEvEUlN3c104HalfES8_E_St5arrayIPcLm3EEEEviT0_T1_,"",@"SHT_CUDA_INFO"
	.sectionflags	@""
	.align	4


	//----- nvinfo : EIATTR_CUDA_API_VERSION
	.align		4
        /*0000*/ 	.byte	0x04, 0x37
        /*0002*/ 	.short	(.L_665 - .L_664)
.L_664:
        /*0004*/ 	.word	0x00000082


	//----- nvinfo : EIATTR_KPARAM_INFO
	.align		4
.L_665:
        /*0008*/ 	.byte	0x04, 0x17
        /*000a*/ 	.short	(.L_667 - .L_666)
.L_666:
        /*000c*/ 	.word	0x00000000
        /*0010*/ 	.short	0x0002
        /*0012*/ 	.short	0x0008
        /*0014*/ 	.byte	0x00, 0xf0, 0x61, 0x00


	//----- nvinfo : EIATTR_KPARAM_INFO
	.align		4
.L_667:
        /*0018*/ 	.byte	0x04, 0x17
        /*001a*/ 	.short	(.L_669 - .L_668)
.L_668:
        /*001c*/ 	.word	0x00000000
        /*0020*/ 	.short	0x0001
        /*0022*/ 	.short	0x0004
        /*0024*/ 	.byte	0x00, 0xf0, 0x05, 0x00


	//----- nvinfo : EIATTR_KPARAM_INFO
	.align		4
.L_669:
        /*0028*/ 	.byte	0x04, 0x17
        /*002a*/ 	.short	(.L_671 - .L_670)
.L_670:
        /*002c*/ 	.word	0x00000000
        /*0030*/ 	.short	0x0000
        /*0032*/ 	.short	0x0000
        /*0034*/ 	.byte	0x00, 0xf0, 0x11, 0x00


	//----- nvinfo : EIATTR_SPARSE_MMA_MASK
	.align		4
.L_671:
        /*0038*/ 	.byte	0x03, 0x50
        /*003a*/ 	.short	0x0000


	//----- nvinfo : EIATTR_MAXREG_COUNT
	.align		4
        /*003c*/ 	.byte	0x03, 0x1b
        /*003e*/ 	.short	0x00ff


	//----- nvinfo : EIATTR_MERCURY_ISA_VERSION
	.align		4
        /*0040*/ 	.byte	0x03, 0x5f
        /*0042*/ 	.short	0x0101


	//----- nvinfo : EIATTR_EXIT_INSTR_OFFSETS
	.align		4
        /*0044*/ 	.byte	0x04, 0x1c
        /*0046*/ 	.short	(.L_673 - .L_672)


	//   ....[0]....
.L_672:
        /*0048*/ 	.word	0x00000200


	//   ....[1]....
        /*004c*/ 	.word	0x00000b60


	//   ....[2]....
        /*0050*/ 	.word	0x00000bc0


	//----- nvinfo : EIATTR_MAX_THREADS
	.align		4
.L_673:
        /*0054*/ 	.byte	0x04, 0x05
        /*0056*/ 	.short	(.L_675 - .L_674)
.L_674:
        /*0058*/ 	.word	0x00000080
        /*005c*/ 	.word	0x00000001
        /*0060*/ 	.word	0x00000001


	//----- nvinfo : EIATTR_CRS_STACK_SIZE
	.align		4
.L_675:
        /*0064*/ 	.byte	0x04, 0x1e
        /*0066*/ 	.short	(.L_677 - .L_676)
.L_676:
        /*0068*/ 	.word	0x00000000


	//----- nvinfo : EIATTR_CBANK_PARAM_SIZE
	.align		4
.L_677:
        /*006c*/ 	.byte	0x03, 0x19
        /*006e*/ 	.short	0x0020


	//----- nvinfo : EIATTR_PARAM_CBANK
	.align		4
        /*0070*/ 	.byte	0x04, 0x0a
        /*0072*/ 	.short	(.L_679 - .L_678)
	.align		4
.L_678:
        /*0074*/ 	.word	index@(.nv.constant0._ZN2at6native29vectorized_elementwise_kernelILi4EZZZNS0_54_GLOBAL__N__7dbc7496_16_ComplexKernel_cu_b2145a98_311019complex_kernel_cudaERNS_14TensorIteratorEENKUlvE_clEvENKUlvE1_clEvEUlN3c104HalfES8_E_St5arrayIPcLm3EEEEviT0_T1_)
        /*0078*/ 	.short	0x0210
        /*007a*/ 	.short	0x0020


	//----- nvinfo : EIATTR_SW_WAR
	.align		4
.L_679:
        /*007c*/ 	.byte	0x04, 0x36
        /*007e*/ 	.short	(.L_681 - .L_680)
.L_680:
        /*0080*/ 	.word	0x00000008
.L_681:


//--------------------- .nv.info._ZN2at6native29vectorized_elementwise_kernelILi8EZZZNS0_54_GLOBAL__N__7dbc7496_16_ComplexKernel_cu_b2145a98_311019complex_kernel_cudaERNS_14TensorIteratorEENKUlvE_clEvENKUlvE1_clEvEUlN3c104HalfES8_E_St5arrayIPcLm3EEEEviT0_T1_ --------------------------
	.section	.nv.info._ZN2at6native29vectorized_elementwise_kernelILi8EZZZNS0_54_GLOBAL__N__7dbc7496_16_ComplexKernel_cu_b2145a98_311019complex_kernel_cudaERNS_14TensorIteratorEENKUlvE_clEvENKUlvE1_clEvEUlN3c104HalfES8_E_St5arrayIPcLm3EEEEviT0_T1_,"",@"SHT_CUDA_INFO"
	.sectionflags	@""
	.align	4


	//----- nvinfo : EIATTR_CUDA_API_VERSION
	.align		4
        /*0000*/ 	.byte	0x04, 0x37
        /*0002*/ 	.short	(.L_683 - .L_682)
.L_682:
        /*0004*/ 	.word	0x00000082


	//----- nvinfo : EIATTR_KPARAM_INFO
	.align		4
.L_683:
        /*0008*/ 	.byte	0x04, 0x17
        /*000a*/ 	.short	(.L_685 - .L_684)
.L_684:
        /*000c*/ 	.word	0x00000000
        /*0010*/ 	.short	0x0002
        /*0012*/ 	.short	0x0008
        /*0014*/ 	.byte	0x00, 0xf0, 0x61, 0x00


	//----- nvinfo : EIATTR_KPARAM_INFO
	.align		4
.L_685:
        /*0018*/ 	.byte	0x04, 0x17
        /*001a*/ 	.short	(.L_687 - .L_686)
.L_686:
        /*001c*/ 	.word	0x00000000
        /*0020*/ 	.short	0x0001
        /*0022*/ 	.short	0x0004
        /*0024*/ 	.byte	0x00, 0xf0, 0x05, 0x00


	//----- nvinfo : EIATTR_KPARAM_INFO
	.align		4
.L_687:
        /*0028*/ 	.byte	0x04, 0x17
        /*002a*/ 	.short	(.L_689 - .L_688)
.L_688:
        /*002c*/ 	.word	0x00000000
        /*0030*/ 	.short	0x0000
        /*0032*/ 	.short	0x0000
        /*0034*/ 	.byte	0x00, 0xf0, 0x11, 0x00


	//----- nvinfo : EIATTR_SPARSE_MMA_MASK
	.align		4
.L_689:
        /*0038*/ 	.byte	0x03, 0x50
        /*003a*/ 	.short	0x0000


	//----- nvinfo : EIATTR_MAXREG_COUNT
	.align		4
        /*003c*/ 	.byte	0x03, 0x1b
        /*003e*/ 	.short	0x00ff


	//----- nvinfo : EIATTR_MERCURY_ISA_VERSION
	.align		4
        /*0040*/ 	.byte	0x03, 0x5f
        /*0042*/ 	.short	0x0101


	//----- nvinfo : EIATTR_EXIT_INSTR_OFFSETS
	.align		4
        /*0044*/ 	.byte	0x04, 0x1c
        /*0046*/ 	.short	(.L_691 - .L_690)


	//   ....[0]....
.L_690:
        /*0048*/ 	.word	0x000001e0


	//   ....[1]....
        /*004c*/ 	.word	0x00000b40


	//   ....[2]....
        /*0050*/ 	.word	0x00000ba0


	//----- nvinfo : EIATTR_MAX_THREADS
	.align		4
.L_691:
        /*0054*/ 	.byte	0x04, 0x05
        /*0056*/ 	.short	(.L_693 - .L_692)
.L_692:
        /*0058*/ 	.word	0x00000080
        /*005c*/ 	.word	0x00000001
        /*0060*/ 	.word	0x00000001


	//----- nvinfo : EIATTR_CRS_STACK_SIZE
	.align		4
.L_693:
        /*0064*/ 	.byte	0x04, 0x1e
        /*0066*/ 	.short	(.L_695 - .L_694)
.L_694:
        /*0068*/ 	.word	0x00000000


	//----- nvinfo : EIATTR_CBANK_PARAM_SIZE
	.align		4
.L_695:
        /*006c*/ 	.byte	0x03, 0x19
        /*006e*/ 	.short	0x0020


	//----- nvinfo : EIATTR_PARAM_CBANK
	.align		4
        /*0070*/ 	.byte	0x04, 0x0a
        /*0072*/ 	.short	(.L_697 - .L_696)
	.align		4
.L_696:
        /*0074*/ 	.word	index@(.nv.constant0._ZN2at6native29vectorized_elementwise_kernelILi8EZZZNS0_54_GLOBAL__N__7dbc7496_16_ComplexKernel_cu_b2145a98_311019complex_kernel_cudaERNS_14TensorIteratorEENKUlvE_clEvENKUlvE1_clEvEUlN3c104HalfES8_E_St5arrayIPcLm3EEEEviT0_T1_)
        /*0078*/ 	.short	0x0210
        /*007a*/ 	.short	0x0020


	//----- nvinfo : EIATTR_SW_WAR
	.align		4
.L_697:
        /*007c*/ 	.byte	0x04, 0x36
        /*007e*/ 	.short	(.L_699 - .L_698)
.L_698:
        /*0080*/ 	.word	0x00000008
.L_699:


//--------------------- .nv.info._ZN2at6native18elementwise_kernelILi128ELi4EZNS0_15gpu_kernel_implIZZZNS0_54_GLOBAL__N__7dbc7496_16_ComplexKernel_cu_b2145a98_311019complex_kernel_cudaERNS_14TensorIteratorEENKUlvE_clEvENKUlvE0_clEvEUlffE_EEvRNS_18TensorIteratorBaseERKT_EUliE_EEviT1_ --------------------------
	.section	.nv.info._ZN2at6native18elementwise_kernelILi128ELi4EZNS0_15gpu_kernel_implIZZZNS0_54_GLOBAL__N__7dbc7496_16_ComplexKernel_cu_b2145a98_311019complex_kernel_cudaERNS_14TensorIteratorEENKUlvE_clEvENKUlvE0_clEvEUlffE_EEvRNS_18TensorIteratorBaseERKT_EUliE_EEviT1_,"",@"SHT_CUDA_INFO"
	.sectionflags	@""
	.align	4


	//----- nvinfo : EIATTR_CUDA_API_VERSION
	.align		4
        /*0000*/ 	.byte	0x04, 0x37
        /*0002*/ 	.short	(.L_701 - .L_700)
.L_700:
        /*0004*/ 	.word	0x00000082


	//----- nvinfo : EIATTR_KPARAM_INFO
	.align		4
.L_701:
        /*0008*/ 	.byte	0x04, 0x17
        /*000a*/ 	.short	(.L_703 - .L_702)
.L_702:
        /*000c*/ 	.word	0x00000000
        /*0010*/ 	.short	0x0001
        /*0012*/ 	.short	0x0008
        /*0014*/ 	.byte	0x00, 0xf0, 0x21, 0x0a


	//----- nvinfo : EIATTR_KPARAM_INFO
	.align		4
.L_703:
        /*0018*/ 	.byte	0x04, 0x17
        /*001a*/ 	.short	(.L_705 - .L_704)
.L_704:
        /*001c*/ 	.word	0x00000000
        /*0020*/ 	.short	0x0000
        /*0022*/ 	.short	0x0000
        /*0024*/ 	.byte	0x00, 0xf0, 0x11, 0x00


	//----- nvinfo : EIATTR_SPARSE_MMA_MASK
	.align		4
.L_705:
        /*0028*/ 	.byte	0x03, 0x50
        /*002a*/ 	.short	0x0000


	//----- nvinfo : EIATTR_MAXREG_COUNT
	.align		4
        /*002c*/ 	.byte	0x03, 0x1b
        /*002e*/ 	.short	0x0080


	//----- nvinfo : EIATTR_EXTERNS
	.align		4
        /*0030*/ 	.byte	0x04, 0x0f
        /*0032*/ 	.short	(.L_707 - .L_706)


	//   ....[0]....
	.align		4
.L_706:
        /*0034*/ 	.word	index@(__assertfail)


	//----- nvinfo : EIATTR_MERCURY_ISA_VERSION
	.align		4
.L_707:
        /*0038*/ 	.byte	0x03, 0x5f
        /*003a*/ 	.short	0x0101


	//----- nvinfo : EIATTR_SYSCALL_OFFSETS
	.align		4
        /*003c*/ 	.byte	0x04, 0x46
        /*003e*/ 	.short	(.L_709 - .L_708)


	//   ....[0]....
.L_708:
        /*0040*/ 	.word	0x00002490


	//   ....[1]....
        /*0044*/ 	.word	0x000032b0


	//   ....[2]....
        /*0048*/ 	.word	0x00004110


	//   ....[3]....
        /*004c*/ 	.word	0x000065d0


	//   ....[4]....
        /*0050*/ 	.word	0x000073f0


	//   ....[5]....
        /*0054*/ 	.word	0x00008250


	//   ....[6]....
        /*0058*/ 	.word	0x0000a700


	//   ....[7]....
        /*005c*/ 	.word	0x0000b520


	//   ....[8]....
        /*0060*/ 	.word	0x0000c380


	//   ....[9]....
        /*0064*/ 	.word	0x0000e820


	//   ....[10]....
        /*0068*/ 	.word	0x0000f640


	//   ....[11]....
        /*006c*/ 	.word	0x000104a0


	//----- nvinfo : EIATTR_EXIT_INSTR_OFFSETS
	.align		4
.L_709:
        /*0070*/ 	.byte	0x04, 0x1c
        /*0072*/ 	.short	(.L_711 - .L_710)


	//   ....[0]....
.L_710:
        /*0074*/ 	.word	0x0000c430


	//   ....[1]....
        /*0078*/ 	.word	0x0000f7b0


	//   ....[2]....
        /*007c*/ 	.word	0x0000f7f0


	//   ....[3]....
        /*0080*/ 	.word	0x0000f880


	//   ....[4]....
        /*0084*/ 	.word	0x0000f8b0


	//   ....[5]....
        /*0088*/ 	.word	0x0000f8e0


	//   ....[6]....
        /*008c*/ 	.word	0x0000f960


	//   ....[7]....
        /*0090*/ 	.word	0x0000f990


	//   ....[8]....
        /*0094*/ 	.word	0x0000fa10


	//   ....[9]....
        /*0098*/ 	.word	0x0000fa40


	//   ....[10]....
        /*009c*/ 	.word	0x0000fa80


	//   ....[11]....
        /*00a0*/ 	.word	0x0000fb60


	//   ....[12]....
        /*00a4*/ 	.word	0x0000fbc0


	//   ....[13]....
        /*00a8*/ 	.word	0x0000fd40


	//   ....[14]....
        /*00ac*/ 	.word	0x0000fe90


	//   ....[15]....
        /*00b0*/ 	.word	0x0000fec0


	//   ....[16]....
        /*00b4*/ 	.word	0x0000ff70


	//   ....[17]....
        /*00b8*/ 	.word	0x000100e0


	//   ....[18]....
        /*00bc*/ 	.word	0x00010250


	//   ....[19]....
        /*00c0*/ 	.word	0x000103a0


	//   ....[20]....
        /*00c4*/ 	.word	0x000104b0


	//   ....[21]....
        /*00c8*/ 	.word	0x000104e0


	//   ....[22]....
        /*00cc*/ 	.word	0x00010510


	//----- nvinfo : EIATTR_MAX_THREADS
	.align		4
.L_711:
        /*00d0*/ 	.byte	0x04, 0x05
        /*00d2*/ 	.short	(.L_713 - .L_712)
.L_712:
        /*00d4*/ 	.word	0x00000080
        /*00d8*/ 	.word	0x00000001
        /*00dc*/ 	.word	0x00000001


	//----- nvinfo : EIATTR_CRS_STACK_SIZE
	.align		4
.L_713:
        /*00e0*/ 	.byte	0x04, 0x1e
        /*00e2*/ 	.short	(.L_715 - .L_714)
.L_714:
        /*00e4*/ 	.word	0x00000000


	//----- nvinfo : EIATTR_CBANK_PARAM_SIZE
	.align		4
.L_715:
        /*00e8*/ 	.byte	0x03, 0x19
        /*00ea*/ 	.short	0x0290


	//----- nvinfo : EIATTR_PARAM_CBANK
	.align		4
        /*00ec*/ 	.byte	0x04, 0x0a
        /*00ee*/ 	.short	(.L_717 - .L_716)
	.align		4
.L_716:
        /*00f0*/ 	.word	index@(.nv.constant0._ZN2at6native18elementwise_kernelILi128ELi4EZNS0_15gpu_kernel_implIZZZNS0_54_GLOBAL__N__7dbc7496_16_ComplexKernel_cu_b2145a98_311019complex_kernel_cudaERNS_14TensorIteratorEENKUlvE_clEvENKUlvE0_clEvEUlffE_EEvRNS_18TensorIteratorBaseERKT_EUliE_EEviT1_)
        /*00f4*/ 	.short	0x0210
        /*00f6*/ 	.short	0x0290


	//----- nvinfo : EIATTR_SW_WAR
	.align		4
.L_717:
        /*00f8*/ 	.byte	0x04, 0x36
        /*00fa*/ 	.short	(.L_719 - .L_718)
.L_718:
        /*00fc*/ 	.word	0x00000008
.L_719:


//--------------------- .nv.info._ZN2at6native27unrolled_elementwise_kernelIZZZNS0_54_GLOBAL__N__7dbc7496_16_ComplexKernel_cu_b2145a98_311019complex_kernel_cudaERNS_14TensorIteratorEENKUlvE_clEvENKUlvE0_clEvEUlffE_St5arrayIPcLm3EELi4E23TrivialOffsetCalculatorILi2EjESB_ILi1EjENS0_6memory12LoadWithCastILi2EEENSE_13StoreWithCastILi1EEEEEviT_T0_T2_T3_T4_T5_ --------------------------
	.section	.nv.info._ZN2at6native27unrolled_elementwise_kernelIZZZNS0_54_GLOBAL__N__7dbc7496_16_ComplexKernel_cu_b2145a98_311019complex_kernel_cudaERNS_14TensorIteratorEENKUlvE_clEvENKUlvE0_clEvEUlffE_St5arrayIPcLm3EELi4E23TrivialOffsetCalculatorILi2EjESB_ILi1EjENS0_6memory12LoadWithCastILi2EEENSE_13StoreWithCastILi1EEEEEviT_T0_T2_T3_T4_T5_,"",@"SHT_CUDA_INFO"
	.sectionflags	@""
	.align	4


	//----- nvinfo : EIATTR_CUDA_API_VERSION
	.align		4
        /*0000*/ 	.byte	0x04, 0x37
        /*0002*/ 	.short	(.L_721 - .L_720)
.L_720:
        /*0004*/ 	.word	0x00000082


	//----- nvinfo : EIATTR_KPARAM_INFO
	.align		4
.L_721:
        /*0008*/ 	.byte	0x04, 0x17
        /*000a*/ 	.short	(.L_723 - .L_722)
.L_722:
        /*000c*/ 	.word	0x00000000
        /*0010*/ 	.short	0x0006
        /*0012*/ 	.short	0x0030
        /*0014*/ 	.byte	0x00, 0xf0, 0x21, 0x00


	//----- nvinfo : EIATTR_KPARAM_INFO
	.align		4
.L_723:
        /*0018*/ 	.byte	0x04, 0x17
        /*001a*/ 	.short	(.L_725 - .L_724)
.L_724:
        /*001c*/ 	.word	0x00000000
        /*0020*/ 	.short	0x0005
        /*0022*/ 	.short	0x0024
        /*0024*/ 	.byte	0x00, 0xf0, 0x31, 0x00


	//----- nvinfo : EIATTR_KPARAM_INFO
	.align		4
.L_725:
        /*0028*/ 	.byte	0x04, 0x17
        /*002a*/ 	.short	(.L_727 - .L_726)
.L_726:
        /*002c*/ 	.word	0x00000000
        /*0030*/ 	.short	0x0004
        /*0032*/ 	.short	0x0021
        /*0034*/ 	.byte	0x00, 0xf0, 0x05, 0x00


	//----- nvinfo : EIATTR_KPARAM_INFO
	.align		4
.L_727:
        /*0038*/ 	.byte	0x04, 0x17
        /*003a*/ 	.short	(.L_729 - .L_728)
.L_728:
        /*003c*/ 	.word	0x00000000
        /*0040*/ 	.short	0x0003
        /*0042*/ 	.short	0x0020
        /*0044*/ 	.byte	0x00, 0xf0, 0x05, 0x00


	//----- nvinfo : EIATTR_KPARAM_INFO
	.align		4
.L_729:
        /*0048*/ 	.byte	0x04, 0x17
        /*004a*/ 	.short	(.L_731 - .L_730)
.L_730:
        /*004c*/ 	.word	0x00000000
        /*0050*/ 	.short	0x0002
        /*0052*/ 	.short	0x0008
        /*0054*/ 	.byte	0x00, 0xf0, 0x61, 0x00


	//----- nvinfo : EIATTR_KPARAM_INFO
	.align		4
.L_731:
        /*0058*/ 	.byte	0x04, 0x17
        /*005a*/ 	.short	(.L_733 - .L_732)
.L_732:
        /*005c*/ 	.word	0x00000000
        /*0060*/ 	.short	0x0001
        /*0062*/ 	.short	0x0004
        /*0064*/ 	.byte	0x00, 0xf0, 0x05, 0x00


	//----- nvinfo : EIATTR_KPARAM_INFO
	.align		4
.L_733:
        /*0068*/ 	.byte	0x04, 0x17
        /*006a*/ 	.short	(.L_735 - .L_734)
.L_734:
        /*006c*/ 	.word	0x00000000
        /*0070*/ 	.short	0x0000
        /*0072*/ 	.short	0x0000
        /*0074*/ 	.byte	0x00, 0xf0, 0x11, 0x00


	//----- nvinfo : EIATTR_SPARSE_MMA_MASK
	.align		4
.L_735:
        /*0078*/ 	.byte	0x03, 0x50
        /*007a*/ 	.short	0x0000


	//----- nvinfo : EIATTR_MAXREG_COUNT
	.align		4
        /*007c*/ 	.byte	0x03, 0x1b
        /*007e*/ 	.short	0x00ff


	//----- nvinfo : EIATTR_EXTERNS
	.align		4
        /*0080*/ 	.byte	0x04, 0x0f
        /*0082*/ 	.short	(.L_737 - .L_736)


	//   ....[0]....
	.align		4
.L_736:
        /*0084*/ 	.word	index@(__assertfail)


	//----- nvinfo : EIATTR_MERCURY_ISA_VERSION
	.align		4
.L_737:
        /*0088*/ 	.byte	0x03, 0x5f
        /*008a*/ 	.short	0x0101


	//----- nvinfo : EIATTR_SYSCALL_OFFSETS
	.align		4
        /*008c*/ 	.byte	0x04, 0x46
        /*008e*/ 	.short	(.L_739 - .L_738)


	//   ....[0]....
.L_738:
        /*0090*/ 	.word	0x00000ea0


	//   ....[1]....
        /*0094*/ 	.word	0x00001cd0


	//   ....[2]....
        /*0098*/ 	.word	0x00002b80


	//   ....[3]....
        /*009c*/ 	.word	0x000039b0


	//   ....[4]....
        /*00a0*/ 	.word	0x00004860


	//   ....[5]....
        /*00a4*/ 	.word	0x000056a0


	//   ....[6]....
        /*00a8*/ 	.word	0x00006540


	//   ....[7]....
        /*00ac*/ 	.word	0x00007350


	//   ....[8]....
        /*00b0*/ 	.word	0x00008470


	//   ....[9]....
        /*00b4*/ 	.word	0x00009380


	//   ....[10]....
        /*00b8*/ 	.word	0x0000a250


	//   ....[11]....
        /*00bc*/ 	.word	0x0000b120


	//----- nvinfo : EIATTR_EXIT_INSTR_OFFSETS
	.align		4
.L_739:
        /*00c0*/ 	.byte	0x04, 0x1c
        /*00c2*/ 	.short	(.L_741 - .L_740)


	//   ....[0]....
.L_740:
        /*00c4*/ 	.word	0x0000a2f0


	//   ....[1]....
        /*00c8*/ 	.word	0x0000a430


	//   ....[2]....
        /*00cc*/ 	.word	0x0000a470


	//   ....[3]....
        /*00d0*/ 	.word	0x0000a500


	//   ....[4]....
        /*00d4*/ 	.word	0x0000a530


	//   ....[5]....
        /*00d8*/ 	.word	0x0000a560


	//   ....[6]....
        /*00dc*/ 	.word	0x0000a5e0


	//   ....[7]....
        /*00e0*/ 	.word	0x0000a610


	//   ....[8]....
        /*00e4*/ 	.word	0x0000a690


	//   ....[9]....
        /*00e8*/ 	.word	0x0000a6c0


	//   ....[10]....
        /*00ec*/ 	.word	0x0000a700


	//   ....[11]....
        /*00f0*/ 	.word	0x0000a7e0


	//   ....[12]....
        /*00f4*/ 	.word	0x0000a840


	//   ....[13]....
        /*00f8*/ 	.word	0x0000a9c0


	//   ....[14]....
        /*00fc*/ 	.word	0x0000ab10


	//   ....[15]....
        /*0100*/ 	.word	0x0000ab40


	//   ....[16]....
        /*0104*/ 	.word	0x0000abf0


	//   ....[17]....
        /*0108*/ 	.word	0x0000ad60


	//   ....[18]....
        /*010c*/ 	.word	0x0000aed0


	//   ....[19]....
        /*0110*/ 	.word	0x0000b020


	//   ....[20]....
        /*0114*/ 	.word	0x0000b130


	//   ....[21]....
        /*0118*/ 	.word	0x0000b160


	//   ....[22]....
        /*011c*/ 	.word	0x0000b190


	//----- nvinfo : EIATTR_MAX_THREADS
	.align		4
.L_741:
        /*0120*/ 	.byte	0x04, 0x05
        /*0122*/ 	.short	(.L_743 - .L_742)
.L_742:
        /*0124*/ 	.word	0x00000080
        /*0128*/ 	.word	0x00000001
        /*012c*/ 	.word	0x00000001


	//----- nvinfo : EIATTR_CRS_STACK_SIZE
	.align		4
.L_743:
        /*0130*/ 	.byte	0x04, 0x1e
        /*0132*/ 	.short	(.L_745 - .L_744)
.L_744:
        /*0134*/ 	.word	0x00000000


	//----- nvinfo : EIATTR_CBANK_PARAM_SIZE
	.align		4
.L_745:
        /*0138*/ 	.byte	0x03, 0x19
        /*013a*/ 	.short	0x0038


	//----- nvinfo : EIATTR_PARAM_CBANK
	.align		4
        /*013c*/ 	.byte	0x04, 0x0a
        /*013e*/ 	.short	(.L_747 - .L_746)
	.align		4
.L_746:
        /*0140*/ 	.word	index@(.nv.constant0._ZN2at6native27unrolled_elementwise_kernelIZZZNS0_54_GLOBAL__N__7dbc7496_16_ComplexKernel_cu_b2145a98_311019complex_kernel_cudaERNS_14TensorIteratorEENKUlvE_clEvENKUlvE0_clEvEUlffE_St5arrayIPcLm3EELi4E23TrivialOffsetCalculatorILi2EjESB_ILi1EjENS0_6memory12LoadWithCastILi2EEENSE_13StoreWithCastILi1EEEEEviT_T0_T2_T3_T4_T5_)
        /*0144*/ 	.short	0x0210
        /*0146*/ 	.short	0x0038


	//----- nvinfo : EIATTR_SW_WAR
	.align		4
.L_747:
        /*0148*/ 	.byte	0x04, 0x36
        /*014a*/ 	.short	(.L_749 - .L_748)
.L_748:
        /*014c*/ 	.word	0x00000008
.L_749:


//--------------------- .nv.info._ZN2at6native18elementwise_kernelILi128ELi2EZNS0_22gpu_kernel_impl_nocastIZZZNS0_54_GLOBAL__N__7dbc7496_16_ComplexKernel_cu_b2145a98_311019complex_kernel_cudaERNS_14TensorIteratorEENKUlvE_clEvENKUlvE0_clEvEUlffE_EEvRNS_18TensorIteratorBaseERKT_EUliE_EEviT1_ --------------------------
	.section	.nv.info._ZN2at6native18elementwise_kernelILi128ELi2EZNS0_22gpu_kernel_impl_nocastIZZZNS0_54_GLOBAL__N__7dbc7496_16_ComplexKernel_cu_b2145a98_311019complex_kernel_cudaERNS_14TensorIteratorEENKUlvE_clEvENKUlvE0_clEvEUlffE_EEvRNS_18TensorIteratorBaseERKT_EUliE_EEviT1_,"",@"SHT_CUDA_INFO"
	.sectionflags	@""
	.align	4


	//----- nvinfo : EIATTR_CUDA_API_VERSION
	.align		4
        /*0000*/ 	.byte	0x04, 0x37
        /*0002*/ 	.short	(.L_751 - .L_750)
.L_750:
        /*0004*/ 	.word	0x00000082


	//----- nvinfo : EIATTR_KPARAM_INFO
	.align		4
.L_751:
        /*0008*/ 	.byte	0x04, 0x17
        /*000a*/ 	.short	(.L_753 - .L_752)
.L_752:
        /*000c*/ 	.word	0x00000000
        /*0010*/ 	.short	0x0001
        /*0012*/ 	.short	0x0008
        /*0014*/ 	.byte	0x00, 0xf0, 0x21, 0x0a


	//----- nvinfo : EIATTR_KPARAM_INFO
	.align		4
.L_753:
        /*0018*/ 	.byte	0x04, 0x17
        /*001a*/ 	.short	(.L_755 - .L_754)
.L_754:
        /*001c*/ 	.word	0x00000000
        /*0020*/ 	.short	0x0000
        /*0022*/ 	.short	0x0000
        /*0024*/ 	.byte	0x00, 0xf0, 0x11, 0x00


	//----- nvinfo : EIATTR_SPARSE_MMA_MASK
	.align		4
.L_755:
        /*0028*/ 	.byte	0x03, 0x50
        /*002a*/ 	.short	0x0000


	//----- nvinfo : EIATTR_MAXREG_COUNT
	.align		4
        /*002c*/ 	.byte	0x03, 0x1b
        /*002e*/ 	.short	0x0080


	//----- nvinfo : EIATTR_MERCURY_ISA_VERSION
	.align		4
        /*0030*/ 	.byte	0x03, 0x5f
        /*0032*/ 	.short	0x0101


	//----- nvinfo : EIATTR_EXIT_INSTR_OFFSETS
	.align		4
        /*0034*/ 	.byte	0x04, 0x1c
        /*0036*/ 	.short	(.L_757 - .L_756)


	//   ....[0]....
.L_756:
        /*0038*/ 	.word	0x000017a0


	//   ....[1]....
        /*003c*/ 	.word	0x00002e80


	//----- nvinfo : EIATTR_MAX_THREADS
	.align		4
.L_757:
        /*0040*/ 	.byte	0x04, 0x05
        /*0042*/ 	.short	(.L_759 - .L_758)
.L_758:
        /*0044*/ 	.word	0x00000080
        /*0048*/ 	.word	0x00000001
        /*004c*/ 	.word	0x00000001


	//----- nvinfo : EIATTR_CRS_STACK_SIZE
	.align		4
.L_759:
        /*0050*/ 	.byte	0x04, 0x1e
        /*0052*/ 	.short	(.L_761 - .L_760)
.L_760:
        /*0054*/ 	.word	0x00000000


	//----- nvinfo : EIATTR_CBANK_PARAM_SIZE
	.align		4
.L_761:
        /*0058*/ 	.byte	0x03, 0x19
        /*005a*/ 	.short	0x0290


	//----- nvinfo : EIATTR_PARAM_CBANK
	.align		4
        /*005c*/ 	.byte	0x04, 0x0a
        /*005e*/ 	.short	(.L_763 - .L_762)
	.align		4
.L_762:
        /*0060*/ 	.word	index@(.nv.constant0._ZN2at6native18elementwise_kernelILi128ELi2EZNS0_22gpu_kernel_impl_nocastIZZZNS0_54_GLOBAL__N__7dbc7496_16_ComplexKernel_cu_b2145a98_311019complex_kernel_cudaERNS_14TensorIteratorEENKUlvE_clEvENKUlvE0_clEvEUlffE_EEvRNS_18TensorIteratorBaseERKT_EUliE_EEviT1_)
        /*0064*/ 	.short	0x0210
        /*0066*/ 	.short	0x0290


	//----- nvinfo : EIATTR_SW_WAR
	.align		4
.L_763:
        /*0068*/ 	.byte	0x04, 0x36
        /*006a*/ 	.short	(.L_765 - .L_764)
.L_764:
        /*006c*/ 	.word	0x00000008
.L_765:


//--------------------- .nv.info._ZN2at6native27unrolled_elementwise_kernelIZZZNS0_54_GLOBAL__N__7dbc7496_16_ComplexKernel_cu_b2145a98_311019complex_kernel_cudaERNS_14TensorIteratorEENKUlvE_clEvENKUlvE0_clEvEUlffE_St5arrayIPcLm3EELi4E23TrivialOffsetCalculatorILi2EjESB_ILi1EjENS0_6memory15LoadWithoutCastENSE_16StoreWithoutCastEEEviT_T0_T2_T3_T4_T5_ --------------------------
	.section	.nv.info._ZN2at6native27unrolled_elementwise_kernelIZZZNS0_54_GLOBAL__N__7dbc7496_16_ComplexKernel_cu_b2145a98_311019complex_kernel_cudaERNS_14TensorIteratorEENKUlvE_clEvENKUlvE0_clEvEUlffE_St5arrayIPcLm3EELi4E23TrivialOffsetCalculatorILi2EjESB_ILi1EjENS0_6memory15LoadWithoutCastENSE_16StoreWithoutCastEEEviT_T0_T2_T3_T4_T5_,"",@"SHT_CUDA_INFO"
	.sectionflags	@""
	.align	4


	//----- nvinfo : EIATTR_CUDA_API_VERSION
	.align		4
        /*0000*/ 	.byte	0x04, 0x37
        /*0002*/ 	.short	(.L_767 - .L_766)
.L_766:
        /*0004*/ 	.word	0x00000082


	//----- nvinfo : EIATTR_KPARAM_INFO
	.align		4
.L_767:
        /*0008*/ 	.byte	0x04, 0x17
        /*000a*/ 	.short	(.L_769 - .L_768)
.L_768:
        /*000c*/ 	.word	0x00000000
        /*0010*/ 	.short	0x0006
        /*0012*/ 	.short	0x0023
        /*0014*/ 	.byte	0x00, 0xf0, 0x05, 0x00


	//----- nvinfo : EIATTR_KPARAM_INFO
	.align		4
.L_769:
        /*0018*/ 	.byte	0x04, 0x17
        /*001a*/ 	.short	(.L_771 - .L_770)
.L_770:
        /*001c*/ 	.word	0x00000000
        /*0020*/ 	.short	0x0005
        /*0022*/ 	.short	0x0022
        /*0024*/ 	.byte	0x00, 0xf0, 0x05, 0x00


	//----- nvinfo : EIATTR_KPARAM_INFO
	.align		4
.L_771:
        /*0028*/ 	.byte	0x04, 0x17
        /*002a*/ 	.short	(.L_773 - .L_772)
.L_772:
        /*002c*/ 	.word	0x00000000
        /*0030*/ 	.short	0x0004
        /*0032*/ 	.short	0x0021
        /*0034*/ 	.byte	0x00, 0xf0, 0x05, 0x00


	//----- nvinfo : EIATTR_KPARAM_INFO
	.align		4
.L_773:
        /*0038*/ 	.byte	0x04, 0x17
        /*003a*/ 	.short	(.L_775 - .L_774)
.L_774:
        /*003c*/ 	.word	0x00000000
        /*0040*/ 	.short	0x0003
        /*0042*/ 	.short	0x0020
        /*0044*/ 	.byte	0x00, 0xf0, 0x05, 0x00


	//----- nvinfo : EIATTR_KPARAM_INFO
	.align		4
.L_775:
        /*0048*/ 	.byte	0x04, 0x17
        /*004a*/ 	.short	(.L_777 - .L_776)
.L_776:
        /*004c*/ 	.word	0x00000000
        /*0050*/ 	.short	0x0002
        /*0052*/ 	.short	0x0008
        /*0054*/ 	.byte	0x00, 0xf0, 0x61, 0x00


	//----- nvinfo : EIATTR_KPARAM_INFO
	.align		4
.L_777:
        /*0058*/ 	.byte	0x04, 0x17
        /*005a*/ 	.short	(.L_779 - .L_778)
.L_778:
        /*005c*/ 	.word	0x00000000
        /*0060*/ 	.short	0x0001
        /*0062*/ 	.short	0x0004
        /*0064*/ 	.byte	0x00, 0xf0, 0x05, 0x00


	//----- nvinfo : EIATTR_KPARAM_INFO
	.align		4
.L_779:
        /*0068*/ 	.byte	0x04, 0x17
        /*006a*/ 	.short	(.L_781 - .L_780)
.L_780:
        /*006c*/ 	.word	0x00000000
        /*0070*/ 	.short	0x0000
        /*0072*/ 	.short	0x0000
        /*0074*/ 	.byte	0x00, 0xf0, 0x11, 0x00


	//----- nvinfo : EIATTR_SPARSE_MMA_MASK
	.align		4
.L_781:
        /*0078*/ 	.byte	0x03, 0x50
        /*007a*/ 	.short	0x0000


	//----- nvinfo : EIATTR_MAXREG_COUNT
	.align		4
        /*007c*/ 	.byte	0x03, 0x1b
        /*007e*/ 	.short	0x00ff


	//----- nvinfo : EIATTR_MERCURY_ISA_VERSION
	.align		4
        /*0080*/ 	.byte	0x03, 0x5f
        /*0082*/ 	.short	0x0101


	//----- nvinfo : EIATTR_EXIT_INSTR_OFFSETS
	.align		4
        /*0084*/ 	.byte	0x04, 0x1c
        /*0086*/ 	.short	(.L_783 - .L_782)


	//   ....[0]....
.L_782:
        /*0088*/ 	.word	0x000004e0


	//   ....[1]....
        /*008c*/ 	.word	0x00000570


	//----- nvinfo : EIATTR_MAX_THREADS
	.align		4
.L_783:
        /*0090*/ 	.byte	0x04, 0x05
        /*0092*/ 	.short	(.L_785 - .L_784)
.L_784:
        /*0094*/ 	.word	0x00000080
        /*0098*/ 	.word	0x00000001
        /*009c*/ 	.word	0x00000001


	//----- nvinfo : EIATTR_CRS_STACK_SIZE
	.align		4
.L_785:
        /*00a0*/ 	.byte	0x04, 0x1e
        /*00a2*/ 	.short	(.L_787 - .L_786)
.L_786:
        /*00a4*/ 	.word	0x00000000


	//----- nvinfo : EIATTR_CBANK_PARAM_SIZE
	.align		4
.L_787:
        /*00a8*/ 	.byte	0x03, 0x19
        /*00aa*/ 	.short	0x0024


	//----- nvinfo : EIATTR_PARAM_CBANK
	.align		4
        /*00ac*/ 	.byte	0x04, 0x0a
        /*00ae*/ 	.short	(.L_789 - .L_788)
	.align		4
.L_788:
        /*00b0*/ 	.word	index@(.nv.constant0._ZN2at6native27unrolled_elementwise_kernelIZZZNS0_54_GLOBAL__N__7dbc7496_16_ComplexKernel_cu_b2145a98_311019complex_kernel_cudaERNS_14TensorIteratorEENKUlvE_clEvENKUlvE0_clEvEUlffE_St5arrayIPcLm3EELi4E23TrivialOffsetCalculatorILi2EjESB_ILi1EjENS0_6memory15LoadWithoutCastENSE_16StoreWithoutCastEEEviT_T0_T2_T3_T4_T5_)
        /*00b4*/ 	.short	0x0210
        /*00b6*/ 	.short	0x0024


	//----- nvinfo : EIATTR_SW_WAR
	.align		4
.L_789:
        /*00b8*/ 	.byte	0x04, 0x36
        /*00ba*/ 	.short	(.L_791 - .L_790)
.L_790:
        /*00bc*/ 	.word	0x00000008
.L_791:


//--------------------- .nv.info._ZN2at6native29vectorized_elementwise_kernelILi2EZZZNS0_54_GLOBAL__N__7dbc7496_16_ComplexKernel_cu_b2145a98_311019complex_kernel_cudaERNS_14TensorIteratorEENKUlvE_clEvENKUlvE0_clEvEUlffE_St5arrayIPcLm3EEEEviT0_T1_ --------------------------
	.section	.nv.info._ZN2at6native29vectorized_elementwise_kernelILi2EZZZNS0_54_GLOBAL__N__7dbc7496_16_ComplexKernel_cu_b2145a98_311019complex_kernel_cudaERNS_14TensorIteratorEENKUlvE_clEvENKUlvE0_clEvEUlffE_St5arrayIPcLm3EEEEviT0_T1_,"",@"SHT_CUDA_INFO"
	.sectionflags	@""
	.align	4


	//----- nvinfo : EIATTR_CUDA_API_VERSION
	.align		4
        /*0000*/ 	.byte	0x04, 0x37
        /*0002*/ 	.short	(.L_793 - .L_792)
.L_792:
        /*0004*/ 	.word	0x00000082


	//----- nvinfo : EIATTR_KPARAM_INFO
	.align		4
.L_793:
        /*0008*/ 	.byte	0x04, 0x17
        /*000a*/ 	.short	(.L_795 - .L_794)
.L_794:
        /*000c*/ 	.word	0x00000000
        /*0010*/ 	.short	0x0002
        /*0012*/ 	.short	0x0008
        /*0014*/ 	.byte	0x00, 0xf0, 0x61, 0x00


	//----- nvinfo : EIATTR_KPARAM_INFO
	.align		4
.L_795:
        /*0018*/ 	.byte	0x04, 0x17
        /*001a*/ 	.short	(.L_797 - .L_796)
.L_796:
        /*001c*/ 	.word	0x00000000
        /*0020*/ 	.short	0x0001
        /*0022*/ 	.short	0x0004
        /*0024*/ 	.byte	0x00, 0xf0, 0x05, 0x00


	//----- nvinfo : EIATTR_KPARAM_INFO
	.align		4
.L_797:
        /*0028*/ 	.byte	0x04, 0x17
        /*002a*/ 	.short	(.L_799 - .L_798)
.L_798:
        /*002c*/ 	.word	0x00000000
        /*0030*/ 	.short	0x0000
        /*0032*/ 	.short	0x0000
        /*0034*/ 	.byte	0x00, 0xf0, 0x11, 0x00


	//----- nvinfo : EIATTR_SPARSE_MMA_MASK
	.align		4
.L_799:
        /*0038*/ 	.byte	0x03, 0x50
        /*003a*/ 	.short	0x0000


	//----- nvinfo : EIATTR_MAXREG_COUNT
	.align		4
        /*003c*/ 	.byte	0x03, 0x1b
        /*003e*/ 	.short	0x00ff


	//----- nvinfo : EIATTR_MERCURY_ISA_VERSION
	.align		4
        /*0040*/ 	.byte	0x03, 0x5f
        /*0042*/ 	.short	0x0101


	//----- nvinfo : EIATTR_EXIT_INSTR_OFFSETS
	.align		4
        /*0044*/ 	.byte	0x04, 0x1c
        /*0046*/ 	.short	(.L_801 - .L_800)


	//   ....[0]....
.L_800:
        /*0048*/ 	.word	0x000002a0


	//   ....[1]....
        /*004c*/ 	.word	0x00000d30


	//   ....[2]....
        /*0050*/ 	.word	0x00000d80


	//----- nvinfo : EIATTR_MAX_THREADS
	.align		4
.L_801:
        /*0054*/ 	.byte	0x04, 0x05
        /*0056*/ 	.short	(.L_803 - .L_802)
.L_802:
        /*0058*/ 	.word	0x00000080
        /*005c*/ 	.word	0x00000001
        /*0060*/ 	.word	0x00000001


	//----- nvinfo : EIATTR_CRS_STACK_SIZE
	.align		4
.L_803:
        /*0064*/ 	.byte	0x04, 0x1e
        /*0066*/ 	.short	(.L_805 - .L_804)
.L_804:
        /*0068*/ 	.word	0x00000000


	//----- nvinfo : EIATTR_CBANK_PARAM_SIZE
	.align		4
.L_805:
        /*006c*/ 	.byte	0x03, 0x19
        /*006e*/ 	.short	0x0020


	//----- nvinfo : EIATTR_PARAM_CBANK
	.align		4
        /*0070*/ 	.byte	0x04, 0x0a
        /*0072*/ 	.short	(.L_807 - .L_806)
	.align		4
.L_806:
        /*0074*/ 	.word	index@(.nv.constant0._ZN2at6native29vectorized_elementwise_kernelILi2EZZZNS0_54_GLOBAL__N__7dbc7496_16_ComplexKernel_cu_b2145a98_311019complex_kernel_cudaERNS_14TensorIteratorEENKUlvE_clEvENKUlvE0_clEvEUlffE_St5arrayIPcLm3EEEEviT0_T1_)
        /*0078*/ 	.short	0x0210
        /*007a*/ 	.short	0x0020


	//----- nvinfo : EIATTR_SW_WAR
	.align		4
.L_807:
        /*007c*/ 	.byte	0x04, 0x36
        /*007e*/ 	.short	(.L_809 - .L_808)
.L_808:
        /*0080*/ 	.word	0x00000008
.L_809:


//--------------------- .nv.info._ZN2at6native29vectorized_elementwise_kernelILi4EZZZNS0_54_GLOBAL__N__7dbc7496_16_ComplexKernel_cu_b2145a98_311019complex_kernel_cudaERNS_14TensorIteratorEENKUlvE_clEvENKUlvE0_clEvEUlffE_St5arrayIPcLm3EEEEviT0_T1_ --------------------------
	.section	.nv.info._ZN2at6native29vectorized_elementwise_kernelILi4EZZZNS0_54_GLOBAL__N__7dbc7496_16_ComplexKernel_cu_b2145a98_311019complex_kernel_cudaERNS_14TensorIteratorEENKUlvE_clEvENKUlvE0_clEvEUlffE_St5arrayIPcLm3EEEEviT0_T1_,"",@"SHT_CUDA_INFO"
	.sectionflags	@""
	.align	4


	//----- nvinfo : EIATTR_CUDA_API_VERSION
	.align		4
        /*0000*/ 	.byte	0x04, 0x37
        /*0002*/ 	.short	(.L_811 - .L_810)
.L_810:
        /*0004*/ 	.word	0x00000082


	//----- nvinfo : EIATTR_KPARAM_INFO
	.align		4
.L_811:
        /*0008*/ 	.byte	0x04, 0x17
        /*000a*/ 	.short	(.L_813 - .L_812)
.L_812:
        /*000c*/ 	.word	0x00000000
        /*0010*/ 	.short	0x0002
        /*0012*/ 	.short	0x0008
        /*0014*/ 	.byte	0x00, 0xf0, 0x61, 0x00


	//----- nvinfo : EIATTR_KPARAM_INFO
	.align		4
.L_813:
        /*0018*/ 	.byte	0x04, 0x17
        /*001a*/ 	.short	(.L_815 - .L_814)
.L_814:
        /*001c*/ 	.word	0x00000000
        /*0020*/ 	.short	0x0001
        /*0022*/ 	.short	0x0004
        /*0024*/ 	.byte	0x00, 0xf0, 0x05, 0x00


	//----- nvinfo : EIATTR_KPARAM_INFO
	.align		4
.L_815:
        /*0028*/ 	.byte	0x04, 0x17
        /*002a*/ 	.short	(.L_817 - .L_816)
.L_816:
        /*002c*/ 	.word	0x00000000
        /*0030*/ 	.short	0x0000
        /*0032*/ 	.short	0x0000
        /*0034*/ 	.byte	0x00, 0xf0, 0x11, 0x00


	//----- nvinfo : EIATTR_SPARSE_MMA_MASK
	.align		4
.L_817:
        /*0038*/ 	.byte	0x03, 0x50
        /*003a*/ 	.short	0x0000


	//----- nvinfo : EIATTR_MAXREG_COUNT
	.align		4
        /*003c*/ 	.byte	0x03, 0x1b
        /*003e*/ 	.short	0x00ff


	//----- nvinfo : EIATTR_MERCURY_ISA_VERSION
	.align		4
        /*0040*/ 	.byte	0x03, 0x5f
        /*0042*/ 	.short	0x0101


	//----- nvinfo : EIATTR_EXIT_INSTR_OFFSETS
	.align		4
        /*0044*/ 	.byte	0x04, 0x1c
        /*0046*/ 	.short	(.L_819 - .L_818)


	//   ....[0]....
.L_818:
        /*0048*/ 	.word	0x000002a0


	//   ....[1]....
        /*004c*/ 	.word	0x00000d30


	//   ....[2]....
        /*0050*/ 	.word	0x00000d80


	//----- nvinfo : EIATTR_MAX_THREADS
	.align		4
.L_819:
        /*0054*/ 	.byte	0x04, 0x05
        /*0056*/ 	.short	(.L_821 - .L_820)
.L_820:
        /*0058*/ 	.word	0x00000080
        /*005c*/ 	.word	0x00000001
        /*0060*/ 	.word	0x00000001


	//----- nvinfo : EIATTR_CRS_STACK_SIZE
	.align		4
.L_821:
        /*0064*/ 	.byte	0x04, 0x1e
        /*0066*/ 	.short	(.L_823 - .L_822)
.L_822:
        /*0068*/ 	.word	0x00000000


	//----- nvinfo : EIATTR_CBANK_PARAM_SIZE
	.align		4
.L_823:
        /*006c*/ 	.byte	0x03, 0x19
        /*006e*/ 	.short	0x0020


	//----- nvinfo : EIATTR_PARAM_CBANK
	.align		4
        /*0070*/ 	.byte	0x04, 0x0a
        /*0072*/ 	.short	(.L_825 - .L_824)
	.align		4
.L_824:
        /*0074*/ 	.word	index@(.nv.constant0._ZN2at6native29vectorized_elementwise_kernelILi4EZZZNS0_54_GLOBAL__N__7dbc7496_16_ComplexKernel_cu_b2145a98_311019complex_kernel_cudaERNS_14TensorIteratorEENKUlvE_clEvENKUlvE0_clEvEUlffE_St5arrayIPcLm3EEEEviT0_T1_)
        /*0078*/ 	.short	0x0210
        /*007a*/ 	.short	0x0020


	//----- nvinfo : EIATTR_SW_WAR
	.align		4
.L_825:
        /*007c*/ 	.byte	0x04, 0x36
        /*007e*/ 	.short	(.L_827 - .L_826)
.L_826:
        /*0080*/ 	.word	0x00000008
.L_827:


//--------------------- .nv.info._ZN2at6native29vectorized_elementwise_kernelILi8EZZZNS0_54_GLOBAL__N__7dbc7496_16_ComplexKernel_cu_b2145a98_311019complex_kernel_cudaERNS_14TensorIteratorEENKUlvE_clEvENKUlvE0_clEvEUlffE_St5arrayIPcLm3EEEEviT0_T1_ --------------------------
	.section	.nv.info._ZN2at6native29vectorized_elementwise_kernelILi8EZZZNS0_54_GLOBAL__N__7dbc7496_16_ComplexKernel_cu_b2145a98_311019complex_kernel_cudaERNS_14TensorIteratorEENKUlvE_clEvENKUlvE0_clEvEUlffE_St5arrayIPcLm3EEEEviT0_T1_,"",@"SHT_CUDA_INFO"
	.sectionflags	@""
	.align	4


	//----- nvinfo : EIATTR_CUDA_API_VERSION
	.align		4
        /*0000*/ 	.byte	0x04, 0x37
        /*0002*/ 	.short	(.L_829 - .L_828)
.L_828:
        /*0004*/ 	.word	0x00000082


	//----- nvinfo : EIATTR_KPARAM_INFO
	.align		4
.L_829:
        /*0008*/ 	.byte	0x04, 0x17
        /*000a*/ 	.short	(.L_831 - .L_830)
.L_830:
        /*000c*/ 	.word	0x00000000
        /*0010*/ 	.short	0x0002
        /*0012*/ 	.short	0x0008
        /*0014*/ 	.byte	0x00, 0xf0, 0x61, 0x00


	//----- nvinfo : EIATTR_KPARAM_INFO
	.align		4
.L_831:
        /*0018*/ 	.byte	0x04, 0x17
        /*001a*/ 	.short	(.L_833 - .L_832)
.L_832:
        /*001c*/ 	.word	0x00000000
        /*0020*/ 	.short	0x0001
        /*0022*/ 	.short	0x0004
        /*0024*/ 	.byte	0x00, 0xf0, 0x05, 0x00


	//----- nvinfo : EIATTR_KPARAM_INFO
	.align		4
.L_833:
        /*0028*/ 	.byte	0x04, 0x17
        /*002a*/ 	.short	(.L_835 - .L_834)
.L_834:
        /*002c*/ 	.word	0x00000000
        /*0030*/ 	.short	0x0000
        /*0032*/ 	.short	0x0000
        /*0034*/ 	.byte	0x00, 0xf0, 0x11, 0x00


	//----- nvinfo : EIATTR_SPARSE_MMA_MASK
	.align		4
.L_835:
        /*0038*/ 	.byte	0x03, 0x50
        /*003a*/ 	.short	0x0000


	//----- nvinfo : EIATTR_MAXREG_COUNT
	.align		4
        /*003c*/ 	.byte	0x03, 0x1b
        /*003e*/ 	.short	0x00ff


	//----- nvinfo : EIATTR_MERCURY_ISA_VERSION
	.align		4
        /*0040*/ 	.byte	0x03, 0x5f
        /*0042*/ 	.short	0x0101


	//----- nvinfo : EIATTR_EXIT_INSTR_OFFSETS
	.align		4
        /*0044*/ 	.byte	0x04, 0x1c
        /*0046*/ 	.short	(.L_837 - .L_836)


	//   ....[0]....
.L_836:
        /*0048*/ 	.word	0x000002a0


	//   ....[1]....
        /*004c*/ 	.word	0x00000d30


	//   ....[2]....
        /*0050*/ 	.word	0x00000d80


	//----- nvinfo : EIATTR_MAX_THREADS
	.align		4
.L_837:
        /*0054*/ 	.byte	0x04, 0x05
        /*0056*/ 	.short	(.L_839 - .L_838)
.L_838:
        /*0058*/ 	.word	0x00000080
        /*005c*/ 	.word	0x00000001
        /*0060*/ 	.word	0x00000001


	//----- nvinfo : EIATTR_CRS_STACK_SIZE
	.align		4
.L_839:
        /*0064*/ 	.byte	0x04, 0x1e
        /*0066*/ 	.short	(.L_841 - .L_840)
.L_840:
        /*0068*/ 	.word	0x00000000


	//----- nvinfo : EIATTR_CBANK_PARAM_SIZE
	.align		4
.L_841:
        /*006c*/ 	.byte	0x03, 0x19
        /*006e*/ 	.short	0x0020


	//----- nvinfo : EIATTR_PARAM_CBANK
	.align		4
        /*0070*/ 	.byte	0x04, 0x0a
        /*0072*/ 	.short	(.L_843 - .L_842)
	.align		4
.L_842:
        /*0074*/ 	.word	index@(.nv.constant0._ZN2at6native29vectorized_elementwise_kernelILi8EZZZNS0_54_GLOBAL__N__7dbc7496_16_ComplexKernel_cu_b2145a98_311019complex_kernel_cudaERNS_14TensorIteratorEENKUlvE_clEvENKUlvE0_clEvEUlffE_St5arrayIPcLm3EEEEviT0_T1_)
        /*0078*/ 	.short	0x0210
        /*007a*/ 	.short	0x0020


	//----- nvinfo : EIATTR_SW_WAR
	.align		4
.L_843:
        /*007c*/ 	.byte	0x04, 0x36
        /*007e*/ 	.short	(.L_845 - .L_844)
.L_844:
        /*0080*/ 	.word	0x00000008
.L_845:


//--------------------- .nv.info._ZN2at6native18elementwise_kernelILi128ELi4EZNS0_15gpu_kernel_implIZZZNS0_54_GLOBAL__N__7dbc7496_16_ComplexKernel_cu_b2145a98_311019complex_kernel_cudaERNS_14TensorIteratorEENKUlvE_clEvENKUlvE_clEvEUlddE_EEvRNS_18TensorIteratorBaseERKT_EUliE_EEviT1_ --------------------------
	.section	.nv.info._ZN2at6native18elementwise_kernelILi128ELi4EZNS0_15gpu_kernel_implIZZZNS0_54_GLOBAL__N__7dbc7496_16_ComplexKernel_cu_b2145a98_311019complex_kernel_cudaERNS_14TensorIteratorEENKUlvE_clEvENKUlvE_clEvEUlddE_EEvRNS_18TensorIteratorBaseERKT_EUliE_EEviT1_,"",@"SHT_CUDA_INFO"
	.sectionflags	@""
	.align	4


	//----- nvinfo : EIATTR_CUDA_API_VERSION
	.align		4
        /*0000*/ 	.byte	0x04, 0x37
        /*0002*/ 	.short	(.L_847 - .L_846)
.L_846:
        /*0004*/ 	.word	0x00000082


	//----- nvinfo : EIATTR_KPARAM_INFO
	.align		4
.L_847:
        /*0008*/ 	.byte	0x04, 0x17
        /*000a*/ 	.short	(.L_849 - .L_848)
.L_848:
        /*000c*/ 	.word	0x00000000
        /*0010*/ 	.short	0x0001
        /*0012*/ 	.short	0x0008
        /*0014*/ 	.byte	0x00, 0xf0, 0x21, 0x0a


	//----- nvinfo : EIATTR_KPARAM_INFO
	.align		4
.L_849:
        /*0018*/ 	.byte	0x04, 0x17
        /*001a*/ 	.short	(.L_851 - .L_850)
.L_850:
        /*001c*/ 	.word	0x00000000
        /*0020*/ 	.short	0x0000
        /*0022*/ 	.short	0x0000
        /*0024*/ 	.byte	0x00, 0xf0, 0x11, 0x00


	//----- nvinfo : EIATTR_SPARSE_MMA_MASK
	.align		4
.L_851:
        /*0028*/ 	.byte	0x03, 0x50
        /*002a*/ 	.short	0x0000


	//----- nvinfo : EIATTR_MAXREG_COUNT
	.align		4
        /*002c*/ 	.byte	0x03, 0x1b
        /*002e*/ 	.short	0x0080


	//----- nvinfo : EIATTR_EXTERNS
	.align		4
        /*0030*/ 	.byte	0x04, 0x0f
        /*0032*/ 	.short	(.L_853 - .L_852)


	//   ....[0]....
	.align		4
.L_852:
        /*0034*/ 	.word	index@(__assertfail)


	//----- nvinfo : EIATTR_MERCURY_ISA_VERSION
	.align		4
.L_853:
        /*0038*/ 	.byte	0x03, 0x5f
        /*003a*/ 	.short	0x0101


	//----- nvinfo : EIATTR_SYSCALL_OFFSETS
	.align		4
        /*003c*/ 	.byte	0x04, 0x46
        /*003e*/ 	.short	(.L_855 - .L_854)


	//   ....[0]....
.L_854:
        /*0040*/ 	.word	0x00002590


	//   ....[1]....
        /*0044*/ 	.word	0x000034a0


	//   ....[2]....
        /*0048*/ 	.word	0x00004600


	//   ....[3]....
        /*004c*/ 	.word	0x00006bc0


	//   ....[4]....
        /*0050*/ 	.word	0x00007ad0


	//   ....[5]....
        /*0054*/ 	.word	0x00008c30


	//   ....[6]....
        /*0058*/ 	.word	0x0000b1e0


	//   ....[7]....
        /*005c*/ 	.word	0x0000c0f0


	//   ....[8]....
        /*0060*/ 	.word	0x0000d250


	//   ....[9]....
        /*0064*/ 	.word	0x0000f7f0


	//   ....[10]....
        /*0068*/ 	.word	0x00010700


	//   ....[11]....
        /*006c*/ 	.word	0x00011860


	//----- nvinfo : EIATTR_EXIT_INSTR_OFFSETS
	.align		4
.L_855:
        /*0070*/ 	.byte	0x04, 0x1c
        /*0072*/ 	.short	(.L_857 - .L_856)


	//   ....[0]....
.L_856:
        /*0074*/ 	.word	0x0000d300


	//   ....[1]....
        /*0078*/ 	.word	0x00010860


	//   ....[2]....
        /*007c*/ 	.word	0x000108a0


	//   ....[3]....
        /*0080*/ 	.word	0x00010930


	//   ....[4]....
        /*0084*/ 	.word	0x00010960


	//   ....[5]....
        /*0088*/ 	.word	0x00010990


	//   ....[6]....
        /*008c*/ 	.word	0x00010a60


	//   ....[7]....
        /*0090*/ 	.word	0x00010ae0


	//   ....[8]....
        /*0094*/ 	.word	0x00010be0


	//   ....[9]....
        /*0098*/ 	.word	0x00010c90


	//   ....[10]....
        /*009c*/ 	.word	0x00010cb0


	//   ....[11]....
        /*00a0*/ 	.word	0x00010d80


	//   ....[12]....
        /*00a4*/ 	.word	0x00010da0


	//   ....[13]....
        /*00a8*/ 	.word	0x00010f70


	//   ....[14]....
        /*00ac*/ 	.word	0x00011110


	//   ....[15]....
        /*00b0*/ 	.word	0x00011190


	//   ....[16]....
        /*00b4*/ 	.word	0x00011240


	//   ....[17]....
        /*00b8*/ 	.word	0x00011400


	//   ....[18]....
        /*00bc*/ 	.word	0x000115c0


	//   ....[19]....
        /*00c0*/ 	.word	0x00011760


	//   ....[20]....
        /*00c4*/ 	.word	0x00011870


	//   ....[21]....
        /*00c8*/ 	.word	0x000118a0


	//   ....[22]....
        /*00cc*/ 	.word	0x000118d0


	//----- nvinfo : EIATTR_MAX_THREADS
	.align		4
.L_857:
        /*00d0*/ 	.byte	0x04, 0x05
        /*00d2*/ 	.short	(.L_859 - .L_858)
.L_858:
        /*00d4*/ 	.word	0x00000080
        /*00d8*/ 	.word	0x00000001
        /*00dc*/ 	.word	0x00000001


	//----- nvinfo : EIATTR_CRS_STACK_SIZE
	.align		4
.L_859:
        /*00e0*/ 	.byte	0x04, 0x1e
        /*00e2*/ 	.short	(.L_861 - .L_860)
.L_860:
        /*00e4*/ 	.word	0x00000000


	//----- nvinfo : EIATTR_CBANK_PARAM_SIZE
	.align		4
.L_861:
        /*00e8*/ 	.byte	0x03, 0x19
        /*00ea*/ 	.short	0x0290


	//----- nvinfo : EIATTR_PARAM_CBANK
	.align		4
        /*00ec*/ 	.byte	0x04, 0x0a
        /*00ee*/ 	.short	(.L_863 - .L_862)
	.align		4
.L_862:
        /*00f0*/ 	.word	index@(.nv.constant0._ZN2at6native18elementwise_kernelILi128ELi4EZNS0_15gpu_kernel_implIZZZNS0_54_GLOBAL__N__7dbc7496_16_ComplexKernel_cu_b2145a98_311019complex_kernel_cudaERNS_14TensorIteratorEENKUlvE_clEvENKUlvE_clEvEUlddE_EEvRNS_18TensorIteratorBaseERKT_EUliE_EEviT1_)
        /*00f4*/ 	.short	0x0210
        /*00f6*/ 	.short	0x0290


	//----- nvinfo : EIATTR_SW_WAR
	.align		4
.L_863:
        /*00f8*/ 	.byte	0x04, 0x36
        /*00fa*/ 	.short	(.L_865 - .L_864)
.L_864:
        /*00fc*/ 	.word	0x00000008
.L_865:


//--------------------- .nv.info._ZN2at6native27unrolled_elementwise_kernelIZZZNS0_54_GLOBAL__N__7dbc7496_16_ComplexKernel_cu_b2145a98_311019complex_kernel_cudaERNS_14TensorIteratorEENKUlvE_clEvENKUlvE_clEvEUlddE_St5arrayIPcLm3EELi4E23TrivialOffsetCalculatorILi2EjESB_ILi1EjENS0_6memory12LoadWithCastILi2EEENSE_13StoreWithCastILi1EEEEEviT_T0_T2_T3_T4_T5_ --------------------------
	.section	.nv.info._ZN2at6native27unrolled_elementwise_kernelIZZZNS0_54_GLOBAL__N__7dbc7496_16_ComplexKernel_cu_b2145a98_311019complex_kernel_cudaERNS_14TensorIteratorEENKUlvE_clEvENKUlvE_clEvEUlddE_St5arrayIPcLm3EELi4E23TrivialOffsetCalculatorILi2EjESB_ILi1EjENS0_6memory12LoadWithCastILi2EEENSE_13StoreWithCastILi1EEEEEviT_T0_T2_T3_T4_T5_,"",@"SHT_CUDA_INFO"
	.sectionflags	@""
	.align	4


	//----- nvinfo : EIATTR_CUDA_API_VERSION
	.align		4
        /*0000*/ 	.byte	0x04, 0x37
        /*0002*/ 	.short	(.L_867 - .L_866)
.L_866:
        /*0004*/ 	.word	0x00000082


	//----- nvinfo : EIATTR_KPARAM_INFO
	.align		4
.L_867:
        /*0008*/ 	.byte	0x04, 0x17
        /*000a*/ 	.short	(.L_869 - .L_868)
.L_868:
        /*000c*/ 	.word	0x00000000
        /*0010*/ 	.short	0x0006
        /*0012*/ 	.short	0x0030
        /*0014*/ 	.byte	0x00, 0xf0, 0x21, 0x00


	//----- nvinfo : EIATTR_KPARAM_INFO
	.align		4
.L_869:
        /*0018*/ 	.byte	0x04, 0x17
        /*001a*/ 	.short	(.L_871 - .L_870)
.L_870:
        /*001c*/ 	.word	0x00000000
        /*0020*/ 	.short	0x0005
        /*0022*/ 	.short	0x0024
        /*0024*/ 	.byte	0x00, 0xf0, 0x31, 0x00


	//----- nvinfo : EIATTR_KPARAM_INFO
	.align		4
.L_871:
        /*0028*/ 	.byte	0x04, 0x17
        /*002a*/ 	.short	(.L_873 - .L_872)
.L_872:
        /*002c*/ 	.word	0x00000000
        /*0030*/ 	.short	0x0004
        /*0032*/ 	.short	0x0021
        /*0034*/ 	.byte	0x00, 0xf0, 0x05, 0x00


	//----- nvinfo : EIATTR_KPARAM_INFO
	.align		4
.L_873:
        /*0038*/ 	.byte	0x04, 0x17
        /*003a*/ 	.short	(.L_875 - .L_874)
.L_874:
        /*003c*/ 	.word	0x00000000
        /*0040*/ 	.short	0x0003
        /*0042*/ 	.short	0x0020
        /*0044*/ 	.byte	0x00, 0xf0, 0x05, 0x00


	//----- nvinfo : EIATTR_KPARAM_INFO
	.align		4
.L_875:
        /*0048*/ 	.byte	0x04, 0x17
        /*004a*/ 	.short	(.L_877 - .L_876)
.L_876:
        /*004c*/ 	.word	0x00000000
        /*0050*/ 	.short	0x0002
        /*0052*/ 	.short	0x0008
        /*0054*/ 	.byte	0x00, 0xf0, 0x61, 0x00


	//----- nvinfo : EIATTR_KPARAM_INFO
	.align		4
.L_877:
        /*0058*/ 	.byte	0x04, 0x17
        /*005a*/ 	.short	(.L_879 - .L_878)
.L_878:
        /*005c*/ 	.word	0x00000000
        /*0060*/ 	.short	0x0001
        /*0062*/ 	.short	0x0004
        /*0064*/ 	.byte	0x00, 0xf0, 0x05, 0x00


	//----- nvinfo : EIATTR_KPARAM_INFO
	.align		4
.L_879:
        /*0068*/ 	.byte	0x04, 0x17
        /*006a*/ 	.short	(.L_881 - .L_880)
.L_880:
        /*006c*/ 	.word	0x00000000
        /*0070*/ 	.short	0x0000
        /*0072*/ 	.short	0x0000
        /*0074*/ 	.byte	0x00, 0xf0, 0x11, 0x00


	//----- nvinfo : EIATTR_SPARSE_MMA_MASK
	.align		4
.L_881:
        /*0078*/ 	.byte	0x03, 0x50
        /*007a*/ 	.short	0x0000


	//----- nvinfo : EIATTR_MAXREG_COUNT
	.align		4
        /*007c*/ 	.byte	0x03, 0x1b
        /*007e*/ 	.short	0x00ff


	//----- nvinfo : EIATTR_EXTERNS
	.align		4
        /*0080*/ 	.byte	0x04, 0x0f
        /*0082*/ 	.short	(.L_883 - .L_882)


	//   ....[0]....
	.align		4
.L_882:
        /*0084*/ 	.word	index@(__assertfail)


	//----- nvinfo : EIATTR_MERCURY_ISA_VERSION
	.align		4
.L_883:
        /*0088*/ 	.byte	0x03, 0x5f
        /*008a*/ 	.short	0x0101


	//----- nvinfo : EIATTR_SYSCALL_OFFSETS
	.align		4
        /*008c*/ 	.byte	0x04, 0x46
        /*008e*/ 	.short	(.L_885 - .L_884)


	//   ....[0]....
.L_884:
        /*0090*/ 	.word	0x00000fa0


	//   ....[1]....
        /*0094*/ 	.word	0x00001ec0


	//   ....[2]....
        /*0098*/ 	.word	0x00002e60


	//   ....[3]....
        /*009c*/ 	.word	0x00003d80


	//   ....[4]....
        /*00a0*/ 	.word	0x00004d30


	//   ....[5]....
        /*00a4*/ 	.word	0x00005c50


	//   ....[6]....
        /*00a8*/ 	.word	0x00006be0


	//   ....[7]....
        /*00ac*/ 	.word	0x00007b10


	//   ....[8]....
        /*00b0*/ 	.word	0x00008fe0


	//   ....[9]....
        /*00b4*/ 	.word	0x0000a1e0


	//   ....[10]....
        /*00b8*/ 	.word	0x0000b3a0


	//   ....[11]....
        /*00bc*/ 	.word	0x0000c580


	//----- nvinfo : EIATTR_EXIT_INSTR_OFFSETS
	.align		4
.L_885:
        /*00c0*/ 	.byte	0x04, 0x1c
        /*00c2*/ 	.short	(.L_887 - .L_886)


	//   ....[0]....
.L_886:
        /*00c4*/ 	.word	0x0000b440


	//   ....[1]....
        /*00c8*/ 	.word	0x0000b580


	//   ....[2]....
        /*00cc*/ 	.word	0x0000b5c0


	//   ....[3]....
        /*00d0*/ 	.word	0x0000b650


	//   ....[4]....
        /*00d4*/ 	.word	0x0000b680


	//   ....[5]....
        /*00d8*/ 	.word	0x0000b6b0


	//   ....[6]....
        /*00dc*/ 	.word	0x0000b780


	//   ....[7]....
        /*00e0*/ 	.word	0x0000b800


	//   ....[8]....
        /*00e4*/ 	.word	0x0000b900


	//   ....[9]....
        /*00e8*/ 	.word	0x0000b9b0


	//   ....[10]....
        /*00ec*/ 	.word	0x0000b9d0


	//   ....[11]....
        /*00f0*/ 	.word	0x0000baa0


	//   ....[12]....
        /*00f4*/ 	.word	0x0000bac0


	//   ....[13]....
        /*00f8*/ 	.word	0x0000bc90


	//   ....[14]....
        /*00fc*/ 	.word	0x0000be30


	//   ....[15]....
        /*0100*/ 	.word	0x0000beb0


	//   ....[16]....
        /*0104*/ 	.word	0x0000bf60


	//   ....[17]....
        /*0108*/ 	.word	0x0000c120


	//   ....[18]....
        /*010c*/ 	.word	0x0000c2e0


	//   ....[19]....
        /*0110*/ 	.word	0x0000c480


	//   ....[20]....
        /*0114*/ 	.word	0x0000c590


	//   ....[21]....
        /*0118*/ 	.word	0x0000c5c0


	//   ....[22]....
        /*011c*/ 	.word	0x0000c5f0


	//----- nvinfo : EIATTR_MAX_THREADS
	.align		4
.L_887:
        /*0120*/ 	.byte	0x04, 0x05
        /*0122*/ 	.short	(.L_889 - .L_888)
.L_888:
        /*0124*/ 	.word	0x00000080
        /*0128*/ 	.word	0x00000001
        /*012c*/ 	.word	0x00000001


	//----- nvinfo : EIATTR_CRS_STACK_SIZE
	.align		4
.L_889:
        /*0130*/ 	.byte	0x04, 0x1e
        /*0132*/ 	.short	(.L_891 - .L_890)
.L_890:
        /*0134*/ 	.word	0x00000000


	//----- nvinfo : EIATTR_CBANK_PARAM_SIZE
	.align		4
.L_891:
        /*0138*/ 	.byte	0x03, 0x19
        /*013a*/ 	.short	0x0038


	//----- nvinfo : EIATTR_PARAM_CBANK
	.align		4
        /*013c*/ 	.byte	0x04, 0x0a
        /*013e*/ 	.short	(.L_893 - .L_892)
	.align		4
.L_892:
        /*0140*/ 	.word	index@(.nv.constant0._ZN2at6native27unrolled_elementwise_kernelIZZZNS0_54_GLOBAL__N__7dbc7496_16_ComplexKernel_cu_b2145a98_311019complex_kernel_cudaERNS_14TensorIteratorEENKUlvE_clEvENKUlvE_clEvEUlddE_St5arrayIPcLm3EELi4E23TrivialOffsetCalculatorILi2EjESB_ILi1EjENS0_6memory12LoadWithCastILi2EEENSE_13StoreWithCastILi1EEEEEviT_T0_T2_T3_T4_T5_)
        /*0144*/ 	.short	0x0210
        /*0146*/ 	.short	0x0038


	//----- nvinfo : EIATTR_SW_WAR
	.align		4
.L_893:
        /*0148*/ 	.byte	0x04, 0x36
        /*014a*/ 	.short	(.L_895 - .L_894)
.L_894:
        /*014c*/ 	.word	0x00000008
.L_895:


//--------------------- .nv.info._ZN2at6native18elementwise_kernelILi128ELi2EZNS0_22gpu_kernel_impl_nocastIZZZNS0_54_GLOBAL__N__7dbc7496_16_ComplexKernel_cu_b2145a98_311019complex_kernel_cudaERNS_14TensorIteratorEENKUlvE_clEvENKUlvE_clEvEUlddE_EEvRNS_18TensorIteratorBaseERKT_EUliE_EEviT1_ --------------------------
	.section	.nv.info._ZN2at6native18elementwise_kernelILi128ELi2EZNS0_22gpu_kernel_impl_nocastIZZZNS0_54_GLOBAL__N__7dbc7496_16_ComplexKernel_cu_b2145a98_311019complex_kernel_cudaERNS_14TensorIteratorEENKUlvE_clEvENKUlvE_clEvEUlddE_EEvRNS_18TensorIteratorBaseERKT_EUliE_EEviT1_,"",@"SHT_CUDA_INFO"
	.sectionflags	@""
	.align	4


	//----- nvinfo : EIATTR_CUDA_API_VERSION
	.align		4
        /*0000*/ 	.byte	0x04, 0x37
        /*0002*/ 	.short	(.L_897 - .L_896)
.L_896:
        /*0004*/ 	.word	0x00000082


	//----- nvinfo : EIATTR_KPARAM_INFO
	.align		4
.L_897:
        /*0008*/ 	.byte	0x04, 0x17
        /*000a*/ 	.short	(.L_899 - .L_898)
.L_898:
        /*000c*/ 	.word	0x00000000
        /*0010*/ 	.short	0x0001
        /*0012*/ 	.short	0x0008
        /*0014*/ 	.byte	0x00, 0xf0, 0x21, 0x0a


	//----- nvinfo : EIATTR_KPARAM_INFO
	.align		4
.L_899:
        /*0018*/ 	.byte	0x04, 0x17
        /*001a*/ 	.short	(.L_901 - .L_900)
.L_900:
        /*001c*/ 	.word	0x00000000
        /*0020*/ 	.short	0x0000
        /*0022*/ 	.short	0x0000
        /*0024*/ 	.byte	0x00, 0xf0, 0x11, 0x00


	//----- nvinfo : EIATTR_SPARSE_MMA_MASK
	.align		4
.L_901:
        /*0028*/ 	.byte	0x03, 0x50
        /*002a*/ 	.short	0x0000


	//----- nvinfo : EIATTR_MAXREG_COUNT
	.align		4
        /*002c*/ 	.byte	0x03, 0x1b
        /*002e*/ 	.short	0x0080


	//----- nvinfo : EIATTR_MERCURY_ISA_VERSION
	.align		4
        /*0030*/ 	.byte	0x03, 0x5f
        /*0032*/ 	.short	0x0101


	//----- nvinfo : EIATTR_EXIT_INSTR_OFFSETS
	.align		4
        /*0034*/ 	.byte	0x04, 0x1c
        /*0036*/ 	.short	(.L_903 - .L_902)


	//   ....[0]....
.L_902:
        /*0038*/ 	.word	0x000017a0


	//   ....[1]....
        /*003c*/ 	.word	0x00002e80


	//----- nvinfo : EIATTR_MAX_THREADS
	.align		4
.L_903:
        /*0040*/ 	.byte	0x04, 0x05
        /*0042*/ 	.short	(.L_905 - .L_904)
.L_904:
        /*0044*/ 	.word	0x00000080
        /*0048*/ 	.word	0x00000001
        /*004c*/ 	.word	0x00000001


	//----- nvinfo : EIATTR_CRS_STACK_SIZE
	.align		4
.L_905:
        /*0050*/ 	.byte	0x04, 0x1e
        /*0052*/ 	.short	(.L_907 - .L_906)
.L_906:
        /*0054*/ 	.word	0x00000000


	//----- nvinfo : EIATTR_CBANK_PARAM_SIZE
	.align		4
.L_907:
        /*0058*/ 	.byte	0x03, 0x19
        /*005a*/ 	.short	0x0290


	//----- nvinfo : EIATTR_PARAM_CBANK
	.align		4
        /*005c*/ 	.byte	0x04, 0x0a
        /*005e*/ 	.short	(.L_909 - .L_908)
	.align		4
.L_908:
        /*0060*/ 	.word	index@(.nv.constant0._ZN2at6native18elementwise_kernelILi128ELi2EZNS0_22gpu_kernel_impl_nocastIZZZNS0_54_GLOBAL__N__7dbc7496_16_ComplexKernel_cu_b2145a98_311019complex_kernel_cudaERNS_14TensorIteratorEENKUlvE_clEvENKUlvE_clEvEUlddE_EEvRNS_18TensorIteratorBaseERKT_EUliE_EEviT1_)
        /*0064*/ 	.short	0x0210
        /*0066*/ 	.short	0x0290


	//----- nvinfo : EIATTR_SW_WAR
	.align		4
.L_909:
        /*0068*/ 	.byte	0x04, 0x36
        /*006a*/ 	.short	(.L_911 - .L_910)
.L_910:
        /*006c*/ 	.word	0x00000008
.L_911:


//--------------------- .nv.info._ZN2at6native27unrolled_elementwise_kernelIZZZNS0_54_GLOBAL__N__7dbc7496_16_ComplexKernel_cu_b2145a98_311019complex_kernel_cudaERNS_14TensorIteratorEENKUlvE_clEvENKUlvE_clEvEUlddE_St5arrayIPcLm3EELi4E23TrivialOffsetCalculatorILi2EjESB_ILi1EjENS0_6memory15LoadWithoutCastENSE_16StoreWithoutCastEEEviT_T0_T2_T3_T4_T5_ --------------------------
	.section	.nv.info._ZN2at6native27unrolled_elementwise_kernelIZZZNS0_54_GLOBAL__N__7dbc7496_16_ComplexKernel_cu_b2145a98_311019complex_kernel_cudaERNS_14TensorIteratorEENKUlvE_clEvENKUlvE_clEvEUlddE_St5arrayIPcLm3EELi4E23TrivialOffsetCalculatorILi2EjESB_ILi1EjENS0_6memory15LoadWithoutCastENSE_16StoreWithoutCastEEEviT_T0_T2_T3_T4_T5_,"",@"SHT_CUDA_INFO"
	.sectionflags	@""
	.align	4


	//----- nvinfo : EIATTR_CUDA_API_VERSION
	.align		4
        /*0000*/ 	.byte	0x04, 0x37
        /*0002*/ 	.short	(.L_913 - .L_912)
.L_912:
        /*0004*/ 	.word	0x00000082


	//----- nvinfo : EIATTR_KPARAM_INFO
	.align		4
.L_913:
        /*0008*/ 	.byte	0x04, 0x17
        /*000a*/ 	.short	(.L_915 - .L_914)
.L_914:
        /*000c*/ 	.word	0x00000000
        /*0010*/ 	.short	0x0006
        /*0012*/ 	.short	0x0023
        /*0014*/ 	.byte	0x00, 0xf0, 0x05, 0x00


	//----- nvinfo : EIATTR_KPARAM_INFO
	.align		4
.L_915:
        /*0018*/ 	.byte	0x04, 0x17
        /*001a*/ 	.short	(.L_917 - .L_916)
.L_916:
        /*001c*/ 	.word	0x00000000
        /*0020*/ 	.short	0x0005
        /*0022*/ 	.short	0x0022
        /*0024*/ 	.byte	0x00, 0xf0, 0x05, 0x00


	//----- nvinfo : EIATTR_KPARAM_INFO
	.align		4
.L_917:
        /*0028*/ 	.byte	0x04, 0x17
        /*002a*/ 	.short	(.L_919 - .L_918)
.L_918:
        /*002c*/ 	.word	0x00000000
        /*0030*/ 	.short	0x0004
        /*0032*/ 	.short	0x0021
        /*0034*/ 	.byte	0x00, 0xf0, 0x05, 0x00


	//----- nvinfo : EIATTR_KPARAM_INFO
	.align		4
.L_919:
        /*0038*/ 	.byte	0x04, 0x17
        /*003a*/ 	.short	(.L_921 - .L_920)
.L_920:
        /*003c*/ 	.word	0x00000000
        /*0040*/ 	.short	0x0003
        /*0042*/ 	.short	0x0020
        /*0044*/ 	.byte	0x00, 0xf0, 0x05, 0x00


	//----- nvinfo : EIATTR_KPARAM_INFO
	.align		4
.L_921:
        /*0048*/ 	.byte	0x04, 0x17
        /*004a*/ 	.short	(.L_923 - .L_922)
.L_922:
        /*004c*/ 	.word	0x00000000
        /*0050*/ 	.short	0x0002
        /*0052*/ 	.short	0x0008
        /*0054*/ 	.byte	0x00, 0xf0, 0x61, 0x00


	//----- nvinfo : EIATTR_KPARAM_INFO
	.align		4
.L_923:
        /*0058*/ 	.byte	0x04, 0x17
        /*005a*/ 	.short	(.L_925 - .L_924)
.L_924:
        /*005c*/ 	.word	0x00000000
        /*0060*/ 	.short	0x0001
        /*0062*/ 	.short	0x0004
        /*0064*/ 	.byte	0x00, 0xf0, 0x05, 0x00


	//----- nvinfo : EIATTR_KPARAM_INFO
	.align		4
.L_925:
        /*0068*/ 	.byte	0x04, 0x17
        /*006a*/ 	.short	(.L_927 - .L_926)
.L_926:
        /*006c*/ 	.word	0x00000000
        /*0070*/ 	.short	0x0000
        /*0072*/ 	.short	0x0000
        /*0074*/ 	.byte	0x00, 0xf0, 0x11, 0x00


	//----- nvinfo : EIATTR_SPARSE_MMA_MASK
	.align		4
.L_927:
        /*0078*/ 	.byte	0x03, 0x50
        /*007a*/ 	.short	0x0000


	//----- nvinfo : EIATTR_MAXREG_COUNT
	.align		4
        /*007c*/ 	.byte	0x03, 0x1b
        /*007e*/ 	.short	0x00ff


	//----- nvinfo : EIATTR_MERCURY_ISA_VERSION
	.align		4
        /*0080*/ 	.byte	0x03, 0x5f
        /*0082*/ 	.short	0x0101


	//----- nvinfo : EIATTR_EXIT_INSTR_OFFSETS
	.align		4
        /*0084*/ 	.byte	0x04, 0x1c
        /*0086*/ 	.short	(.L_929 - .L_928)


	//   ....[0]....
.L_928:
        /*0088*/ 	.word	0x00000630


	//   ....[1]....
        /*008c*/ 	.word	0x00000700


	//----- nvinfo : EIATTR_MAX_THREADS
	.align		4
.L_929:
        /*0090*/ 	.byte	0x04, 0x05
        /*0092*/ 	.short	(.L_931 - .L_930)
.L_930:
        /*0094*/ 	.word	0x00000080
        /*0098*/ 	.word	0x00000001
        /*009c*/ 	.word	0x00000001


	//----- nvinfo : EIATTR_CRS_STACK_SIZE
	.align		4
.L_931:
        /*00a0*/ 	.byte	0x04, 0x1e
        /*00a2*/ 	.short	(.L_933 - .L_932)
.L_932:
        /*00a4*/ 	.word	0x00000000


	//----- nvinfo : EIATTR_CBANK_PARAM_SIZE
	.align		4
.L_933:
        /*00a8*/ 	.byte	0x03, 0x19
        /*00aa*/ 	.short	0x0024


	//----- nvinfo : EIATTR_PARAM_CBANK
	.align		4
        /*00ac*/ 	.byte	0x04, 0x0a
        /*00ae*/ 	.short	(.L_935 - .L_934)
	.align		4
.L_934:
        /*00b0*/ 	.word	index@(.nv.constant0._ZN2at6native27unrolled_elementwise_kernelIZZZNS0_54_GLOBAL__N__7dbc7496_16_ComplexKernel_cu_b2145a98_311019complex_kernel_cudaERNS_14TensorIteratorEENKUlvE_clEvENKUlvE_clEvEUlddE_St5arrayIPcLm3EELi4E23TrivialOffsetCalculatorILi2EjESB_ILi1EjENS0_6memory15LoadWithoutCastENSE_16StoreWithoutCastEEEviT_T0_T2_T3_T4_T5_)
        /*00b4*/ 	.short	0x0210
        /*00b6*/ 	.short	0x0024


	//----- nvinfo : EIATTR_SW_WAR
	.align		4
.L_935:
        /*00b8*/ 	.byte	0x04, 0x36
        /*00ba*/ 	.short	(.L_937 - .L_936)
.L_936:
        /*00bc*/ 	.word	0x00000008
.L_937:


//--------------------- .nv.info._ZN2at6native29vectorized_elementwise_kernelILi2EZZZNS0_54_GLOBAL__N__7dbc7496_16_ComplexKernel_cu_b2145a98_311019complex_kernel_cudaERNS_14TensorIteratorEENKUlvE_clEvENKUlvE_clEvEUlddE_St5arrayIPcLm3EEEEviT0_T1_ --------------------------
	.section	.nv.info._ZN2at6native29vectorized_elementwise_kernelILi2EZZZNS0_54_GLOBAL__N__7dbc7496_16_ComplexKernel_cu_b2145a98_311019complex_kernel_cudaERNS_14TensorIteratorEENKUlvE_clEvENKUlvE_clEvEUlddE_St5arrayIPcLm3EEEEviT0_T1_,"",@"SHT_CUDA_INFO"
	.sectionflags	@""
	.align	4


	//----- nvinfo : EIATTR_CUDA_API_VERSION
	.align		4
        /*0000*/ 	.byte	0x04, 0x37
        /*0002*/ 	.short	(.L_939 - .L_938)
.L_938:
        /*0004*/ 	.word	0x00000082


	//----- nvinfo : EIATTR_KPARAM_INFO
	.align		4
.L_939:
        /*0008*/ 	.byte	0x04, 0x17
        /*000a*/ 	.short	(.L_941 - .L_940)
.L_940:
        /*000c*/ 	.word	0x00000000
        /*0010*/ 	.short	0x0002
        /*0012*/ 	.short	0x0008
        /*0014*/ 	.byte	0x00, 0xf0, 0x61, 0x00


	//----- nvinfo : EIATTR_KPARAM_INFO
	.align		4
.L_941:
        /*0018*/ 	.byte	0x04, 0x17
        /*001a*/ 	.short	(.L_943 - .L_942)
.L_942:
        /*001c*/ 	.word	0x00000000
        /*0020*/ 	.short	0x0001
        /*0022*/ 	.short	0x0004
        /*0024*/ 	.byte	0x00, 0xf0, 0x05, 0x00


	//----- nvinfo : EIATTR_KPARAM_INFO
	.align		4
.L_943:
        /*0028*/ 	.byte	0x04, 0x17
        /*002a*/ 	.short	(.L_945 - .L_944)
.L_944:
        /*002c*/ 	.word	0x00000000
        /*0030*/ 	.short	0x0000
        /*0032*/ 	.short	0x0000
        /*0034*/ 	.byte	0x00, 0xf0, 0x11, 0x00


	//----- nvinfo : EIATTR_SPARSE_MMA_MASK
	.align		4
.L_945:
        /*0038*/ 	.byte	0x03, 0x50
        /*003a*/ 	.short	0x0000


	//----- nvinfo : EIATTR_MAXREG_COUNT
	.align		4
        /*003c*/ 	.byte	0x03, 0x1b
        /*003e*/ 	.short	0x00ff


	//----- nvinfo : EIATTR_MERCURY_ISA_VERSION
	.align		4
        /*0040*/ 	.byte	0x03, 0x5f
        /*0042*/ 	.short	0x0101


	//----- nvinfo : EIATTR_EXIT_INSTR_OFFSETS
	.align		4
        /*0044*/ 	.byte	0x04, 0x1c
        /*0046*/ 	.short	(.L_947 - .L_946)


	//   ....[0]....
.L_946:
        /*0048*/ 	.word	0x00000420


	//   ....[1]....
        /*004c*/ 	.word	0x00001180


	//   ....[2]....
        /*0050*/ 	.word	0x00001210


	//----- nvinfo : EIATTR_MAX_THREADS
	.align		4
.L_947:
        /*0054*/ 	.byte	0x04, 0x05
        /*0056*/ 	.short	(.L_949 - .L_948)
.L_948:
        /*0058*/ 	.word	0x00000080
        /*005c*/ 	.word	0x00000001
        /*0060*/ 	.word	0x00000001


	//----- nvinfo : EIATTR_CRS_STACK_SIZE
	.align		4
.L_949:
        /*0064*/ 	.byte	0x04, 0x1e
        /*0066*/ 	.short	(.L_951 - .L_950)
.L_950:
        /*0068*/ 	.word	0x00000000


	//----- nvinfo : EIATTR_CBANK_PARAM_SIZE
	.align		4
.L_951:
        /*006c*/ 	.byte	0x03, 0x19
        /*006e*/ 	.short	0x0020


	//----- nvinfo : EIATTR_PARAM_CBANK
	.align		4
        /*0070*/ 	.byte	0x04, 0x0a
        /*0072*/ 	.short	(.L_953 - .L_952)
	.align		4
.L_952:
        /*0074*/ 	.word	index@(.nv.constant0._ZN2at6native29vectorized_elementwise_kernelILi2EZZZNS0_54_GLOBAL__N__7dbc7496_16_ComplexKernel_cu_b2145a98_311019complex_kernel_cudaERNS_14TensorIteratorEENKUlvE_clEvENKUlvE_clEvEUlddE_St5arrayIPcLm3EEEEviT0_T1_)
        /*0078*/ 	.short	0x0210
        /*007a*/ 	.short	0x0020


	//----- nvinfo : EIATTR_SW_WAR
	.align		4
.L_953:
        /*007c*/ 	.byte	0x04, 0x36
        /*007e*/ 	.short	(.L_955 - .L_954)
.L_954:
        /*0080*/ 	.word	0x00000008
.L_955:


//--------------------- .nv.info._ZN2at6native29vectorized_elementwise_kernelILi4EZZZNS0_54_GLOBAL__N__7dbc7496_16_ComplexKernel_cu_b2145a98_311019complex_kernel_cudaERNS_14TensorIteratorEENKUlvE_clEvENKUlvE_clEvEUlddE_St5arrayIPcLm3EEEEviT0_T1_ --------------------------
	.section	.nv.info._ZN2at6native29vectorized_elementwise_kernelILi4EZZZNS0_54_GLOBAL__N__7dbc7496_16_ComplexKernel_cu_b2145a98_311019complex_kernel_cudaERNS_14TensorIteratorEENKUlvE_clEvENKUlvE_clEvEUlddE_St5arrayIPcLm3EEEEviT0_T1_,"",@"SHT_CUDA_INFO"
	.sectionflags	@""
	.align	4


	//----- nvinfo : EIATTR_CUDA_API_VERSION
	.align		4
        /*0000*/ 	.byte	0x04, 0x37
        /*0002*/ 	.short	(.L_957 - .L_956)
.L_956:
        /*0004*/ 	.word	0x00000082


	//----- nvinfo : EIATTR_KPARAM_INFO
	.align		4
.L_957:
        /*0008*/ 	.byte	0x04, 0x17
        /*000a*/ 	.short	(.L_959 - .L_958)
.L_958:
        /*000c*/ 	.word	0x00000000
        /*0010*/ 	.short	0x0002
        /*0012*/ 	.short	0x0008
        /*0014*/ 	.byte	0x00, 0xf0, 0x61, 0x00


	//----- nvinfo : EIATTR_KPARAM_INFO
	.align		4
.L_959:
        /*0018*/ 	.byte	0x04, 0x17
        /*001a*/ 	.short	(.L_961 - .L_960)
.L_960:
        /*001c*/ 	.word	0x00000000
        /*0020*/ 	.short	0x0001
        /*0022*/ 	.short	0x0004
        /*0024*/ 	.byte	0x00, 0xf0, 0x05, 0x00


	//----- nvinfo : EIATTR_KPARAM_INFO
	.align		4
.L_961:
        /*0028*/ 	.byte	0x04, 0x17
        /*002a*/ 	.short	(.L_963 - .L_962)
.L_962:
        /*002c*/ 	.word	0x00000000
        /*0030*/ 	.short	0x0000
        /*0032*/ 	.short	0x0000
        /*0034*/ 	.byte	0x00, 0xf0, 0x11, 0x00


	//----- nvinfo : EIATTR_SPARSE_MMA_MASK
	.align		4
.L_963:
        /*0038*/ 	.byte	0x03, 0x50
        /*003a*/ 	.short	0x0000


	//----- nvinfo : EIATTR_MAXREG_COUNT
	.align		4
        /*003c*/ 	.byte	0x03, 0x1b
        /*003e*/ 	.short	0x00ff


	//----- nvinfo : EIATTR_MERCURY_ISA_VERSION
	.align		4
        /*0040*/ 	.byte	0x03, 0x5f
        /*0042*/ 	.short	0x0101


	//----- nvinfo : EIATTR_EXIT_INSTR_OFFSETS
	.align		4
        /*0044*/ 	.byte	0x04, 0x1c
        /*0046*/ 	.short	(.L_965 - .L_964)


	//   ....[0]....
.L_964:
        /*0048*/ 	.word	0x00000420


	//   ....[1]....
        /*004c*/ 	.word	0x00001180


	//   ....[2]....
        /*0050*/ 	.word	0x00001210


	//----- nvinfo : EIATTR_MAX_THREADS
	.align		4
.L_965:
        /*0054*/ 	.byte	0x04, 0x05
        /*0056*/ 	.short	(.L_967 - .L_966)
.L_966:
        /*0058*/ 	.word	0x00000080
        /*005c*/ 	.word	0x00000001
        /*0060*/ 	.word	0x00000001


	//----- nvinfo : EIATTR_CRS_STACK_SIZE
	.align		4
.L_967:
        /*0064*/ 	.byte	0x04, 0x1e
        /*0066*/ 	.short	(.L_969 - .L_968)
.L_968:
        /*0068*/ 	.word	0x00000000


	//----- nvinfo : EIATTR_CBANK_PARAM_SIZE
	.align		4
.L_969:
        /*006c*/ 	.byte	0x03, 0x19
        /*006e*/ 	.short	0x0020


	//----- nvinfo : EIATTR_PARAM_CBANK
	.align		4
        /*0070*/ 	.byte	0x04, 0x0a
        /*0072*/ 	.short	(.L_971 - .L_970)
	.align		4
.L_970:
        /*0074*/ 	.word	index@(.nv.constant0._ZN2at6native29vectorized_elementwise_kernelILi4EZZZNS0_54_GLOBAL__N__7dbc7496_16_ComplexKernel_cu_b2145a98_311019complex_kernel_cudaERNS_14TensorIteratorEENKUlvE_clEvENKUlvE_clEvEUlddE_St5arrayIPcLm3EEEEviT0_T1_)
        /*0078*/ 	.short	0x0210
        /*007a*/ 	.short	0x0020


	//----- nvinfo : EIATTR_SW_WAR
	.align		4
.L_971:
        /*007c*/ 	.byte	0x04, 0x36
        /*007e*/ 	.short	(.L_973 - .L_972)
.L_972:
        /*0080*/ 	.word	0x00000008
.L_973:


//--------------------- .nv.info._ZN2at6native29vectorized_elementwise_kernelILi8EZZZNS0_54_GLOBAL__N__7dbc7496_16_ComplexKernel_cu_b2145a98_311019complex_kernel_cudaERNS_14TensorIteratorEENKUlvE_clEvENKUlvE_clEvEUlddE_St5arrayIPcLm3EEEEviT0_T1_ --------------------------
	.section	.nv.info._ZN2at6native29vectorized_elementwise_kernelILi8EZZZNS0_54_GLOBAL__N__7dbc7496_16_ComplexKernel_cu_b2145a98_311019complex_kernel_cudaERNS_14TensorIteratorEENKUlvE_clEvENKUlvE_clEvEUlddE_St5arrayIPcLm3EEEEviT0_T1_,"",@"SHT_CUDA_INFO"
	.sectionflags	@""
	.align	4


	//----- nvinfo : EIATTR_CUDA_API_VERSION
	.align		4
        /*0000*/ 	.byte	0x04, 0x37
        /*0002*/ 	.short	(.L_975 - .L_974)
.L_974:
        /*0004*/ 	.word	0x00000082


	//----- nvinfo : EIATTR_KPARAM_INFO
	.align		4
.L_975:
        /*0008*/ 	.byte	0x04, 0x17
        /*000a*/ 	.short	(.L_977 - .L_976)
.L_976:
        /*000c*/ 	.word	0x00000000
        /*0010*/ 	.short	0x0002
        /*0012*/ 	.short	0x0008
        /*0014*/ 	.byte	0x00, 0xf0, 0x61, 0x00


	//----- nvinfo : EIATTR_KPARAM_INFO
	.align		4
.L_977:
        /*0018*/ 	.byte	0x04, 0x17
        /*001a*/ 	.short	(.L_979 - .L_978)
.L_978:
        /*001c*/ 	.word	0x00000000
        /*0020*/ 	.short	0x0001
        /*0022*/ 	.short	0x0004
        /*0024*/ 	.byte	0x00, 0xf0, 0x05, 0x00


	//----- nvinfo : EIATTR_KPARAM_INFO
	.align		4
.L_979:
        /*0028*/ 	.byte	0x04, 0x17
        /*002a*/ 	.short	(.L_981 - .L_980)
.L_980:
        /*002c*/ 	.word	0x00000000
        /*0030*/ 	.short	0x0000
        /*0032*/ 	.short	0x0000
        /*0034*/ 	.byte	0x00, 0xf0, 0x11, 0x00


	//----- nvinfo : EIATTR_SPARSE_MMA_MASK
	.align		4
.L_981:
        /*0038*/ 	.byte	0x03, 0x50
        /*003a*/ 	.short	0x0000


	//----- nvinfo : EIATTR_MAXREG_COUNT
	.align		4
        /*003c*/ 	.byte	0x03, 0x1b
        /*003e*/ 	.short	0x00ff


	//----- nvinfo : EIATTR_MERCURY_ISA_VERSION
	.align		4
        /*0040*/ 	.byte	0x03, 0x5f
        /*0042*/ 	.short	0x0101


	//----- nvinfo : EIATTR_EXIT_INSTR_OFFSETS
	.align		4
        /*0044*/ 	.byte	0x04, 0x1c
        /*0046*/ 	.short	(.L_983 - .L_982)


	//   ....[0]....
.L_982:
        /*0048*/ 	.word	0x00000420


	//   ....[1]....
        /*004c*/ 	.word	0x00001180


	//   ....[2]....
        /*0050*/ 	.word	0x00001210


	//----- nvinfo : EIATTR_MAX_THREADS
	.align		4
.L_983:
        /*0054*/ 	.byte	0x04, 0x05
        /*0056*/ 	.short	(.L_985 - .L_984)
.L_984:
        /*0058*/ 	.word	0x00000080
        /*005c*/ 	.word	0x00000001
        /*0060*/ 	.word	0x00000001


	//----- nvinfo : EIATTR_CRS_STACK_SIZE
	.align		4
.L_985:
        /*0064*/ 	.byte	0x04, 0x1e
        /*0066*/ 	.short	(.L_987 - .L_986)
.L_986:
        /*0068*/ 	.word	0x00000000


	//----- nvinfo : EIATTR_CBANK_PARAM_SIZE
	.align		4
.L_987:
        /*006c*/ 	.byte	0x03, 0x19
        /*006e*/ 	.short	0x0020


	//----- nvinfo : EIATTR_PARAM_CBANK
	.align		4
        /*0070*/ 	.byte	0x04, 0x0a
        /*0072*/ 	.short	(.L_989 - .L_988)
	.align		4
.L_988:
        /*0074*/ 	.word	index@(.nv.constant0._ZN2at6native29vectorized_elementwise_kernelILi8EZZZNS0_54_GLOBAL__N__7dbc7496_16_ComplexKernel_cu_b2145a98_311019complex_kernel_cudaERNS_14TensorIteratorEENKUlvE_clEvENKUlvE_clEvEUlddE_St5arrayIPcLm3EEEEviT0_T1_)
        /*0078*/ 	.short	0x0210
        /*007a*/ 	.short	0x0020


	//----- nvinfo : EIATTR_SW_WAR
	.align		4
.L_989:
        /*007c*/ 	.byte	0x04, 0x36
        /*007e*/ 	.short	(.L_991 - .L_990)
.L_990:
        /*0080*/ 	.word	0x00000008
.L_991:


//--------------------- .nv.callgraph             --------------------------
	.section	.nv.callgraph,"",@"SHT_CUDA_CALLGRAPH"
	.align	4
	.sectionentsize	8
	.align		4
        /*0000*/ 	.word	0x00000000
	.align		4
        /*0004*/ 	.word	0xffffffff
	.align		4
        /*0008*/ 	.word	index@(_ZN2at6native18elementwise_kernelILi128ELi4EZNS0_15gpu_kernel_implIZZZNS0_54_GLOBAL__N__7dbc7496_16_ComplexKernel_cu_b2145a98_311017polar_kernel_cudaERNS_14TensorIteratorEENKUlvE_clEvENKUlvE0_clEvEUlffE_EEvRNS_18TensorIteratorBaseERKT_EUliE_EEviT1_)
	.align		4
        /*000c*/ 	.word	index@(__assertfail)
	.align		4
        /*0010*/ 	.word	index@(_ZN2at6native27unrolled_elementwise_kernelIZZZNS0_54_GLOBAL__N__7dbc7496_16_ComplexKernel_cu_b2145a98_311017polar_kernel_cudaERNS_14TensorIteratorEENKUlvE_clEvENKUlvE0_clEvEUlffE_St5arrayIPcLm3EELi4E23TrivialOffsetCalculatorILi2EjESB_ILi1EjENS0_6memory12LoadWithCastILi2EEENSE_13StoreWithCastILi1EEEEEviT_T0_T2_T3_T4_T5_)
	.align		4
        /*0014*/ 	.word	index@(__assertfail)
	.align		4
        /*0018*/ 	.word	index@(_ZN2at6native18elementwise_kernelILi128ELi4EZNS0_15gpu_kernel_implIZZZNS0_54_GLOBAL__N__7dbc7496_16_ComplexKernel_cu_b2145a98_311017polar_kernel_cudaERNS_14TensorIteratorEENKUlvE_clEvENKUlvE_clEvEUlddE_EEvRNS_18TensorIteratorBaseERKT_EUliE_EEviT1_)
	.align		4
        /*001c*/ 	.word	index@(__assertfail)
	.align		4
        /*0020*/ 	.word	index@(_ZN2at6native27unrolled_elementwise_kernelIZZZNS0_54_GLOBAL__N__7dbc7496_16_ComplexKernel_cu_b2145a98_311017polar_kernel_cudaERNS_14TensorIteratorEENKUlvE_clEvENKUlvE_clEvEUlddE_St5arrayIPcLm3EELi4E23TrivialOffsetCalculatorILi2EjESB_ILi1EjENS0_6memory12LoadWithCastILi2EEENSE_13StoreWithCastILi1EEEEEviT_T0_T2_T3_T4_T5_)
	.align		4
        /*0024*/ 	.word	index@(__assertfail)
	.align		4
        /*0028*/ 	.word	index@(_ZN2at6native18elementwise_kernelILi128ELi4EZNS0_15gpu_kernel_implIZZZNS0_54_GLOBAL__N__7dbc7496_16_ComplexKernel_cu_b2145a98_311019complex_kernel_cudaERNS_14TensorIteratorEENKUlvE_clEvENKUlvE1_clEvEUlN3c104HalfES9_E_EEvRNS_18TensorIteratorBaseERKT_EUliE_EEviT1_)
	.align		4
        /*002c*/ 	.word	index@(__assertfail)
	.align		4
        /*0030*/ 	.word	index@(_ZN2at6native27unrolled_elementwise_kernelIZZZNS0_54_GLOBAL__N__7dbc7496_16_ComplexKernel_cu_b2145a98_311019complex_kernel_cudaERNS_14TensorIteratorEENKUlvE_clEvENKUlvE1_clEvEUlN3c104HalfES8_E_St5arrayIPcLm3EELi4E23TrivialOffsetCalculatorILi2EjESD_ILi1EjENS0_6memory12LoadWithCastILi2EEENSG_13StoreWithCastILi1EEEEEviT_T0_T2_T3_T4_T5_)
	.align		4
        /*0034*/ 	.word	index@(__assertfail)
	.align		4
        /*0038*/ 	.word	index@(_ZN2at6native18elementwise_kernelILi128ELi4EZNS0_15gpu_kernel_implIZZZNS0_54_GLOBAL__N__7dbc7496_16_ComplexKernel_cu_b2145a98_311019complex_kernel_cudaERNS_14TensorIteratorEENKUlvE_clEvENKUlvE0_clEvEUlffE_EEvRNS_18TensorIteratorBaseERKT_EUliE_EEviT1_)
	.align		4
        /*003c*/ 	.word	index@(__assertfail)
	.align		4
        /*0040*/ 	.word	index@(_ZN2at6native27unrolled_elementwise_kernelIZZZNS0_54_GLOBAL__N__7dbc7496_16_ComplexKernel_cu_b2145a98_311019complex_kernel_cudaERNS_14TensorIteratorEENKUlvE_clEvENKUlvE0_clEvEUlffE_St5arrayIPcLm3EELi4E23TrivialOffsetCalculatorILi2EjESB_ILi1EjENS0_6memory12LoadWithCastILi2EEENSE_13StoreWithCastILi1EEEEEviT_T0_T2_T3_T4_T5_)
	.align		4
        /*0044*/ 	.word	index@(__assertfail)
	.align		4
        /*0048*/ 	.word	index@(_ZN2at6native18elementwise_kernelILi128ELi4EZNS0_15gpu_kernel_implIZZZNS0_54_GLOBAL__N__7dbc7496_16_ComplexKernel_cu_b2145a98_311019complex_kernel_cudaERNS_14TensorIteratorEENKUlvE_clEvENKUlvE_clEvEUlddE_EEvRNS_18TensorIteratorBaseERKT_EUliE_EEviT1_)
	.align		4
        /*004c*/ 	.word	index@(__assertfail)
	.align		4
        /*0050*/ 	.word	index@(_ZN2at6native27unrolled_elementwise_kernelIZZZNS0_54_GLOBAL__N__7dbc7496_16_ComplexKernel_cu_b2145a98_311019complex_kernel_cudaERNS_14TensorIteratorEENKUlvE_clEvENKUlvE_clEvEUlddE_St5arrayIPcLm3EELi4E23TrivialOffsetCalculatorILi2EjESB_ILi1EjENS0_6memory12LoadWithCastILi2EEENSE_13StoreWithCastILi1EEEEEviT_T0_T2_T3_T4_T5_)
	.align		4
        /*0054*/ 	.word	index@(__assertfail)
	.align		4
        /*0058*/ 	.word	0x00000000
	.align		4
        /*005c*/ 	.word	0xfffffffe
	.align		4
        /*0060*/ 	.word	0x00000000
	.align		4
        /*0064*/ 	.word	0xfffffffd
	.align		4
        /*0068*/ 	.word	0x00000000
	.align		4
        /*006c*/ 	.word	0xfffffffc


//--------------------- .nv.constant4             --------------------------
	.section	.nv.constant4,"a",@progbits
	.align	8
	.align		8
.nv.constant4:
        /*0000*/ 	.dword	__assertfail
	.align		8
        /*0008*/ 	.dword	__unnamed_1
	.align		8
        /*0010*/ 	.dword	__unnamed_2
	.align		8
        /*0018*/ 	.dword	__unnamed_3
	.align		8
        /*0020*/ 	.dword	__unnamed_4
	.align		8
        /*0028*/ 	.dword	__unnamed_5
	.align		8
        /*0030*/ 	.dword	__unnamed_6
	.align		8
        /*0038*/ 	.dword	_ZN52_INTERNAL_7dbc7496_16_ComplexKernel_cu_b2145a98_31104cuda3std3__45__cpo5beginE
	.align		8
        /*0040*/ 	.dword	_ZN52_INTERNAL_7dbc7496_16_ComplexKernel_cu_b2145a98_31104cuda3std3__45__cpo3endE
	.align		8
        /*0048*/ 	.dword	_ZN52_INTERNAL_7dbc7496_16_ComplexKernel_cu_b2145a98_31104cuda3std3__45__cpo6cbeginE
	.align		8
        /*0050*/ 	.dword	_ZN52_INTERNAL_7dbc7496_16_ComplexKernel_cu_b2145a98_31104cuda3std3__45__cpo4cendE
	.align		8
        /*0058*/ 	.dword	_ZN52_INTERNAL_7dbc7496_16_ComplexKernel_cu_b2145a98_31104cuda3std3__45__cpo6rbeginE
	.align		8
        /*0060*/ 	.dword	_ZN52_INTERNAL_7dbc7496_16_ComplexKernel_cu_b2145a98_31104cuda3std3__45__cpo4rendE
	.align		8
        /*0068*/ 	.dword	_ZN52_INTERNAL_7dbc7496_16_ComplexKernel_cu_b2145a98_31104cuda3std3__45__cpo7crbeginE
	.align		8
        /*0070*/ 	.dword	_ZN52_INTERNAL_7dbc7496_16_ComplexKernel_cu_b2145a98_31104cuda3std3__45__cpo5crendE
	.align		8
        /*0078*/ 	.dword	_ZN52_INTERNAL_7dbc7496_16_ComplexKernel_cu_b2145a98_31104cuda3std3__454_GLOBAL__N__7dbc7496_16_ComplexKernel_cu_b2145a98_31106ignoreE
	.align		8
        /*0080*/ 	.dword	_ZN52_INTERNAL_7dbc7496_16_ComplexKernel_cu_b2145a98_31104cuda3std3__419piecewise_constructE
	.align		8
        /*0088*/ 	.dword	_ZN52_INTERNAL_7dbc7496_16_ComplexKernel_cu_b2145a98_31104cuda3std3__48in_placeE
	.align		8
        /*0090*/ 	.dword	_ZN52_INTERNAL_7dbc7496_16_ComplexKernel_cu_b2145a98_31104cuda3std3__420unreachable_sentinelE
	.align		8
        /*0098*/ 	.dword	_ZN52_INTERNAL_7dbc7496_16_ComplexKernel_cu_b2145a98_31104cuda3std6ranges3__45__cpo4swapE
	.align		8
        /*00a0*/ 	.dword	_ZN52_INTERNAL_7dbc7496_16_ComplexKernel_cu_b2145a98_31104cuda3std6ranges3__45__cpo9iter_moveE
	.align		8
        /*00a8*/ 	.dword	_ZN52_INTERNAL_7dbc7496_16_ComplexKernel_cu_b2145a98_31104cuda3std6ranges3__45__cpo5beginE
	.align		8
        /*00b0*/ 	.dword	_ZN52_INTERNAL_7dbc7496_16_ComplexKernel_cu_b2145a98_31104cuda3std6ranges3__45__cpo3endE
	.align		8
        /*00b8*/ 	.dword	_ZN52_INTERNAL_7dbc7496_16_ComplexKernel_cu_b2145a98_31104cuda3std6ranges3__45__cpo6cbeginE
	.align		8
        /*00c0*/ 	.dword	_ZN52_INTERNAL_7dbc7496_16_ComplexKernel_cu_b2145a98_31104cuda3std6ranges3__45__cpo4cendE
	.align		8
        /*00c8*/ 	.dword	_ZN52_INTERNAL_7dbc7496_16_ComplexKernel_cu_b2145a98_31104cuda3std6ranges3__45__cpo7advanceE
	.align		8
        /*00d0*/ 	.dword	_ZN52_INTERNAL_7dbc7496_16_ComplexKernel_cu_b2145a98_31104cuda3std6ranges3__45__cpo9iter_swapE
	.align		8
        /*00d8*/ 	.dword	_ZN52_INTERNAL_7dbc7496_16_ComplexKernel_cu_b2145a98_31104cuda3std6ranges3__45__cpo4nextE
	.align		8
        /*00e0*/ 	.dword	_ZN52_INTERNAL_7dbc7496_16_ComplexKernel_cu_b2145a98_31104cuda3std6ranges3__45__cpo4prevE
	.align		8
        /*00e8*/ 	.dword	_ZN52_INTERNAL_7dbc7496_16_ComplexKernel_cu_b2145a98_31104cuda3std6ranges3__45__cpo4dataE
	.align		8
        /*00f0*/ 	.dword	_ZN52_INTERNAL_7dbc7496_16_ComplexKernel_cu_b2145a98_31104cuda3std6ranges3__45__cpo5cdataE
	.align		8
        /*00f8*/ 	.dword	_ZN52_INTERNAL_7dbc7496_16_ComplexKernel_cu_b2145a98_31104cuda3std6ranges3__45__cpo4sizeE
	.align		8
        /*0100*/ 	.dword	_ZN52_INTERNAL_7dbc7496_16_ComplexKernel_cu_b2145a98_31104cuda3std6ranges3__45__cpo5ssizeE
	.align		8
        /*0108*/ 	.dword	_ZN52_INTERNAL_7dbc7496_16_ComplexKernel_cu_b2145a98_31104cuda3std6ranges3__45__cpo8distanceE
	.align		8
        /*0110*/ 	.dword	_ZN52_INTERNAL_7dbc7496_16_ComplexKernel_cu_b2145a98_31106thrust23THRUST_300001_SM_900_NS6system6detail10sequential3seqE
	.align		8
        /*0118*/ 	.dword	$str$6
	.align		8
        /*0120*/ 	.dword	$str$7
	.align		8
        /*0128*/ 	.dword	__cudart_sin_cos_coeffs
	.align		8
        /*0130*/ 	.dword	__cudart_i2opi_d


//--------------------- .text._ZN2at6native18elementwise_kernelILi128ELi4EZNS0_15gpu_kernel_implIZZZNS0_54_GLOBAL__N__7dbc7496_16_ComplexKernel_cu_b2145a98_311017polar_kernel_cudaERNS_14TensorIteratorEENKUlvE_clEvENKUlvE0_clEvEUlffE_EEvRNS_18TensorIteratorBaseERKT_EUliE_EEviT1_ --------------------------
	.section	.text._ZN2at6native18elementwise_kernelILi128ELi4EZNS0_15gpu_kernel_implIZZZNS0_54_GLOBAL__N__7dbc7496_16_ComplexKernel_cu_b2145a98_311017polar_kernel_cudaERNS_14TensorIteratorEENKUlvE_clEvENKUlvE0_clEvEUlffE_EEvRNS_18TensorIteratorBaseERKT_EUliE_EEviT1_,"ax",@progbits
	.align	128
        .global         _ZN2at6native18elementwise_kernelILi128ELi4EZNS0_15gpu_kernel_implIZZZNS0_54_GLOBAL__N__7dbc7496_16_ComplexKernel_cu_b2145a98_311017polar_kernel_cudaERNS_14TensorIteratorEENKUlvE_clEvENKUlvE0_clEvEUlffE_EEvRNS_18TensorIteratorBaseERKT_EUliE_EEviT1_
        .type           _ZN2at6native18elementwise_kernelILi128ELi4EZNS0_15gpu_kernel_implIZZZNS0_54_GLOBAL__N__7dbc7496_16_ComplexKernel_cu_b2145a98_311017polar_kernel_cudaERNS_14TensorIteratorEENKUlvE_clEvENKUlvE0_clEvEUlffE_EEvRNS_18TensorIteratorBaseERKT_EUliE_EEviT1_,@function
        .size           _ZN2at6native18elementwise_kernelILi128ELi4EZNS0_15gpu_kernel_implIZZZNS0_54_GLOBAL__N__7dbc7496_16_ComplexKernel_cu_b2145a98_311017polar_kernel_cudaERNS_14TensorIteratorEENKUlvE_clEvENKUlvE0_clEvEUlffE_EEvRNS_18TensorIteratorBaseERKT_EUliE_EEviT1_,(.L_x_4586 - _ZN2at6native18elementwise_kernelILi128ELi4EZNS0_15gpu_kernel_implIZZZNS0_54_GLOBAL__N__7dbc7496_16_ComplexKernel_cu_b2145a98_311017polar_kernel_cudaERNS_14TensorIteratorEENKUlvE_clEvENKUlvE0_clEvEUlffE_EEvRNS_18TensorIteratorBaseERKT_EUliE_EEviT1_)
        .other          _ZN2at6native18elementwise_kernelILi128ELi4EZNS0_15gpu_kernel_implIZZZNS0_54_GLOBAL__N__7dbc7496_16_ComplexKernel_cu_b2145a98_311017polar_kernel_cudaERNS_14TensorIteratorEENKUlvE_clEvENKUlvE0_clEvEUlffE_EEvRNS_18TensorIteratorBaseERKT_EUliE_EEviT1_,@"STO_CUDA_ENTRY STV_DEFAULT"
_ZN2at6native18elementwise_kernelILi128ELi4EZNS0_15gpu_kernel_implIZZZNS0_54_GLOBAL__N__7dbc7496_16_ComplexKernel_cu_b2145a98_311017polar_kernel_cudaERNS_14TensorIteratorEENKUlvE_clEvENKUlvE0_clEvEUlffE_EEvRNS_18TensorIteratorBaseERKT_EUliE_EEviT1_:
.text._ZN2at6native18elementwise_kernelILi128ELi4EZNS0_15gpu_kernel_implIZZZNS0_54_GLOBAL__N__7dbc7496_16_ComplexKernel_cu_b2145a98_311017polar_kernel_cudaERNS_14TensorIteratorEENKUlvE_clEvENKUlvE0_clEvEUlffE_EEvRNS_18TensorIteratorBaseERKT_EUliE_EEviT1_:
[----:B------:R-:W0:Y:S01]  /*0000*/  LDC R1, c[0x0][0x28] ;  /* 0x00000a00ff017b82 */ /* 0x000e220000000800 */
[----:B------:R-:W1:Y:S01]  /*0010*/  S2R R18, SR_CTAID.X ;  /* 0x0000000000127919 */ /* 0x000e620000002500 */
[----:B------:R-:W-:Y:S01]  /*0020*/  ULDC UR4, c[0x0][0x210] ;  /* 0x0000840000047ab9 */ /* 0x000fe20000000800 */
[----:B------:R-:W-:Y:S01]  /*0030*/  ULDC.64 UR36, c[0x0][0x208] ;  /* 0x0000820000247ab9 */ /* 0x000fe20000000a00 */
[----:B------:R-:W-:Y:S01]  /*0040*/  BSSY B7, `(.L_x_0) ;  /* 0x000041b000077945 */ /* 0x000fe20003800000 */
[----:B------:R-:W1:Y:S02]  /*0050*/  S2R R23, SR_TID.X ;  /* 0x0000000000177919 */ /* 0x000e640000002100 */
[----:B-1----:R-:W-:-:S05]  /*0060*/  IMAD R19, R18, 0x200, R23 ;  /* 0x0000020012137824 */ /* 0x002fca00078e0217 */
[----:B------:R-:W-:-:S13]  /*0070*/  ISETP.GE.AND P0, PT, R19, UR4, PT ;  /* 0x0000000413007c0c */ /* 0x000fda000bf06270 */
[----:B0-----:R-:W-:Y:S05]  /*0080*/  @P0 BRA `(.L_x_1) ;  /* 0x0000004000580947 */ /* 0x001fea0003800000 */
[----:B------:R-:W0:Y:S01]  /*0090*/  LDC R6, c[0x0][0x218] ;  /* 0x00008600ff067b82 */ /* 0x000e220000000800 */
[----:B------:R-:W-:Y:S02]  /*00a0*/  IMAD.MOV.U32 R22, RZ, RZ, RZ ;  /* 0x000000ffff167224 */ /* 0x000fe400078e00ff */
[----:B------:R-:W-:Y:S02]  /*00b0*/  IMAD.MOV.U32 R0, RZ, RZ, RZ ;  /* 0x000000ffff007224 */ /* 0x000fe400078e00ff */
[----:B------:R-:W-:Y:S01]  /*00c0*/  IMAD.MOV.U32 R16, RZ, RZ, RZ ;  /* 0x000000ffff107224 */ /* 0x000fe200078e00ff */
[----:B0-----:R-:W-:-:S13]  /*00d0*/  ISETP.NE.AND P0, PT, R6, RZ, PT ;  /* 0x000000ff0600720c */ /* 0x001fda0003f05270 */
[----:B------:R-:W-:Y:S05]  /*00e0*/  @!P0 BRA `(.L_x_2) ;  /* 0x0000001400788947 */ /* 0x000fea0003800000 */
[----:B------:R-:W-:Y:S01]  /*00f0*/  IMAD.MOV.U32 R2, RZ, RZ, RZ ;  /* 0x000000ffff027224 */ /* 0x000fe200078e00ff */
[----:B------:R-:W-:Y:S01]  /*0100*/  ULDC.64 UR4, c[0x0][0x220] ;  /* 0x0000880000047ab9 */ /* 0x000fe20000000a00 */
[----:B------:R-:W-:Y:S01]  /*0110*/  IMAD.MOV.U32 R3, RZ, RZ, R19 ;  /* 0x000000ffff037224 */ /* 0x000fe200078e0013 */
[----:B------:R-:W-:Y:S01]  /*0120*/  ISETP.NE.AND P0, PT, R6, 0x1, PT ;  /* 0x000000010600780c */ /* 0x000fe20003f05270 */
[----:B------:R-:W-:Y:S01]  /*0130*/  ULDC UR6, c[0x0][0x350] ;  /* 0x0000d40000067ab9 */ /* 0x000fe20000000800 */
[----:B------:R-:W-:Y:S01]  /*0140*/  IMAD.HI.U32 R4, R19, UR4, R2 ;  /* 0x0000000413047c27 */ /* 0x000fe2000f8e0002 */
[----:B------:R-:W-:-:S04]  /*0150*/  ULDC UR4, c[0x0][0x21c] ;  /* 0x0000870000047ab9 */ /* 0x000fc80000000800 */
[----:B------:R-:W-:-:S05]  /*0160*/  SHF.R.U32.HI R5, RZ, UR5, R4 ;  /* 0x00000005ff057c19 */ /* 0x000fca0008011604 */
[----:B------:R-:W-:-:S04]  /*0170*/  IMAD.MOV R0, RZ, RZ, -R5 ;  /* 0x000000ffff007224 */ /* 0x000fc800078e0a05 */
[----:B------:R-:W-:Y:S01]  /*0180*/  IMAD R19, R0, UR4, R19 ;  /* 0x0000000400137c24 */ /* 0x000fe2000f8e0213 */
[----:B------:R-:W-:-:S03]  /*0190*/  ULDC.64 UR4, c[0x0][0x348] ;  /* 0x0000d20000047ab9 */ /* 0x000fc60000000a00 */
[C---:B------:R-:W-:Y:S02]  /*01a0*/  IMAD R16, R19.reuse, UR4, RZ ;  /* 0x0000000413107c24 */ /* 0x040fe4000f8e02ff */
[C---:B------:R-:W-:Y:S02]  /*01b0*/  IMAD R0, R19.reuse, UR5, RZ ;  /* 0x0000000513007c24 */ /* 0x040fe4000f8e02ff */
[----:B------:R-:W-:Y:S01]  /*01c0*/  IMAD R22, R19, UR6, RZ ;  /* 0x0000000613167c24 */ /* 0x000fe2000f8e02ff */
[----:B------:R-:W-:Y:S06]  /*01d0*/  @!P0 BRA `(.L_x_2) ;  /* 0x00000014003c8947 */ /* 0x000fec0003800000 */
[----:B------:R-:W-:Y:S01]  /*01e0*/  IMAD.MOV.U32 R4, RZ, RZ, RZ ;  /* 0x000000ffff047224 */ /* 0x000fe200078e00ff */
[----:B------:R-:W-:Y:S01]  /*01f0*/  ULDC.64 UR8, c[0x0][0x228] ;  /* 0x00008a0000087ab9 */ /* 0x000fe20000000a00 */
[----:B------:R-:W-:Y:S01]  /*0200*/  ULDC UR4, c[0x0][0x230] ;  /* 0x00008c0000047ab9 */ /* 0x000fe20000000800 */
[----:B------:R-:W-:Y:S01]  /*0210*/  ISETP.NE.AND P0, PT, R6, 0x2, PT ;  /* 0x000000020600780c */ /* 0x000fe20003f05270 */
[----:B------:R-:W-:-:S05]  /*0220*/  IMAD.HI.U32 R2, R5, UR9, R4 ;  /* 0x0000000905027c27 */ /* 0x000fca000f8e0004 */
[----:B------:R-:W-:Y:S01]  /*0230*/  SHF.R.U32.HI R3, RZ, UR4, R2 ;  /* 0x00000004ff037c19 */ /* 0x000fe20008011602 */
[----:B------:R-:W-:-:S04]  /*0240*/  ULDC UR4, c[0x0][0x354] ;  /* 0x0000d50000047ab9 */ /* 0x000fc80000000800 */
[----:B------:R-:W-:-:S04]  /*0250*/  IMAD.MOV R4, RZ, RZ, -R3 ;  /* 0x000000ffff047224 */ /* 0x000fc800078e0a03 */
[----:B------:R-:W-:Y:S01]  /*0260*/  IMAD R5, R4, UR8, R5 ;  /* 0x0000000804057c24 */ /* 0x000fe2000f8e0205 */
[----:B------:R-:W-:-:S03]  /*0270*/  ULDC.64 UR8, c[0x0][0x358] ;  /* 0x0000d60000087ab9 */ /* 0x000fc60000000a00 */
[C---:B------:R-:W-:Y:S02]  /*0280*/  IMAD R22, R5.reuse, UR9, RZ ;  /* 0x0000000905167c24 */ /* 0x040fe4000f8e02ff */
[C---:B------:R-:W-:Y:S02]  /*0290*/  IMAD R16, R5.reuse, UR4, R16 ;  /* 0x0000000405107c24 */ /* 0x040fe4000f8e0210 */
[----:B------:R-:W-:Y:S02]  /*02a0*/  IMAD R0, R5, UR8, R0 ;  /* 0x0000000805007c24 */ /* 0x000fe4000f8e0200 */
[----:B------:R-:W-:Y:S01]  /*02b0*/  IMAD R22, R19, UR6, R22 ;  /* 0x0000000613167c24 */ /* 0x000fe2000f8e0216 */
[----:B------:R-:W-:Y:S06]  /*02c0*/  @!P0 BRA `(.L_x_2) ;  /* 0x0000001400008947 */ /* 0x000fec0003800000 */
[----:B------:R-:W-:Y:S01]  /*02d0*/  IMAD.MOV.U32 R2, RZ, RZ, RZ ;  /* 0x000000ffff027224 */ /* 0x000fe200078e00ff */
[----:B------:R-:W-:Y:S01]  /*02e0*/  ULDC.64 UR4, c[0x0][0x238] ;  /* 0x00008e0000047ab9 */ /* 0x000fe20000000a00 */
        /* <DEDUP_REMOVED lines=8> */
[C---:B------:R-:W-:Y:S02]  /*0370*/  IMAD R16, R3.reuse, UR4, R16 ;  /* 0x0000000403107c24 */ /* 0x040fe4000f8e0210 */
[C---:B------:R-:W-:Y:S02]  /*0380*/  IMAD R0, R3.reuse, UR5, R0 ;  /* 0x0000000503007c24 */ /* 0x040fe4000f8e0200 */
[----:B------:R-:W-:Y:S01]  /*0390*/  IMAD R22, R3, UR6, R22 ;  /* 0x0000000603167c24 */ /* 0x000fe2000f8e0216 */
        /* <DEDUP_REMOVED lines=297> */
[----:B------:R-:W-:Y:S02]  /*1630*/  ULDC UR6, c[0x0][0x470] ;  /* 0x00011c0000067ab9 */ /* 0x000fe40000000800 */
        /* <DEDUP_REMOVED lines=8> */
[----:B------:R-:W-:-:S07]  /*16c0*/  IMAD R22, R3, UR6, R22 ;  /* 0x0000000603167c24 */ /* 0x000fce000f8e0216 */
.L_x_2:
[----:B------:R-:W0:Y:S01]  /*16d0*/  LDC.U8 R5, c[0x0][0x492] ;  /* 0x00012480ff057b82 */ /* 0x000e220000000000 */
[----:B------:R-:W-:Y:S01]  /*16e0*/  ULDC.64 UR4, c[0x0][0x478] ;  /* 0x00011e0000047ab9 */ /* 0x000fe20000000a00 */
[----:B------:R-:W-:Y:S01]  /*16f0*/  ULDC.64 UR6, c[0x0][0x480] ;  /* 0x0001200000067ab9 */ /* 0x000fe20000000a00 */
[----:B------:R-:W-:Y:S01]  /*1700*/  IADD3 R16, P1, R16, UR4, RZ ;  /* 0x0000000410107c10 */ /* 0x000fe2000ff3e0ff */
[----:B------:R-:W-:Y:S01]  /*1710*/  BSSY B6, `(.L_x_3) ;  /* 0x00000e0000067945 */ /* 0x000fe20003800000 */
[----:B------:R-:W-:-:S03]  /*1720*/  IADD3 R2, P2, R0, UR6, RZ ;  /* 0x0000000600027c10 */ /* 0x000fc6000ff5e0ff */
[----:B------:R-:W-:Y:S02]  /*1730*/  IMAD.X R17, RZ, RZ, UR5, P1 ;  /* 0x00000005ff117e24 */ /* 0x000fe400088e06ff */
[----:B------:R-:W-:Y:S01]  /*1740*/  IMAD.X R3, RZ, RZ, UR7, P2 ;  /* 0x00000007ff037e24 */ /* 0x000fe200090e06ff */
[----:B0-----:R-:W-:-:S04]  /*1750*/  PRMT R4, R5, 0x9910, RZ ;  /* 0x0000991005047816 */ /* 0x001fc800000000ff */
[----:B------:R-:W-:-:S13]  /*1760*/  ISETP.GT.AND P0, PT, R4, 0x9, PT ;  /* 0x000000090400780c */ /* 0x000fda0003f04270 */
[----:B------:R-:W-:Y:S05]  /*1770*/  @P0 BRA `(.L_x_4) ;  /* 0x0000000000e80947 */ /* 0x000fea0003800000 */
[----:B------:R-:W-:-:S13]  /*1780*/  ISETP.GT.AND P0, PT, R4, 0x4, PT ;  /* 0x000000040400780c */ /* 0x000fda0003f04270 */
[----:B------:R-:W-:Y:S05]  /*1790*/  @P0 BRA `(.L_x_5) ;  /* 0x00000000006c0947 */ /* 0x000fea0003800000 */
[----:B------:R-:W-:-:S13]  /*17a0*/  ISETP.GT.AND P0, PT, R4, 0x1, PT ;  /* 0x000000010400780c */ /* 0x000fda0003f04270 */
[----:B------:R-:W-:Y:S05]  /*17b0*/  @P0 BRA `(.L_x_6) ;  /* 0x0000000000280947 */ /* 0x000fea0003800000 */
[----:B------:R-:W-:-:S13]  /*17c0*/  ISETP.NE.AND P0, PT, R5, RZ, PT ;  /* 0x000000ff0500720c */ /* 0x000fda0003f05270 */
[----:B------:R-:W-:Y:S05]  /*17d0*/  @!P0 BRA `(.L_x_7) ;  /* 0x0000000000148947 */ /* 0x000fea0003800000 */
[----:B------:R-:W-:-:S13]  /*17e0*/  ISETP.NE.AND P0, PT, R4, 0x1, PT ;  /* 0x000000010400780c */ /* 0x000fda0003f05270 */
[----:B------:R-:W-:Y:S05]  /*17f0*/  @P0 BRA `(.L_x_8) ;  /* 0x0000000800e80947 */ /* 0x000fea0003800000 */
[----:B------:R-:W2:Y:S02]  /*1800*/  LDG.E.S8 R2, desc[UR36][R2.64] ;  /* 0x0000002402027981 */ /* 0x000ea4000c1e1300 */
[----:B--2---:R0:W1:Y:S01]  /*1810*/  I2F.S16 R19, R2 ;  /* 0x0000000200137306 */ /* 0x0040620000101400 */
[----:B------:R-:W-:Y:S05]  /*1820*/  BRA `(.L_x_9) ;  /* 0x0000000c00387947 */ /* 0x000fea0003800000 */
.L_x_7:
[----:B------:R-:W2:Y:S02]  /*1830*/  LDG.E.U8 R2, desc[UR36][R2.64] ;  /* 0x0000002402027981 */ /* 0x000ea4000c1e1100 */
[----:B--2---:R-:W-:Y:S01]  /*1840*/  I2FP.F32.U32 R19, R2 ;  /* 0x0000000200137245 */ /* 0x004fe20000201000 */
[----:B------:R-:W-:Y:S06]  /*1850*/  BRA `(.L_x_9) ;  /* 0x0000000c002c7947 */ /* 0x000fec0003800000 */
.L_x_6:
[----:B------:R-:W-:-:S13]  /*1860*/  ISETP.NE.AND P0, PT, R4, 0x2, PT ;  /* 0x000000020400780c */ /* 0x000fda0003f05270 */
[----:B------:R-:W-:Y:S05]  /*1870*/  @!P0 BRA `(.L_x_10) ;  /* 0x0000000000288947 */ /* 0x000fea0003800000 */
[----:B------:R-:W-:-:S13]  /*1880*/  ISETP.NE.AND P0, PT, R4, 0x3, PT ;  /* 0x000000030400780c */ /* 0x000fda0003f05270 */
[----:B------:R-:W-:Y:S05]  /*1890*/  @!P0 BRA `(.L_x_11) ;  /* 0x0000000000148947 */ /* 0x000fea0003800000 */
[----:B------:R-:W-:-:S13]  /*18a0*/  ISETP.NE.AND P0, PT, R4, 0x4, PT ;  /* 0x000000040400780c */ /* 0x000fda0003f05270 */
[----:B------:R-:W-:Y:S05]  /*18b0*/  @P0 BRA `(.L_x_8) ;  /* 0x0000000800b80947 */ /* 0x000fea0003800000 */
[----:B------:R-:W2:Y:S02]  /*18c0*/  LDG.E.64 R2, desc[UR36][R2.64] ;  /* 0x0000002402027981 */ /* 0x000ea4000c1e1b00 */
[----:B--2---:R4:W0:Y:S01]  /*18d0*/  I2F.S64 R19, R2 ;  /* 0x0000000200137312 */ /* 0x0048220000301400 */
[----:B------:R-:W-:Y:S05]  /*18e0*/  BRA `(.L_x_9) ;  /* 0x0000000c00087947 */ /* 0x000fea0003800000 */
.L_x_11:
[----:B------:R-:W2:Y:S02]  /*18f0*/  LDG.E R2, desc[UR36][R2.64] ;  /* 0x0000002402027981 */ /* 0x000ea4000c1e1900 */
[----:B--2---:R-:W-:Y:S01]  /*1900*/  I2FP.F32.S32 R19, R2 ;  /* 0x0000000200137245 */ /* 0x004fe20000201400 */
[----:B------:R-:W-:Y:S06]  /*1910*/  BRA `(.L_x_9) ;  /* 0x0000000800fc7947 */ /* 0x000fec0003800000 */
.L_x_10:
[----:B------:R-:W2:Y:S02]  /*1920*/  LDG.E.U16 R2, desc[UR36][R2.64] ;  /* 0x0000002402027981 */ /* 0x000ea4000c1e1500 */
[----:B--2---:R0:W1:Y:S01]  /*1930*/  I2F.S16 R19, R2 ;  /* 0x0000000200137306 */ /* 0x0040620000101400 */
[----:B------:R-:W-:Y:S05]  /*1940*/  BRA `(.L_x_9) ;  /* 0x0000000800f07947 */ /* 0x000fea0003800000 */
.L_x_5:
[----:B------:R-:W-:-:S13]  /*1950*/  ISETP.GT.AND P0, PT, R4, 0x6, PT ;  /* 0x000000060400780c */ /* 0x000fda0003f04270 */
[----:B------:R-:W-:Y:S05]  /*1960*/  @P0 BRA `(.L_x_12) ;  /* 0x0000000000240947 */ /* 0x000fea0003800000 */
[----:B------:R-:W-:-:S13]  /*1970*/  ISETP.NE.AND P0, PT, R4, 0x5, PT ;  /* 0x000000050400780c */ /* 0x000fda0003f05270 */
[----:B------:R-:W-:Y:S05]  /*1980*/  @!P0 BRA `(.L_x_13) ;  /* 0x0000000000108947 */ /* 0x000fea0003800000 */
[----:B------:R-:W-:-:S13]  /*1990*/  ISETP.NE.AND P0, PT, R4, 0x6, PT ;  /* 0x000000060400780c */ /* 0x000fda0003f05270 */
[----:B------:R-:W-:Y:S05]  /*19a0*/  @P0 BRA `(.L_x_8) ;  /* 0x00000008007c0947 */ /* 0x000fea0003800000 */
[----:B------:R2:W5:Y:S01]  /*19b0*/  LDG.E R19, desc[UR36][R2.64] ;  /* 0x0000002402137981 */ /* 0x000562000c1e1900 */
[----:B------:R-:W-:Y:S05]  /*19c0*/  BRA `(.L_x_9) ;  /* 0x0000000800d07947 */ /* 0x000fea0003800000 */
.L_x_13:
[----:B------:R-:W2:Y:S02]  /*19d0*/  LDG.E.U16 R2, desc[UR36][R2.64] ;  /* 0x0000002402027981 */ /* 0x000ea4000c1e1500 */
[----:B--2---:R-:W-:Y:S01]  /*19e0*/  HADD2.F32 R19, -RZ, R2.H0_H0 ;  /* 0x20000002ff137230 */ /* 0x004fe20000004100 */
[----:B------:R-:W-:Y:S06]  /*19f0*/  BRA `(.L_x_9) ;  /* 0x0000000800c47947 */ /* 0x000fec0003800000 */
.L_x_12:
[----:B------:R-:W-:-:S13]  /*1a00*/  ISETP.NE.AND P0, PT, R4, 0x7, PT ;  /* 0x000000070400780c */ /* 0x000fda0003f05270 */
[----:B------:R-:W-:Y:S05]  /*1a10*/  @!P0 BRA `(.L_x_14) ;  /* 0x0000000000248947 */ /* 0x000fea0003800000 */
[----:B------:R-:W-:-:S13]  /*1a20*/  ISETP.NE.AND P0, PT, R4, 0x8, PT ;  /* 0x000000080400780c */ /* 0x000fda0003f05270 */
[----:B------:R-:W-:Y:S05]  /*1a30*/  @!P0 BRA `(.L_x_15) ;  /* 0x0000000000108947 */ /* 0x000fea0003800000 */
[----:B------:R-:W-:-:S13]  /*1a40*/  ISETP.NE.AND P0, PT, R4, 0x9, PT ;  /* 0x000000090400780c */ /* 0x000fda0003f05270 */
[----:B------:R-:W-:Y:S05]  /*1a50*/  @P0 BRA `(.L_x_8) ;  /* 0x0000000800500947 */ /* 0x000fea0003800000 */
[----:B------:R3:W5:Y:S01]  /*1a60*/  LDG.E R19, desc[UR36][R2.64] ;  /* 0x0000002402137981 */ /* 0x000762000c1e1900 */
[----:B------:R-:W-:Y:S05]  /*1a70*/  BRA `(.L_x_9) ;  /* 0x0000000800a47947 */ /* 0x000fea0003800000 */
.L_x_15:
[----:B------:R-:W2:Y:S02]  /*1a80*/  LDG.E.U16 R2, desc[UR36][R2.64] ;  /* 0x0000002402027981 */ /* 0x000ea4000c1e1500 */
[----:B--2---:R-:W-:Y:S01]  /*1a90*/  HADD2.F32 R19, -RZ, R2.H0_H0 ;  /* 0x20000002ff137230 */ /* 0x004fe20000004100 */
[----:B------:R-:W-:Y:S06]  /*1aa0*/  BRA `(.L_x_9) ;  /* 0x0000000800987947 */ /* 0x000fec0003800000 */
.L_x_14:
[----:B------:R-:W2:Y:S01]  /*1ab0*/  LDG.E.64 R2, desc[UR36][R2.64] ;  /* 0x0000002402027981 */ /* 0x000ea2000c1e1b00 */
[----:B------:R-:W-:Y:S01]  /*1ac0*/  UMOV UR4, 0xf0000000 ;  /* 0xf000000000047882 */ /* 0x000fe20000000000 */
[----:B------:R-:W-:Y:S01]  /*1ad0*/  UMOV UR5, 0x380fffff ;  /* 0x380fffff00057882 */ /* 0x000fe20000000000 */
[----:B--2---:R-:W0:Y:S01]  /*1ae0*/  F2F.F32.F64 R19, R2 ;  /* 0x0000000200137310 */ /* 0x004e220000301000 */
[----:B------:R-:W-:-:S14]  /*1af0*/  DSETP.GEU.AND P0, PT, |R2|, UR4, PT ;  /* 0x0000000402007e2a */ /* 0x000fdc000bf0e200 */
[----:B0-----:R-:W-:Y:S01]  /*1b00*/  @!P0 FMUL R19, R19, 1.175494350822287508e-38 ;  /* 0x0080000013138820 */ /* 0x001fe20000400000 */
[----:B------:R-:W-:Y:S06]  /*1b10*/  BRA `(.L_x_9) ;  /* 0x00000008007c7947 */ /* 0x000fec0003800000 */
.L_x_4:
[----:B------:R-:W-:-:S13]  /*1b20*/  ISETP.GT.AND P0, PT, R4, 0x18, PT ;  /* 0x000000180400780c */ /* 0x000fda0003f04270 */
[----:B------:R-:W-:Y:S05]  /*1b30*/  @P0 BRA `(.L_x_16) ;  /* 0x0000000000ec0947 */ /* 0x000fea0003800000 */
[----:B------:R-:W-:-:S13]  /*1b40*/  ISETP.GT.AND P0, PT, R4, 0xe, PT ;  /* 0x0000000e0400780c */ /* 0x000fda0003f04270 */
[----:B------:R-:W-:Y:S05]  /*1b50*/  @P0 BRA `(.L_x_17) ;  /* 0x00000000003c0947 */ /* 0x000fea0003800000 */
[----:B------:R-:W-:-:S13]  /*1b60*/  ISETP.NE.AND P0, PT, R4, 0xa, PT ;  /* 0x0000000a0400780c */ /* 0x000fda0003f05270 */
[----:B------:R-:W-:Y:S05]  /*1b70*/  @!P0 BRA `(.L_x_18) ;  /* 0x0000000000188947 */ /* 0x000fea0003800000 */
[----:B------:R-:W-:-:S13]  /*1b80*/  ISETP.NE.AND P0, PT, R4, 0xb, PT ;  /* 0x0000000b0400780c */ /* 0x000fda0003f05270 */
[----:B------:R-:W-:Y:S05]  /*1b90*/  @P0 BRA `(.L_x_8) ;  /* 0x0000000800000947 */ /* 0x000fea0003800000 */
[----:B------:R-:W2:Y:S02]  /*1ba0*/  LDG.E.U8 R2, desc[UR36][R2.64] ;  /* 0x0000002402027981 */ /* 0x000ea4000c1e1100 */
[----:B--2---:R-:W-:-:S04]  /*1bb0*/  ISETP.NE.AND P0, PT, R2, RZ, PT ;  /* 0x000000ff0200720c */ /* 0x004fc80003f05270 */
[----:B------:R-:W-:Y:S01]  /*1bc0*/  FSEL R19, RZ, 1, !P0 ;  /* 0x3f800000ff137808 */ /* 0x000fe20004000000 */
[----:B------:R-:W-:Y:S08]  /*1bd0*/  BRA `(.L_x_9) ;  /* 0x00000008004c7947 */ /* 0x000ff00003800000 */
.L_x_18:
[----:B------:R-:W2:Y:S01]  /*1be0*/  LDG.E.64 R2, desc[UR36][R2.64] ;  /* 0x0000002402027981 */ /* 0x000ea2000c1e1b00 */
[----:B------:R-:W-:Y:S01]  /*1bf0*/  UMOV UR4, 0xf0000000 ;  /* 0xf000000000047882 */ /* 0x000fe20000000000 */
[----:B------:R-:W-:Y:S01]  /*1c00*/  UMOV UR5, 0x380fffff ;  /* 0x380fffff00057882 */ /* 0x000fe20000000000 */
[----:B--2---:R-:W0:Y:S01]  /*1c10*/  F2F.F32.F64 R19, R2 ;  /* 0x0000000200137310 */ /* 0x004e220000301000 */
[----:B------:R-:W-:-:S14]  /*1c20*/  DSETP.GEU.AND P0, PT, |R2|, UR4, PT ;  /* 0x0000000402007e2a */ /* 0x000fdc000bf0e200 */
[----:B0-----:R-:W-:Y:S01]  /*1c30*/  @!P0 FMUL R19, R19, 1.175494350822287508e-38 ;  /* 0x0080000013138820 */ /* 0x001fe20000400000 */
[----:B------:R-:W-:Y:S06]  /*1c40*/  BRA `(.L_x_9) ;  /* 0x0000000800307947 */ /* 0x000fec0003800000 */
.L_x_17:
[----:B------:R-:W-:-:S13]  /*1c50*/  ISETP.NE.AND P0, PT, R4, 0xf, PT ;  /* 0x0000000f0400780c */ /* 0x000fda0003f05270 */
[----:B------:R-:W-:Y:S05]  /*1c60*/  @!P0 BRA `(.L_x_19) ;  /* 0x0000000000948947 */ /* 0x000fea0003800000 */
[----:B------:R-:W-:-:S13]  /*1c70*/  ISETP.NE.AND P0, PT, R4, 0x17, PT ;  /* 0x000000170400780c */ /* 0x000fda0003f05270 */
[----:B------:R-:W-:Y:S05]  /*1c80*/  @!P0 BRA `(.L_x_20) ;  /* 0x0000000000588947 */ /* 0x000fea0003800000 */
[----:B------:R-:W-:-:S13]  /*1c90*/  ISETP.NE.AND P0, PT, R4, 0x18, PT ;  /* 0x000000180400780c */ /* 0x000fda0003f05270 */
[----:B------:R-:W-:Y:S05]  /*1ca0*/  @P0 BRA `(.L_x_8) ;  /* 0x0000000400bc0947 */ /* 0x000fea0003800000 */
[----:B------:R-:W2:Y:S01]  /*1cb0*/  LDG.E.U8 R19, desc[UR36][R2.64] ;  /* 0x0000002402137981 */ /* 0x000ea2000c1e1100 */
[----:B------:R-:W-:Y:S02]  /*1cc0*/  IMAD.MOV.U32 R6, RZ, RZ, -0x800000 ;  /* 0xff800000ff067424 */ /* 0x000fe400078e00ff */
[----:B--2---:R-:W-:-:S05]  /*1cd0*/  IMAD.SHL.U32 R19, R19, 0x1000000, RZ ;  /* 0x0100000013137824 */ /* 0x004fca00078e00ff */
[----:B------:R-:W-:-:S04]  /*1ce0*/  LOP3.LUT R0, R19, 0x7f000000, RZ, 0xc0, !PT ;  /* 0x7f00000013007812 */ /* 0x000fc800078ec0ff */
[----:B------:R-:W0:Y:S01]  /*1cf0*/  FLO.U32 R4, R0 ;  /* 0x0000000000047300 */ /* 0x000e2200000e0000 */
[----:B------:R-:W-:-:S05]  /*1d00*/  VIADD R2, R0, 0xffffffff ;  /* 0xffffffff00027836 */ /* 0x000fca0000000000 */
[----:B------:R-:W-:Y:S02]  /*1d10*/  SHF.R.S32.HI R2, RZ, 0x1f, R2 ;  /* 0x0000001fff027819 */ /* 0x000fe40000011402 */
[----:B0-----:R-:W-:-:S04]  /*1d20*/  IADD3 R4, -R4, 0x1f, RZ ;  /* 0x0000001f04047810 */ /* 0x001fc80007ffe1ff */
[C---:B------:R-:W-:Y:S01]  /*1d30*/  ISETP.GT.U32.AND P0, PT, R4.reuse, 0x4, PT ;  /* 0x000000040400780c */ /* 0x040fe20003f04070 */
[----:B------:R-:W-:-:S05]  /*1d40*/  VIADD R4, R4, 0xfffffffc ;  /* 0xfffffffc04047836 */ /* 0x000fca0000000000 */
[----:B------:R-:W-:Y:S01]  /*1d50*/  SEL R5, R4, RZ, P0 ;  /* 0x000000ff04057207 */ /* 0x000fe20000000000 */
[----:B------:R-:W-:-:S04]  /*1d60*/  VIADD R4, R0, 0x1000000 ;  /* 0x0100000000047836 */ /* 0x000fc80000000000 */
[----:B------:R-:W-:Y:S01]  /*1d70*/  IMAD R6, R5, R6, 0x3c000000 ;  /* 0x3c00000005067424 */ /* 0x000fe200078e0206 */
[----:B------:R-:W-:Y:S02]  /*1d80*/  SHF.L.U32 R5, R0, R5, RZ ;  /* 0x0000000500057219 */ /* 0x000fe400000006ff */
[----:B------:R-:W-:Y:S02]  /*1d90*/  SHF.R.S32.HI R4, RZ, 0x8, R4 ;  /* 0x00000008ff047819 */ /* 0x000fe40000011404 */
[----:B------:R-:W-:-:S04]  /*1da0*/  LEA.HI R5, R5, R6, RZ, 0x1c ;  /* 0x0000000605057211 */ /* 0x000fc800078fe0ff */
[----:B------:R-:W-:-:S04]  /*1db0*/  LOP3.LUT R5, R5, 0x7f800000, R4, 0xf8, !PT ;  /* 0x7f80000005057812 */ /* 0x000fc800078ef804 */
[----:B------:R-:W-:-:S04]  /*1dc0*/  LOP3.LUT R2, R5, R2, RZ, 0x30, !PT ;  /* 0x0000000205027212 */ /* 0x000fc800078e30ff */
[----:B------:R-:W-:Y:S01]  /*1dd0*/  LOP3.LUT R19, R2, 0x80000000, R19, 0xf8, !PT ;  /* 0x8000000002137812 */ /* 0x000fe200078ef813 */
[----:B------:R-:W-:Y:S06]  /*1de0*/  BRA `(.L_x_9) ;  /* 0x0000000400c87947 */ /* 0x000fec0003800000 */
.L_x_20:
[----:B------:R-:W2:Y:S02]  /*1df0*/  LDG.E.U8 R2, desc[UR36][R2.64] ;  /* 0x0000002402027981 */ /* 0x000ea4000c1e1100 */
[----:B--2---:R-:W-:-:S05]  /*1e00*/  IMAD.SHL.U32 R0, R2, 0x2000000, RZ ;  /* 0x0200000002007824 */ /* 0x004fca00078e00ff */
[----:B------:R-:W-:-:S13]  /*1e10*/  ISETP.GE.U32.AND P0, PT, R0, 0x8000000, PT ;  /* 0x080000000000780c */ /* 0x000fda0003f06070 */
[C---:B------:R-:W-:Y:S02]  /*1e20*/  @!P0 IMAD.SHL.U32 R0, R2.reuse, 0x100, RZ ;  /* 0x0000010002008824 */ /* 0x040fe400078e00ff */
[----:B------:R-:W-:-:S03]  /*1e30*/  @P0 IMAD.SHL.U32 R4, R2, 0x200000, RZ ;  /* 0x0020000002040824 */ /* 0x000fc600078e00ff */
[----:B------:R-:W-:Y:S02]  /*1e40*/  @!P0 LOP3.LUT R0, R0, 0x7f00, RZ, 0xc0, !PT ;  /* 0x00007f0000008812 */ /* 0x000fe400078ec0ff */
[----:B------:R-:W-:Y:S02]  /*1e50*/  @P0 LOP3.LUT R4, R4, 0x70000000, RZ, 0xfc, !PT ;  /* 0x7000000004040812 */ /* 0x000fe400078efcff */
[----:B------:R-:W-:-:S03]  /*1e60*/  @!P0 LOP3.LUT R0, R0, 0x3f000000, RZ, 0xfc, !PT ;  /* 0x3f00000000008812 */ /* 0x000fc600078efcff */
[----:B------:R-:W-:Y:S02]  /*1e70*/  @P0 FMUL.FTZ R19, R4, 1.9259299443872358531e-34 ;  /* 0x0780000004130820 */ /* 0x000fe40000410000 */
[----:B------:R-:W-:Y:S01]  /*1e80*/  @!P0 FADD.FTZ R19, R0, -0.5 ;  /* 0xbf00000000138421 */ /* 0x000fe20000010000 */
[----:B------:R-:W-:-:S05]  /*1e90*/  IMAD.SHL.U32 R0, R2, 0x1000000, RZ ;  /* 0x0100000002007824 */ /* 0x000fca00078e00ff */
[----:B------:R-:W-:Y:S01]  /*1ea0*/  LOP3.LUT R19, R19, 0x80000000, R0, 0xf8, !PT ;  /* 0x8000000013137812 */ /* 0x000fe200078ef800 */
[----:B------:R-:W-:Y:S06]  /*1eb0*/  BRA `(.L_x_9) ;  /* 0x0000000400947947 */ /* 0x000fec0003800000 */
.L_x_19:
[----:B------:R-:W2:Y:S02]  /*1ec0*/  LDG.E.U16 R2, desc[UR36][R2.64] ;  /* 0x0000002402027981 */ /* 0x000ea4000c1e1500 */
[----:B--2---:R-:W-:Y:S01]  /*1ed0*/  IMAD.U32 R19, R2, 0x10000, RZ ;  /* 0x0001000002137824 */ /* 0x004fe200078e00ff */
[----:B------:R-:W-:Y:S06]  /*1ee0*/  BRA `(.L_x_9) ;  /* 0x0000000400887947 */ /* 0x000fec0003800000 */
.L_x_16:
[----:B------:R-:W-:-:S13]  /*1ef0*/  ISETP.GT.AND P0, PT, R4, 0x1b, PT ;  /* 0x0000001b0400780c */ /* 0x000fda0003f04270 */
[----:B------:R-:W-:Y:S05]  /*1f00*/  @P0 BRA `(.L_x_21) ;  /* 0x0000000000ec0947 */ /* 0x000fea0003800000 */
[----:B------:R-:W-:-:S13]  /*1f10*/  ISETP.NE.AND P0, PT, R4, 0x19, PT ;  /* 0x000000190400780c */ /* 0x000fda0003f05270 */
[----:B------:R-:W-:Y:S05]  /*1f20*/  @!P0 BRA `(.L_x_22) ;  /* 0x0000000000808947 */ /* 0x000fea0003800000 */
[----:B------:R-:W-:-:S13]  /*1f30*/  ISETP.NE.AND P0, PT, R4, 0x1a, PT ;  /* 0x0000001a0400780c */ /* 0x000fda0003f05270 */
[----:B------:R-:W-:Y:S05]  /*1f40*/  @!P0 BRA `(.L_x_23) ;  /* 0x0000000000148947 */ /* 0x000fea0003800000 */
[----:B------:R-:W-:-:S13]  /*1f50*/  ISETP.NE.AND P0, PT, R4, 0x1b, PT ;  /* 0x0000001b0400780c */ /* 0x000fda0003f05270 */
[----:B------:R-:W-:Y:S05]  /*1f60*/  @P0 BRA `(.L_x_8) ;  /* 0x00000004000c0947 */ /* 0x000fea0003800000 */
[----:B------:R-:W2:Y:S02]  /*1f70*/  LDG.E.U16 R2, desc[UR36][R2.64] ;  /* 0x0000002402027981 */ /* 0x000ea4000c1e1500 */
[----:B--2---:R-:W-:Y:S01]  /*1f80*/  I2FP.F32.U32 R19, R2 ;  /* 0x0000000200137245 */ /* 0x004fe20000201000 */
[----:B------:R-:W-:Y:S06]  /*1f90*/  BRA `(.L_x_9) ;  /* 0x00000004005c7947 */ /* 0x000fec0003800000 */
.L_x_23:
[----:B------:R-:W2:Y:S01]  /*1fa0*/  LDG.E.U8 R2, desc[UR36][R2.64] ;  /* 0x0000002402027981 */ /* 0x000ea2000c1e1100 */
[----:B------:R-:W-:Y:S01]  /*1fb0*/  IMAD.MOV.U32 R19, RZ, RZ, RZ ;  /* 0x000000ffff137224 */ /* 0x000fe200078e00ff */
[----:B--2---:R-:W-:-:S13]  /*1fc0*/  ISETP.NE.AND P0, PT, R2, RZ, PT ;  /* 0x000000ff0200720c */ /* 0x004fda0003f05270 */
[----:B------:R-:W-:Y:S05]  /*1fd0*/  @!P0 BRA `(.L_x_9) ;  /* 0x00000004004c8947 */ /* 0x000fea0003800000 */
[----:B------:R-:W-:-:S13]  /*1fe0*/  ISETP.NE.AND P0, PT, R2, 0x80, PT ;  /* 0x000000800200780c */ /* 0x000fda0003f05270 */
[----:B------:R-:W-:Y:S01]  /*1ff0*/  @!P0 IMAD.MOV.U32 R19, RZ, RZ, 0x7f800001 ;  /* 0x7f800001ff138424 */ /* 0x000fe200078e00ff */
[----:B------:R-:W-:Y:S06]  /*2000*/  @!P0 BRA `(.L_x_9) ;  /* 0x0000000400408947 */ /* 0x000fec0003800000 */
[C---:B------:R-:W-:Y:S01]  /*2010*/  LOP3.LUT P0, R0, R2.reuse, 0x78, RZ, 0xc0, !PT ;  /* 0x0000007802007812 */ /* 0x040fe2000780c0ff */
[----:B------:R-:W-:Y:S01]  /*2020*/  BSSY B0, `(.L_x_24) ;  /* 0x000000c000007945 */ /* 0x000fe20003800000 */
[----:B------:R-:W-:Y:S02]  /*2030*/  SHF.R.U32.HI R3, RZ, 0x7, R2 ;  /* 0x00000007ff037819 */ /* 0x000fe40000011602 */
[----:B------:R-:W-:Y:S02]  /*2040*/  LOP3.LUT R2, R2, 0x7, RZ, 0xc0, !PT ;  /* 0x0000000702027812 */ /* 0x000fe400078ec0ff */
[----:B------:R-:W-:Y:S01]  /*2050*/  SHF.R.U32.HI R0, RZ, 0x3, R0 ;  /* 0x00000003ff007819 */ /* 0x000fe20000011600 */
[----:B------:R-:W-:-:S06]  /*2060*/  IMAD.U32 R19, R3, -0x80000000, RZ ;  /* 0x8000000003137824 */ /* 0x000fcc00078e00ff */
[----:B------:R-:W-:Y:S05]  /*2070*/  @P0 BRA `(.L_x_25) ;  /* 0x0000000000180947 */ /* 0x000fea0003800000 */
[----:B------:R-:W0:Y:S02]  /*2080*/  FLO.U32 R3, R2 ;  /* 0x0000000200037300 */ /* 0x000e2400000e0000 */
[----:B0-----:R-:W-:-:S04]  /*2090*/  IADD3 R3, -R3, 0x1f, RZ ;  /* 0x0000001f03037810 */ /* 0x001fc80007ffe1ff */
[----:B------:R-:W-:Y:S01]  /*20a0*/  IADD3 R0, R0, 0x1d, -R3 ;  /* 0x0000001d00007810 */ /* 0x000fe20007ffe803 */
[----:B------:R-:W-:-:S05]  /*20b0*/  VIADD R5, R3, 0xffffffe4 ;  /* 0xffffffe403057836 */ /* 0x000fca0000000000 */
[----:B------:R-:W-:-:S04]  /*20c0*/  SHF.L.U32 R5, R2, R5, RZ ;  /* 0x0000000502057219 */ /* 0x000fc800000006ff */
[----:B------:R-:W-:-:S07]  /*20d0*/  LOP3.LUT R2, R5, 0x7, RZ, 0xc0, !PT ;  /* 0x0000000705027812 */ /* 0x000fce00078ec0ff */
.L_x_25:
[----:B------:R-:W-:Y:S05]  /*20e0*/  BSYNC B0 ;  /* 0x0000000000007941 */ /* 0x000fea0003800000 */
.L_x_24:
[----:B------:R-:W-:Y:S01]  /*20f0*/  IMAD.SHL.U32 R2, R2, 0x100000, RZ ;  /* 0x0010000002027824 */ /* 0x000fe200078e00ff */
[----:B------:R-:W-:-:S04]  /*2100*/  LEA R0, R0, 0x3b800000, 0x17 ;  /* 0x3b80000000007811 */ /* 0x000fc800078eb8ff */
[----:B------:R-:W-:Y:S01]  /*2110*/  LOP3.LUT R19, R0, R2, R19, 0xfe, !PT ;  /* 0x0000000200137212 */ /* 0x000fe200078efe13 */
[----:B------:R-:W-:Y:S06]  /*2120*/  BRA `(.L_x_9) ;  /* 0x0000000000f87947 */ /* 0x000fec0003800000 */
.L_x_22:
        /* <DEDUP_REMOVED lines=20> */
.L_x_27:
[----:B------:R-:W-:Y:S05]  /*2270*/  BSYNC B0 ;  /* 0x0000000000007941 */ /* 0x000fea0003800000 */
.L_x_26:
[----:B------:R-:W-:Y:S01]  /*2280*/  IMAD.SHL.U32 R2, R2, 0x200000, RZ ;  /* 0x0020000002027824 */ /* 0x000fe200078e00ff */
[----:B------:R-:W-:-:S04]  /*2290*/  LEA R0, R0, 0x37800000, 0x17 ;  /* 0x3780000000007811 */ /* 0x000fc800078eb8ff */
[----:B------:R-:W-:Y:S01]  /*22a0*/  LOP3.LUT R19, R0, R2, R19, 0xfe, !PT ;  /* 0x0000000200137212 */ /* 0x000fe200078efe13 */
[----:B------:R-:W-:Y:S06]  /*22b0*/  BRA `(.L_x_9) ;  /* 0x0000000000947947 */ /* 0x000fec0003800000 */
.L_x_21:
[----:B------:R-:W-:-:S13]  /*22c0*/  ISETP.NE.AND P0, PT, R4, 0x1c, PT ;  /* 0x0000001c0400780c */ /* 0x000fda0003f05270 */
[----:B------:R-:W-:Y:S05]  /*22d0*/  @!P0 BRA `(.L_x_28) ;  /* 0x0000000000848947 */ /* 0x000fea0003800000 */
[----:B------:R-:W-:-:S13]  /*22e0*/  ISETP.NE.AND P0, PT, R4, 0x1d, PT ;  /* 0x0000001d0400780c */ /* 0x000fda0003f05270 */
[----:B------:R-:W-:Y:S05]  /*22f0*/  @!P0 BRA `(.L_x_29) ;  /* 0x0000000000708947 */ /* 0x000fea0003800000 */
[----:B------:R-:W-:-:S13]  /*2300*/  ISETP.NE.AND P0, PT, R4, 0x2c, PT ;  /* 0x0000002c0400780c */ /* 0x000fda0003f05270 */
[----:B------:R-:W-:Y:S05]  /*2310*/  @P0 BRA `(.L_x_8) ;  /* 0x0000000000200947 */ /* 0x000fea0003800000 */
[----:B------:R-:W2:Y:S01]  /*2320*/  LDG.E.U8 R2, desc[UR36][R2.64] ;  /* 0x0000002402027981 */ /* 0x000ea2000c1e1100 */
[----:B------:R-:W-:Y:S01]  /*2330*/  IMAD.MOV.U32 R19, RZ, RZ, 0x400000 ;  /* 0x00400000ff137424 */ /* 0x000fe200078e00ff */
[----:B--2---:R-:W-:-:S13]  /*2340*/  ISETP.NE.AND P0, PT, R2, RZ, PT ;  /* 0x000000ff0200720c */ /* 0x004fda0003f05270 */
[----:B------:R-:W-:Y:S05]  /*2350*/  @!P0 BRA `(.L_x_9) ;  /* 0x00000000006c8947 */ /* 0x000fea0003800000 */
[----:B------:R-:W-:-:S13]  /*2360*/  ISETP.NE.AND P0, PT, R2, 0xff, PT ;  /* 0x000000ff0200780c */ /* 0x000fda0003f05270 */
[----:B------:R-:W-:Y:S02]  /*2370*/  @!P0 IMAD.MOV.U32 R19, RZ, RZ, 0x7f800001 ;  /* 0x7f800001ff138424 */ /* 0x000fe400078e00ff */
[----:B------:R-:W-:Y:S01]  /*2380*/  @P0 IMAD.SHL.U32 R19, R2, 0x800000, RZ ;  /* 0x0080000002130824 */ /* 0x000fe200078e00ff */
[----:B------:R-:W-:Y:S06]  /*2390*/  BRA `(.L_x_9) ;  /* 0x00000000005c7947 */ /* 0x000fec0003800000 */
.L_x_8:
[----:B------:R-:W-:Y:S01]  /*23a0*/  MOV R2, 0x0 ;  /* 0x0000000000027802 */ /* 0x000fe20000000f00 */
[----:B------:R-:W-:Y:S01]  /*23b0*/  ULDC.64 UR4, c[0x4][0x118] ;  /* 0x0100460000047ab9 */ /* 0x000fe20000000a00 */
[----:B------:R-:W-:Y:S01]  /*23c0*/  ULDC.64 UR6, c[0x4][0x18] ;  /* 0x0100060000067ab9 */ /* 0x000fe20000000a00 */
[----:B------:R-:W-:Y:S02]  /*23d0*/  IMAD.U32 R4, RZ, RZ, UR4 ;  /* 0x00000004ff047e24 */ /* 0x000fe4000f8e00ff */
[----:B------:R-:W-:Y:S01]  /*23e0*/  IMAD.U32 R5, RZ, RZ, UR5 ;  /* 0x00000005ff057e24 */ /* 0x000fe2000f8e00ff */
[----:B------:R-:W0:Y:S01]  /*23f0*/  LDC.64 R2, c[0x4][R2] ;  /* 0x0100000002027b82 */ /* 0x000e220000000a00 */
[----:B------:R-:W-:Y:S01]  /*2400*/  ULDC.64 UR4, c[0x4][0x120] ;  /* 0x0100480000047ab9 */ /* 0x000fe20000000a00 */
[----:B------:R-:W-:Y:S02]  /*2410*/  IMAD.U32 R10, RZ, RZ, UR6 ;  /* 0x00000006ff0a7e24 */ /* 0x000fe4000f8e00ff */
[----:B------:R-:W-:-:S02]  /*2420*/  IMAD.U32 R6, RZ, RZ, UR4 ;  /* 0x00000004ff067e24 */ /* 0x000fc4000f8e00ff */
[----:B------:R-:W-:Y:S02]  /*2430*/  IMAD.U32 R7, RZ, RZ, UR5 ;  /* 0x00000005ff077e24 */ /* 0x000fe4000f8e00ff */
[----:B------:R-:W-:Y:S02]  /*2440*/  IMAD.U32 R11, RZ, RZ, UR7 ;  /* 0x00000007ff0b7e24 */ /* 0x000fe4000f8e00ff */
[----:B------:R-:W-:Y:S02]  /*2450*/  IMAD.MOV.U32 R8, RZ, RZ, 0x4e ;  /* 0x0000004eff087424 */ /* 0x000fe400078e00ff */
[----:B------:R-:W-:Y:S02]  /*2460*/  IMAD.MOV.U32 R12, RZ, RZ, 0x1 ;  /* 0x00000001ff0c7424 */ /* 0x000fe400078e00ff */
[----:B------:R-:W-:-:S07]  /*2470*/  IMAD.MOV.U32 R13, RZ, RZ, RZ ;  /* 0x000000ffff0d7224 */ /* 0x000fce00078e00ff */
[----:B------:R-:W-:-:S07]  /*2480*/  LEPC R20, `(.L_x_30) ;  /* 0x000000001014794e */ /* 0x000fce0000000000 */
[----:B0-----:R-:W-:Y:S05]  /*2490*/  CALL.ABS.NOINC R2 ;  /* 0x0000000002007343 */ /* 0x001fea0003c00000 */
.L_x_30:
[----:B------:R-:W-:Y:S01]  /*24a0*/  IMAD.MOV.U32 R19, RZ, RZ, RZ ;  /* 0x000000ffff137224 */ /* 0x000fe200078e00ff */
[----:B------:R-:W-:Y:S06]  /*24b0*/  BRA `(.L_x_9) ;  /* 0x0000000000147947 */ /* 0x000fec0003800000 */
.L_x_29:
[----:B------:R-:W2:Y:S02]  /*24c0*/  LDG.E.64 R2, desc[UR36][R2.64] ;  /* 0x0000002402027981 */ /* 0x000ea4000c1e1b00 */
[----:B--2---:R0:W1:Y:S01]  /*24d0*/  I2F.U64 R19, R2 ;  /* 0x0000000200137312 */ /* 0x0040620000301000 */
[----:B------:R-:W-:Y:S05]  /*24e0*/  BRA `(.L_x_9) ;  /* 0x0000000000087947 */ /* 0x000fea0003800000 */
.L_x_28:
[----:B------:R-:W2:Y:S02]  /*24f0*/  LDG.E R2, desc[UR36][R2.64] ;  /* 0x0000002402027981 */ /* 0x000ea4000c1e1900 */
[----:B--2---:R-:W-:-:S07]  /*2500*/  I2FP.F32.U32 R19, R2 ;  /* 0x0000000200137245 */ /* 0x004fce0000201000 */
.L_x_9:
[----:B------:R-:W-:Y:S05]  /*2510*/  BSYNC B6 ;  /* 0x0000000000067941 */ /* 0x000fea0003800000 */
.L_x_3:
[----:B------:R-:W1:Y:S01]  /*2520*/  LDC.U8 R4, c[0x0][0x493] ;  /* 0x000124c0ff047b82 */ /* 0x000e620000000000 */
[----:B------:R-:W-:Y:S01]  /*2530*/  ULDC.64 UR4, c[0x0][0x488] ;  /* 0x0001220000047ab9 */ /* 0x000fe20000000a00 */
[----:B------:R-:W-:Y:S01]  /*2540*/  BSSY B6, `(.L_x_31) ;  /* 0x00000df000067945 */ /* 0x000fe20003800000 */
[----:B0-234-:R-:W-:-:S05]  /*2550*/  IADD3 R2, P1, R22, UR4, RZ ;  /* 0x0000000416027c10 */ /* 0x01dfca000ff3e0ff */
[----:B------:R-:W-:Y:S01]  /*2560*/  IMAD.X R3, RZ, RZ, UR5, P1 ;  /* 0x00000005ff037e24 */ /* 0x000fe200088e06ff */
[----:B-1----:R-:W-:-:S04]  /*2570*/  PRMT R0, R4, 0x9910, RZ ;  /* 0x0000991004007816 */ /* 0x002fc800000000ff */
        /* <DEDUP_REMOVED lines=11> */
[----:B--2---:R-:W0:Y:S01]  /*2630*/  I2F.S16 R0, R0 ;  /* 0x0000000000007306 */ /* 0x004e220000101400 */
[----:B------:R-:W-:Y:S05]  /*2640*/  BRA `(.L_x_37) ;  /* 0x0000000c00387947 */ /* 0x000fea0003800000 */
.L_x_35:
[----:B------:R-:W2:Y:S02]  /*2650*/  LDG.E.U8 R0, desc[UR36][R2.64] ;  /* 0x0000002402007981 */ /* 0x000ea4000c1e1100 */
[----:B--2---:R-:W-:Y:S01]  /*2660*/  I2FP.F32.U32 R0, R0 ;  /* 0x0000000000007245 */ /* 0x004fe20000201000 */
[----:B------:R-:W-:Y:S06]  /*2670*/  BRA `(.L_x_37) ;  /* 0x0000000c002c7947 */ /* 0x000fec0003800000 */
.L_x_34:
[----:B------:R-:W-:-:S13]  /*2680*/  ISETP.NE.AND P0, PT, R0, 0x2, PT ;  /* 0x000000020000780c */ /* 0x000fda0003f05270 */
[----:B------:R-:W-:Y:S05]  /*2690*/  @!P0 BRA `(.L_x_38) ;  /* 0x0000000000288947 */ /* 0x000fea0003800000 */
[----:B------:R-:W-:-:S13]  /*26a0*/  ISETP.NE.AND P0, PT, R0, 0x3, PT ;  /* 0x000000030000780c */ /* 0x000fda0003f05270 */
[----:B------:R-:W-:Y:S05]  /*26b0*/  @!P0 BRA `(.L_x_39) ;  /* 0x0000000000148947 */ /* 0x000fea0003800000 */
[----:B------:R-:W-:-:S13]  /*26c0*/  ISETP.NE.AND P0, PT, R0, 0x4, PT ;  /* 0x000000040000780c */ /* 0x000fda0003f05270 */
[----:B------:R-:W-:Y:S05]  /*26d0*/  @P0 BRA `(.L_x_36) ;  /* 0x0000000800b80947 */ /* 0x000fea0003800000 */
[----:B------:R-:W2:Y:S02]  /*26e0*/  LDG.E.64 R2, desc[UR36][R2.64] ;  /* 0x0000002402027981 */ /* 0x000ea4000c1e1b00 */
[----:B--2---:R0:W1:Y:S01]  /*26f0*/  I2F.S64 R0, R2 ;  /* 0x0000000200007312 */ /* 0x0040620000301400 */
[----:B------:R-:W-:Y:S05]  /*2700*/  BRA `(.L_x_37) ;  /* 0x0000000c00087947 */ /* 0x000fea0003800000 */
.L_x_39:
[----:B------:R-:W2:Y:S02]  /*2710*/  LDG.E R0, desc[UR36][R2.64] ;  /* 0x0000002402007981 */ /* 0x000ea4000c1e1900 */
[----:B--2---:R-:W-:Y:S01]  /*2720*/  I2FP.F32.S32 R0, R0 ;  /* 0x0000000000007245 */ /* 0x004fe20000201400 */
[----:B------:R-:W-:Y:S06]  /*2730*/  BRA `(.L_x_37) ;  /* 0x0000000800fc7947 */ /* 0x000fec0003800000 */
.L_x_38:
[----:B------:R-:W2:Y:S02]  /*2740*/  LDG.E.U16 R0, desc[UR36][R2.64] ;  /* 0x0000002402007981 */ /* 0x000ea4000c1e1500 */
[----:B--2---:R-:W4:Y:S01]  /*2750*/  I2F.S16 R0, R0 ;  /* 0x0000000000007306 */ /* 0x004f220000101400 */
[----:B------:R-:W-:Y:S05]  /*2760*/  BRA `(.L_x_37) ;  /* 0x0000000800f07947 */ /* 0x000fea0003800000 */
.L_x_33:
        /* <DEDUP_REMOVED lines=8> */
.L_x_41:
[----:B------:R-:W2:Y:S02]  /*27f0*/  LDG.E.U16 R0, desc[UR36][R2.64] ;  /* 0x0000002402007981 */ /* 0x000ea4000c1e1500 */
[----:B--2---:R-:W-:Y:S01]  /*2800*/  HADD2.F32 R0, -RZ, R0.H0_H0 ;  /* 0x20000000ff007230 */ /* 0x004fe20000004100 */
[----:B------:R-:W-:Y:S06]  /*2810*/  BRA `(.L_x_37) ;  /* 0x0000000800c47947 */ /* 0x000fec0003800000 */
.L_x_40:
        /* <DEDUP_REMOVED lines=8> */
.L_x_43:
[----:B------:R-:W2:Y:S02]  /*28a0*/  LDG.E.U16 R0, desc[UR36][R2.64] ;  /* 0x0000002402007981 */ /* 0x000ea4000c1e1500 */
[----:B--2---:R-:W-:Y:S01]  /*28b0*/  HADD2.F32 R0, -RZ, R0.H0_H0 ;  /* 0x20000000ff007230 */ /* 0x004fe20000004100 */
[----:B------:R-:W-:Y:S06]  /*28c0*/  BRA `(.L_x_37) ;  /* 0x0000000800987947 */ /* 0x000fec0003800000 */
.L_x_42:
[----:B------:R-:W2:Y:S01]  /*28d0*/  LDG.E.64 R2, desc[UR36][R2.64] ;  /* 0x0000002402027981 */ /* 0x000ea2000c1e1b00 */
[----:B------:R-:W-:Y:S01]  /*28e0*/  UMOV UR4, 0xf0000000 ;  /* 0xf000000000047882 */ /* 0x000fe20000000000 */
[----:B------:R-:W-:Y:S01]  /*28f0*/  UMOV UR5, 0x380fffff ;  /* 0x380fffff00057882 */ /* 0x000fe20000000000 */
[----:B--2---:R-:W0:Y:S01]  /*2900*/  F2F.F32.F64 R0, R2 ;  /* 0x0000000200007310 */ /* 0x004e220000301000 */
[----:B------:R-:W-:-:S14]  /*2910*/  DSETP.GEU.AND P0, PT, |R2|, UR4, PT ;  /* 0x0000000402007e2a */ /* 0x000fdc000bf0e200 */
[----:B0-----:R-:W-:Y:S01]  /*2920*/  @!P0 FMUL R0, R0, 1.175494350822287508e-38 ;  /* 0x0080000000008820 */ /* 0x001fe20000400000 */
[----:B------:R-:W-:Y:S06]  /*2930*/  BRA `(.L_x_37) ;  /* 0x00000008007c7947 */ /* 0x000fec0003800000 */
.L_x_32:
        /* <DEDUP_REMOVED lines=12> */
.L_x_46:
[----:B------:R-:W2:Y:S01]  /*2a00*/  LDG.E.64 R2, desc[UR36][R2.64] ;  /* 0x0000002402027981 */ /* 0x000ea2000c1e1b00 */
[----:B------:R-:W-:Y:S01]  /*2a10*/  UMOV UR4, 0xf0000000 ;  /* 0xf000000000047882 */ /* 0x000fe20000000000 */
[----:B------:R-:W-:Y:S01]  /*2a20*/  UMOV UR5, 0x380fffff ;  /* 0x380fffff00057882 */ /* 0x000fe20000000000 */
[----:B--2---:R-:W0:Y:S01]  /*2a30*/  F2F.F32.F64 R0, R2 ;  /* 0x0000000200007310 */ /* 0x004e220000301000 */
[----:B------:R-:W-:-:S14]  /*2a40*/  DSETP.GEU.AND P0, PT, |R2|, UR4, PT ;  /* 0x0000000402007e2a */ /* 0x000fdc000bf0e200 */
[----:B0-----:R-:W-:Y:S01]  /*2a50*/  @!P0 FMUL R0, R0, 1.175494350822287508e-38 ;  /* 0x0080000000008820 */ /* 0x001fe20000400000 */
[----:B------:R-:W-:Y:S06]  /*2a60*/  BRA `(.L_x_37) ;  /* 0x0000000800307947 */ /* 0x000fec0003800000 */
.L_x_45:
        /* <DEDUP_REMOVED lines=11> */
[C---:B------:R-:W-:Y:S02]  /*2b20*/  VIADD R6, R4.reuse, 0x1000000 ;  /* 0x0100000004067836 */ /* 0x040fe40000000000 */
[----:B------:R-:W-:-:S03]  /*2b30*/  VIADD R2, R4, 0xffffffff ;  /* 0xffffffff04027836 */ /* 0x000fc60000000000 */
[----:B------:R-:W-:Y:S02]  /*2b40*/  SHF.R.S32.HI R6, RZ, 0x8, R6 ;  /* 0x00000008ff067819 */ /* 0x000fe40000011406 */
[----:B------:R-:W-:Y:S02]  /*2b50*/  SHF.R.S32.HI R2, RZ, 0x1f, R2 ;  /* 0x0000001fff027819 */ /* 0x000fe40000011402 */
[----:B0-----:R-:W-:-:S04]  /*2b60*/  IADD3 R5, -R5, 0x1f, RZ ;  /* 0x0000001f05057810 */ /* 0x001fc80007ffe1ff */
[C---:B------:R-:W-:Y:S01]  /*2b70*/  ISETP.GT.U32.AND P0, PT, R5.reuse, 0x4, PT ;  /* 0x000000040500780c */ /* 0x040fe20003f04070 */
[----:B------:R-:W-:-:S05]  /*2b80*/  VIADD R5, R5, 0xfffffffc ;  /* 0xfffffffc05057836 */ /* 0x000fca0000000000 */
[----:B------:R-:W-:-:S05]  /*2b90*/  SEL R5, R5, RZ, P0 ;  /* 0x000000ff05057207 */ /* 0x000fca0000000000 */
[----:B------:R-:W-:Y:S01]  /*2ba0*/  IMAD R8, R5, R8, 0x3c000000 ;  /* 0x3c00000005087424 */ /* 0x000fe200078e0208 */
[----:B------:R-:W-:-:S04]  /*2bb0*/  SHF.L.U32 R5, R4, R5, RZ ;  /* 0x0000000504057219 */ /* 0x000fc800000006ff */
[----:B------:R-:W-:-:S04]  /*2bc0*/  LEA.HI R5, R5, R8, RZ, 0x1c ;  /* 0x0000000805057211 */ /* 0x000fc800078fe0ff */
[----:B------:R-:W-:-:S04]  /*2bd0*/  LOP3.LUT R5, R5, 0x7f800000, R6, 0xf8, !PT ;  /* 0x7f80000005057812 */ /* 0x000fc800078ef806 */
[----:B------:R-:W-:-:S04]  /*2be0*/  LOP3.LUT R5, R5, R2, RZ, 0x30, !PT ;  /* 0x0000000205057212 */ /* 0x000fc800078e30ff */
[----:B------:R-:W-:Y:S01]  /*2bf0*/  LOP3.LUT R0, R5, 0x80000000, R0, 0xf8, !PT ;  /* 0x8000000005007812 */ /* 0x000fe200078ef800 */
[----:B------:R-:W-:Y:S06]  /*2c00*/  BRA `(.L_x_37) ;  /* 0x0000000400c87947 */ /* 0x000fec0003800000 */
.L_x_48:
[----:B------:R-:W2:Y:S02]  /*2c10*/  LDG.E.U8 R2, desc[UR36][R2.64] ;  /* 0x0000002402027981 */ /* 0x000ea4000c1e1100 */
[C---:B--2---:R-:W-:Y:S02]  /*2c20*/  IMAD.SHL.U32 R0, R2.reuse, 0x2000000, RZ ;  /* 0x0200000002007824 */ /* 0x044fe400078e00ff */
[----:B------:R-:W-:-:S03]  /*2c30*/  IMAD.SHL.U32 R5, R2, 0x1000000, RZ ;  /* 0x0100000002057824 */ /* 0x000fc600078e00ff */
[----:B------:R-:W-:-:S13]  /*2c40*/  ISETP.GE.U32.AND P0, PT, R0, 0x8000000, PT ;  /* 0x080000000000780c */ /* 0x000fda0003f06070 */
[C---:B------:R-:W-:Y:S02]  /*2c50*/  @!P0 IMAD.SHL.U32 R0, R2.reuse, 0x100, RZ ;  /* 0x0000010002008824 */ /* 0x040fe400078e00ff */
[----:B------:R-:W-:-:S03]  /*2c60*/  @P0 IMAD.SHL.U32 R4, R2, 0x200000, RZ ;  /* 0x0020000002040824 */ /* 0x000fc600078e00ff */
[----:B------:R-:W-:Y:S02]  /*2c70*/  @!P0 LOP3.LUT R0, R0, 0x7f00, RZ, 0xc0, !PT ;  /* 0x00007f0000008812 */ /* 0x000fe400078ec0ff */
[----:B------:R-:W-:Y:S02]  /*2c80*/  @P0 LOP3.LUT R4, R4, 0x70000000, RZ, 0xfc, !PT ;  /* 0x7000000004040812 */ /* 0x000fe400078efcff */
[----:B------:R-:W-:-:S03]  /*2c90*/  @!P0 LOP3.LUT R0, R0, 0x3f000000, RZ, 0xfc, !PT ;  /* 0x3f00000000008812 */ /* 0x000fc600078efcff */
[----:B------:R-:W-:Y:S02]  /*2ca0*/  @P0 FMUL.FTZ R4, R4, 1.9259299443872358531e-34 ;  /* 0x0780000004040820 */ /* 0x000fe40000410000 */
[----:B------:R-:W-:-:S05]  /*2cb0*/  @!P0 FADD.FTZ R4, R0, -0.5 ;  /* 0xbf00000000048421 */ /* 0x000fca0000010000 */
[----:B------:R-:W-:Y:S01]  /*2cc0*/  LOP3.LUT R0, R4, 0x80000000, R5, 0xf8, !PT ;  /* 0x8000000004007812 */ /* 0x000fe200078ef805 */
[----:B------:R-:W-:Y:S06]  /*2cd0*/  BRA `(.L_x_37) ;  /* 0x0000000400947947 */ /* 0x000fec0003800000 */
.L_x_47:
[----:B------:R-:W2:Y:S02]  /*2ce0*/  LDG.E.U16 R0, desc[UR36][R2.64] ;  /* 0x0000002402007981 */ /* 0x000ea4000c1e1500 */
[----:B--2---:R-:W-:Y:S01]  /*2cf0*/  IMAD.U32 R0, R0, 0x10000, RZ ;  /* 0x0001000000007824 */ /* 0x004fe200078e00ff */
[----:B------:R-:W-:Y:S06]  /*2d00*/  BRA `(.L_x_37) ;  /* 0x0000000400887947 */ /* 0x000fec0003800000 */
.L_x_44:
        /* <DEDUP_REMOVED lines=11> */
.L_x_51:
        /* <DEDUP_REMOVED lines=20> */
.L_x_53:
[----:B------:R-:W-:Y:S05]  /*2f00*/  BSYNC B0 ;  /* 0x0000000000007941 */ /* 0x000fea0003800000 */
.L_x_52:
[----:B------:R-:W-:Y:S01]  /*2f10*/  LEA R3, R0, 0x3b800000, 0x17 ;  /* 0x3b80000000037811 */ /* 0x000fe200078eb8ff */
[----:B------:R-:W-:-:S05]  /*2f20*/  IMAD.SHL.U32 R0, R2, 0x100000, RZ ;  /* 0x0010000002007824 */ /* 0x000fca00078e00ff */
[----:B------:R-:W-:Y:S01]  /*2f30*/  LOP3.LUT R0, R3, R0, R4, 0xfe, !PT ;  /* 0x0000000003007212 */ /* 0x000fe200078efe04 */
[----:B------:R-:W-:Y:S06]  /*2f40*/  BRA `(.L_x_37) ;  /* 0x0000000000f87947 */ /* 0x000fec0003800000 */
.L_x_50:
        /* <DEDUP_REMOVED lines=20> */
.L_x_55:
[----:B------:R-:W-:Y:S05]  /*3090*/  BSYNC B0 ;  /* 0x0000000000007941 */ /* 0x000fea0003800000 */
.L_x_54:
[----:B------:R-:W-:Y:S01]  /*30a0*/  LEA R3, R0, 0x37800000, 0x17 ;  /* 0x3780000000037811 */ /* 0x000fe200078eb8ff */
[----:B------:R-:W-:-:S05]  /*30b0*/  IMAD.SHL.U32 R0, R2, 0x200000, RZ ;  /* 0x0020000002007824 */ /* 0x000fca00078e00ff */
[----:B------:R-:W-:Y:S01]  /*30c0*/  LOP3.LUT R0, R3, R0, R4, 0xfe, !PT ;  /* 0x0000000003007212 */ /* 0x000fe200078efe04 */
[----:B------:R-:W-:Y:S06]  /*30d0*/  BRA `(.L_x_37) ;  /* 0x0000000000947947 */ /* 0x000fec0003800000 */
.L_x_49:
        /* <DEDUP_REMOVED lines=14> */
.L_x_36:
        /* <DEDUP_REMOVED lines=15> */
[----:B0----5:R-:W-:Y:S05]  /*32b0*/  CALL.ABS.NOINC R2 ;  /* 0x0000000002007343 */ /* 0x021fea0003c00000 */
.L_x_58:
[----:B------:R-:W-:Y:S01]  /*32c0*/  IMAD.MOV.U32 R0, RZ, RZ, RZ ;  /* 0x000000ffff007224 */ /* 0x000fe200078e00ff */
[----:B------:R-:W-:Y:S06]  /*32d0*/  BRA `(.L_x_37) ;  /* 0x0000000000147947 */ /* 0x000fec0003800000 */
.L_x_57:
[----:B------:R-:W2:Y:S02]  /*32e0*/  LDG.E.64 R2, desc[UR36][R2.64] ;  /* 0x0000002402027981 */ /* 0x000ea4000c1e1b00 */
[----:B--2---:R0:W1:Y:S01]  /*32f0*/  I2F.U64 R0, R2 ;  /* 0x0000000200007312 */ /* 0x0040620000301000 */
[----:B------:R-:W-:Y:S05]  /*3300*/  BRA `(.L_x_37) ;  /* 0x0000000000087947 */ /* 0x000fea0003800000 */
.L_x_56:
[----:B------:R-:W2:Y:S02]  /*3310*/  LDG.E R0, desc[UR36][R2.64] ;  /* 0x0000002402007981 */ /* 0x000ea4000c1e1900 */
[----:B--2---:R-:W-:-:S07]  /*3320*/  I2FP.F32.U32 R0, R0 ;  /* 0x0000000000007245 */ /* 0x004fce0000201000 */
.L_x_37:
[----:B------:R-:W-:Y:S05]  /*3330*/  BSYNC B6 ;  /* 0x0000000000067941 */ /* 0x000fea0003800000 */
.L_x_31:
[----:B------:R-:W2:Y:S01]  /*3340*/  LDC.U8 R6, c[0x0][0x491] ;  /* 0x00012440ff067b82 */ /* 0x000ea20000000000 */
[----:B01--45:R-:W-:-:S04]  /*3350*/  FMUL.RZ R5, R0, 0.15915493667125701904 ;  /* 0x3e22f98300057820 */ /* 0x033fc8000040c000 */
[----:B--23--:R-:W0:Y:S08]  /*3360*/  MUFU.COS R2, R5 ;  /* 0x0000000500027308 */ /* 0x00ce300000000000 */
[----:B------:R-:W1:Y:S01]  /*3370*/  MUFU.SIN R0, R5 ;  /* 0x0000000500007308 */ /* 0x000e620000000400 */
[----:B0-----:R-:W-:Y:S01]  /*3380*/  FMUL.FTZ R2, R2, R19 ;  /* 0x0000001302027220 */ /* 0x001fe20000410000 */
[----:B------:R-:W-:-:S04]  /*3390*/  PRMT R4, R6, 0x9910, RZ ;  /* 0x0000991006047816 */ /* 0x000fc800000000ff */
[----:B------:R-:W-:Y:S01]  /*33a0*/  ISETP.GT.AND P0, PT, R4, 0x9, PT ;  /* 0x000000090400780c */ /* 0x000fe20003f04270 */
[----:B-1----:R-:W-:-:S12]  /*33b0*/  FMUL.FTZ R3, R0, R19 ;  /* 0x0000001300037220 */ /* 0x002fd80000410000 */
        /* <DEDUP_REMOVED lines=9> */
[----:B------:R-:W0:Y:S02]  /*3450*/  F2I.FTZ.TRUNC.NTZ R3, R2 ;  /* 0x0000000200037305 */ /* 0x000e24000021f100 */
[----:B0-----:R0:W-:Y:S01]  /*3460*/  STG.E.U8 desc[UR36][R16.64], R3 ;  /* 0x0000000310007986 */ /* 0x0011e2000c101124 */
[----:B------:R-:W-:Y:S05]  /*3470*/  BRA `(.L_x_64) ;  /* 0x0000000c00547947 */ /* 0x000fea0003800000 */
.L_x_62:
[----:B------:R-:W0:Y:S02]  /*3480*/  F2I.S64.TRUNC R2, R2 ;  /* 0x0000000200027311 */ /* 0x000e24000020d900 */
[----:B0-----:R-:W-:-:S05]  /*3490*/  IMAD.MOV.U32 R5, RZ, RZ, R2 ;  /* 0x000000ffff057224 */ /* 0x001fca00078e0002 */
[----:B------:R0:W-:Y:S01]  /*34a0*/  STG.E.U8 desc[UR36][R16.64], R5 ;  /* 0x0000000510007986 */ /* 0x0001e2000c101124 */
[----:B------:R-:W-:Y:S05]  /*34b0*/  BRA `(.L_x_64) ;  /* 0x0000000c00447947 */ /* 0x000fea0003800000 */
.L_x_61:
[----:B------:R-:W-:-:S13]  /*34c0*/  ISETP.NE.AND P0, PT, R4, 0x2, PT ;  /* 0x000000020400780c */ /* 0x000fda0003f05270 */
[----:B------:R-:W-:Y:S05]  /*34d0*/  @!P0 BRA `(.L_x_65) ;  /* 0x0000000000288947 */ /* 0x000fea0003800000 */
[----:B------:R-:W-:-:S13]  /*34e0*/  ISETP.NE.AND P0, PT, R4, 0x3, PT ;  /* 0x000000030400780c */ /* 0x000fda0003f05270 */
[----:B------:R-:W-:Y:S05]  /*34f0*/  @!P0 BRA `(.L_x_66) ;  /* 0x0000000000148947 */ /* 0x000fea0003800000 */
[----:B------:R-:W-:-:S13]  /*3500*/  ISETP.NE.AND P0, PT, R4, 0x4, PT ;  /* 0x000000040400780c */ /* 0x000fda0003f05270 */
[----:B------:R-:W-:Y:S05]  /*3510*/  @P0 BRA `(.L_x_63) ;  /* 0x0000000800d40947 */ /* 0x000fea0003800000 */
[----:B------:R-:W0:Y:S02]  /*3520*/  F2I.S64.TRUNC R2, R2 ;  /* 0x0000000200027311 */ /* 0x000e24000020d900 */
[----:B0-----:R0:W-:Y:S01]  /*3530*/  STG.E.64 desc[UR36][R16.64], R2 ;  /* 0x0000000210007986 */ /* 0x0011e2000c101b24 */
[----:B------:R-:W-:Y:S05]  /*3540*/  BRA `(.L_x_64) ;  /* 0x0000000c00207947 */ /* 0x000fea0003800000 */
.L_x_66:
[----:B------:R-:W0:Y:S02]  /*3550*/  F2I.FTZ.TRUNC.NTZ R3, R2 ;  /* 0x0000000200037305 */ /* 0x000e24000021f100 */
[----:B0-----:R0:W-:Y:S01]  /*3560*/  STG.E desc[UR36][R16.64], R3 ;  /* 0x0000000310007986 */ /* 0x0011e2000c101924 */
[----:B------:R-:W-:Y:S05]  /*3570*/  BRA `(.L_x_64) ;  /* 0x0000000c00147947 */ /* 0x000fea0003800000 */
.L_x_65:
[----:B------:R-:W0:Y:S02]  /*3580*/  F2I.FTZ.TRUNC.NTZ R3, R2 ;  /* 0x0000000200037305 */ /* 0x000e24000021f100 */
[----:B0-----:R0:W-:Y:S01]  /*3590*/  STG.E.U16 desc[UR36][R16.64], R3 ;  /* 0x0000000310007986 */ /* 0x0011e2000c101524 */
[----:B------:R-:W-:Y:S05]  /*35a0*/  BRA `(.L_x_64) ;  /* 0x0000000c00087947 */ /* 0x000fea0003800000 */
.L_x_60:
[----:B------:R-:W-:-:S13]  /*35b0*/  ISETP.GT.AND P0, PT, R4, 0x6, PT ;  /* 0x000000060400780c */ /* 0x000fda0003f04270 */
[----:B------:R-:W-:Y:S05]  /*35c0*/  @P0 BRA `(.L_x_67) ;  /* 0x0000000000240947 */ /* 0x000fea0003800000 */
[----:B------:R-:W-:-:S13]  /*35d0*/  ISETP.NE.AND P0, PT, R4, 0x5, PT ;  /* 0x000000050400780c */ /* 0x000fda0003f05270 */
[----:B------:R-:W-:Y:S05]  /*35e0*/  @!P0 BRA `(.L_x_68) ;  /* 0x0000000000108947 */ /* 0x000fea0003800000 */
[----:B------:R-:W-:-:S13]  /*35f0*/  ISETP.NE.AND P0, PT, R4, 0x6, PT ;  /* 0x000000060400780c */ /* 0x000fda0003f05270 */
[----:B------:R-:W-:Y:S05]  /*3600*/  @P0 BRA `(.L_x_63) ;  /* 0x0000000800980947 */ /* 0x000fea0003800000 */
[----:B------:R1:W-:Y:S01]  /*3610*/  STG.E desc[UR36][R16.64], R2 ;  /* 0x0000000210007986 */ /* 0x0003e2000c101924 */
[----:B------:R-:W-:Y:S05]  /*3620*/  BRA `(.L_x_64) ;  /* 0x0000000800e87947 */ /* 0x000fea0003800000 */
.L_x_68:
[----:B------:R-:W-:-:S05]  /*3630*/  F2FP.F16.F32.PACK_AB R2, RZ, R2 ;  /* 0x00000002ff02723e */ /* 0x000fca00000000ff */
[----:B------:R0:W-:Y:S01]  /*3640*/  STG.E.U16 desc[UR36][R16.64], R2 ;  /* 0x0000000210007986 */ /* 0x0001e2000c101524 */
[----:B------:R-:W-:Y:S05]  /*3650*/  BRA `(.L_x_64) ;  /* 0x0000000800dc7947 */ /* 0x000fea0003800000 */
.L_x_67:
[----:B------:R-:W-:-:S13]  /*3660*/  ISETP.NE.AND P0, PT, R4, 0x7, PT ;  /* 0x000000070400780c */ /* 0x000fda0003f05270 */
[----:B------:R-:W-:Y:S05]  /*3670*/  @!P0 BRA `(.L_x_69) ;  /* 0x0000000000248947 */ /* 0x000fea0003800000 */
[----:B------:R-:W-:-:S13]  /*3680*/  ISETP.NE.AND P0, PT, R4, 0x8, PT ;  /* 0x000000080400780c */ /* 0x000fda0003f05270 */
[----:B------:R-:W-:Y:S05]  /*3690*/  @!P0 BRA `(.L_x_70) ;  /* 0x0000000000108947 */ /* 0x000fea0003800000 */
[----:B------:R-:W-:-:S13]  /*36a0*/  ISETP.NE.AND P0, PT, R4, 0x9, PT ;  /* 0x000000090400780c */ /* 0x000fda0003f05270 */
[----:B------:R-:W-:Y:S05]  /*36b0*/  @P0 BRA `(.L_x_63) ;  /* 0x00000008006c0947 */ /* 0x000fea0003800000 */
[----:B------:R3:W-:Y:S01]  /*36c0*/  STG.E.64 desc[UR36][R16.64], R2 ;  /* 0x0000000210007986 */ /* 0x0007e2000c101b24 */
[----:B------:R-:W-:Y:S05]  /*36d0*/  BRA `(.L_x_64) ;  /* 0x0000000800bc7947 */ /* 0x000fea0003800000 */
.L_x_70:
[----:B------:R-:W-:-:S05]  /*36e0*/  F2FP.F16.F32.PACK_AB R3, R3, R2 ;  /* 0x000000020303723e */ /* 0x000fca00000000ff */
[----:B------:R2:W-:Y:S01]  /*36f0*/  STG.E desc[UR36][R16.64], R3 ;  /* 0x0000000310007986 */ /* 0x0005e2000c101924 */
[----:B------:R-:W-:Y:S05]  /*3700*/  BRA `(.L_x_64) ;  /* 0x0000000800b07947 */ /* 0x000fea0003800000 */
.L_x_69:
[----:B------:R-:W-:-:S06]  /*3710*/  FMUL.FTZ R2, R2, 1 ;  /* 0x3f80000002027820 */ /* 0x000fcc0000410000 */
[----:B------:R-:W0:Y:S02]  /*3720*/  F2F.F64.F32 R2, R2 ;  /* 0x0000000200027310 */ /* 0x000e240000201800 */
[----:B0-----:R4:W-:Y:S01]  /*3730*/  STG.E.64 desc[UR36][R16.64], R2 ;  /* 0x0000000210007986 */ /* 0x0019e2000c101b24 */
[----:B------:R-:W-:Y:S05]  /*3740*/  BRA `(.L_x_64) ;  /* 0x0000000800a07947 */ /* 0x000fea0003800000 */
.L_x_59:
        /* <DEDUP_REMOVED lines=8> */
[----:B------:R-:W-:Y:S02]  /*37d0*/  FSETP.NEU.FTZ.AND P0, PT, R2, RZ, PT ;  /* 0x000000ff0200720b */ /* 0x000fe40003f1d000 */
[----:B------:R-:W-:-:S04]  /*37e0*/  FSETP.NEU.FTZ.AND P1, PT, R3, RZ, PT ;  /* 0x000000ff0300720b */ /* 0x000fc80003f3d000 */
[----:B------:R-:W-:-:S04]  /*37f0*/  PLOP3.LUT P0, PT, P0, P1, PT, 0xa8, 0x0 ;  /* 0x000000000000781c */ /* 0x000fc80000703570 */
[----:B------:R-:W-:-:S05]  /*3800*/  SEL R3, RZ, 0x1, !P0 ;  /* 0x00000001ff037807 */ /* 0x000fca0004000000 */
[----:B------:R0:W-:Y:S01]  /*3810*/  STG.E.U8 desc[UR36][R16.64], R3 ;  /* 0x0000000310007986 */ /* 0x0001e2000c101124 */
[----:B------:R-:W-:Y:S05]  /*3820*/  BRA `(.L_x_64) ;  /* 0x0000000800687947 */ /* 0x000fea0003800000 */
.L_x_73:
[----:B------:R-:W-:Y:S01]  /*3830*/  FMUL.FTZ R6, R3, 1 ;  /* 0x3f80000003067820 */ /* 0x000fe20000410000 */
[----:B------:R-:W-:-:S05]  /*3840*/  FMUL.FTZ R4, R2, 1 ;  /* 0x3f80000002047820 */ /* 0x000fca0000410000 */
[----:B------:R-:W-:Y:S08]  /*3850*/  F2F.F64.F32 R6, R6 ;  /* 0x0000000600067310 */ /* 0x000ff00000201800 */
[----:B------:R-:W0:Y:S02]  /*3860*/  F2F.F64.F32 R4, R4 ;  /* 0x0000000400047310 */ /* 0x000e240000201800 */
[----:B0-----:R0:W-:Y:S01]  /*3870*/  STG.E.128 desc[UR36][R16.64], R4 ;  /* 0x0000000410007986 */ /* 0x0011e2000c101d24 */
[----:B------:R-:W-:Y:S05]  /*3880*/  BRA `(.L_x_64) ;  /* 0x0000000800507947 */ /* 0x000fea0003800000 */
.L_x_72:
[----:B------:R-:W-:-:S13]  /*3890*/  ISETP.NE.AND P0, PT, R4, 0xf, PT ;  /* 0x0000000f0400780c */ /* 0x000fda0003f05270 */
[----:B------:R-:W-:Y:S05]  /*38a0*/  @!P0 BRA `(.L_x_74) ;  /* 0x0000000000ac8947 */ /* 0x000fea0003800000 */
[----:B------:R-:W-:-:S13]  /*38b0*/  ISETP.NE.AND P0, PT, R4, 0x17, PT ;  /* 0x000000170400780c */ /* 0x000fda0003f05270 */
[----:B------:R-:W-:Y:S05]  /*38c0*/  @!P0 BRA `(.L_x_75) ;  /* 0x0000000000508947 */ /* 0x000fea0003800000 */
[----:B------:R-:W-:-:S13]  /*38d0*/  ISETP.NE.AND P0, PT, R4, 0x18, PT ;  /* 0x000000180400780c */ /* 0x000fda0003f05270 */
[----:B------:R-:W-:Y:S05]  /*38e0*/  @P0 BRA `(.L_x_63) ;  /* 0x0000000400e00947 */ /* 0x000fea0003800000 */
[C---:B------:R-:W-:Y:S01]  /*38f0*/  LOP3.LUT R4, R2.reuse, 0x7fffffff, RZ, 0xc0, !PT ;  /* 0x7fffffff02047812 */ /* 0x040fe200078ec0ff */
[----:B------:R-:W-:Y:S01]  /*3900*/  BSSY B0, `(.L_x_76) ;  /* 0x000000d000007945 */ /* 0x000fe20003800000 */
[----:B------:R-:W-:Y:S02]  /*3910*/  LOP3.LUT R0, R2, 0x80000000, RZ, 0xc0, !PT ;  /* 0x8000000002007812 */ /* 0x000fe400078ec0ff */
[----:B------:R-:W-:Y:S02]  /*3920*/  ISETP.GT.U32.AND P0, PT, R4, 0x43efffff, PT ;  /* 0x43efffff0400780c */ /* 0x000fe40003f04070 */
[----:B------:R-:W-:Y:S01]  /*3930*/  SHF.R.U32.HI R5, RZ, 0x18, R0 ;  /* 0x00000018ff057819 */ /* 0x000fe20000011600 */
[----:B------:R-:W-:-:S10]  /*3940*/  IMAD.MOV.U32 R0, RZ, RZ, 0x7f ;  /* 0x0000007fff007424 */ /* 0x000fd400078e00ff */
[----:B------:R-:W-:Y:S05]  /*3950*/  @P0 BRA `(.L_x_77) ;  /* 0x00000000001c0947 */ /* 0x000fea0003800000 */
[----:B------:R-:W-:-:S13]  /*3960*/  ISETP.GE.U32.AND P0, PT, R4, 0x3c800000, PT ;  /* 0x3c8000000400780c */ /* 0x000fda0003f06070 */
[----:B------:R-:W-:-:S04]  /*3970*/  @P0 SHF.R.U32.HI R0, RZ, 0x14, R2 ;  /* 0x00000014ff000819 */ /* 0x000fc80000011602 */
[----:B------:R-:W-:-:S04]  /*3980*/  @P0 LOP3.LUT R3, R0, 0x1, RZ, 0xc0, !PT ;  /* 0x0000000100030812 */ /* 0x000fc800078ec0ff */
[----:B------:R-:W-:Y:S01]  /*3990*/  @P0 IADD3 R3, R2, 0x407ffff, R3 ;  /* 0x0407ffff02030810 */ /* 0x000fe20007ffe003 */
[----:B------:R-:W-:-:S03]  /*39a0*/  @!P0 FADD.FTZ R2, R4, 16384 ;  /* 0x4680000004028421 */ /* 0x000fc60000010000 */
[----:B------:R-:W-:Y:S01]  /*39b0*/  @P0 SHF.R.U32.HI R0, RZ, 0x14, R3 ;  /* 0x00000014ff000819 */ /* 0x000fe20000011603 */
[----:B------:R-:W-:-:S07]  /*39c0*/  @!P0 VIADD R0, R2, 0xb9800000 ;  /* 0xb980000002008836 */ /* 0x000fce0000000000 */
.L_x_77:
[----:B------:R-:W-:Y:S05]  /*39d0*/  BSYNC B0 ;  /* 0x0000000000007941 */ /* 0x000fea0003800000 */
.L_x_76:
[----:B------:R-:W-:-:S05]  /*39e0*/  LOP3.LUT R5, R0, R5, RZ, 0xfc, !PT ;  /* 0x0000000500057212 */ /* 0x000fca00078efcff */
[----:B------:R0:W-:Y:S01]  /*39f0*/  STG.E.U8 desc[UR36][R16.64], R5 ;  /* 0x0000000510007986 */ /* 0x0001e2000c101124 */
[----:B------:R-:W-:Y:S05]  /*3a00*/  BRA `(.L_x_64) ;  /* 0x0000000400f07947 */ /* 0x000fea0003800000 */
.L_x_75:
[----:B------:R-:W-:Y:S01]  /*3a10*/  LOP3.LUT R4, R2, 0x7fffffff, RZ, 0xc0, !PT ;  /* 0x7fffffff02047812 */ /* 0x000fe200078ec0ff */
[----:B------:R-:W-:Y:S03]  /*3a20*/  BSSY B0, `(.L_x_78) ;  /* 0x000000e000007945 */ /* 0x000fe60003800000 */
[----:B------:R-:W-:-:S13]  /*3a30*/  ISETP.GT.U32.AND P0, PT, R4, 0x477fffff, PT ;  /* 0x477fffff0400780c */ /* 0x000fda0003f04070 */
[----:B------:R-:W-:Y:S05]  /*3a40*/  @P0 BRA `(.L_x_79) ;  /* 0x0000000000200947 */ /* 0x000fea0003800000 */
[----:B------:R-:W-:-:S13]  /*3a50*/  ISETP.GE.U32.AND P0, PT, R4, 0x38800000, PT ;  /* 0x388000000400780c */ /* 0x000fda0003f06070 */
[----:B------:R-:W-:-:S04]  /*3a60*/  @P0 SHF.R.U32.HI R0, RZ, 0x15, R2 ;  /* 0x00000015ff000819 */ /* 0x000fc80000011602 */
[----:B------:R-:W-:-:S04]  /*3a70*/  @P0 LOP3.LUT R3, R0, 0x1, RZ, 0xc0, !PT ;  /* 0x0000000100030812 */ /* 0x000fc800078ec0ff */
[----:B------:R-:W-:Y:S01]  /*3a80*/  @P0 IADD3 R0, R2, 0x80fffff, R3 ;  /* 0x080fffff02000810 */ /* 0x000fe20007ffe003 */
[----:B------:R-:W-:-:S03]  /*3a90*/  @!P0 FADD.FTZ R3, R4, 128 ;  /* 0x4300000004038421 */ /* 0x000fc60000010000 */
[----:B------:R-:W-:Y:S01]  /*3aa0*/  @P0 SHF.R.U32.HI R0, RZ, 0x15, R0 ;  /* 0x00000015ff000819 */ /* 0x000fe20000011600 */
[----:B------:R-:W-:Y:S01]  /*3ab0*/  @!P0 VIADD R0, R3, 0xbd000000 ;  /* 0xbd00000003008836 */ /* 0x000fe20000000000 */
[----:B------:R-:W-:Y:S06]  /*3ac0*/  BRA `(.L_x_80) ;  /* 0x00000000000c7947 */ /* 0x000fec0003800000 */
.L_x_79:
[----:B------:R-:W-:Y:S01]  /*3ad0*/  IMAD.MOV.U32 R0, RZ, RZ, 0x7f ;  /* 0x0000007fff007424 */ /* 0x000fe200078e00ff */
[----:B------:R-:W-:-:S04]  /*3ae0*/  ISETP.GT.U32.AND P0, PT, R4, 0x7f800000, PT ;  /* 0x7f8000000400780c */ /* 0x000fc80003f04070 */
[----:B------:R-:W-:-:S09]  /*3af0*/  SEL R0, R0, 0x7c, P0 ;  /* 0x0000007c00007807 */ /* 0x000fd20000000000 */
.L_x_80:
[----:B------:R-:W-:Y:S05]  /*3b00*/  BSYNC B0 ;  /* 0x0000000000007941 */ /* 0x000fea0003800000 */
.L_x_78:
[----:B------:R-:W-:-:S04]  /*3b10*/  LOP3.LUT R2, R2, 0x80000000, RZ, 0xc0, !PT ;  /* 0x8000000002027812 */ /* 0x000fc800078ec0ff */
[----:B------:R-:W-:-:S04]  /*3b20*/  SHF.R.U32.HI R3, RZ, 0x18, R2 ;  /* 0x00000018ff037819 */ /* 0x000fc80000011602 */
[----:B------:R-:W-:-:S05]  /*3b30*/  LOP3.LUT R3, R0, R3, RZ, 0xfc, !PT ;  /* 0x0000000300037212 */ /* 0x000fca00078efcff */
[----:B------:R0:W-:Y:S01]  /*3b40*/  STG.E.U8 desc[UR36][R16.64], R3 ;  /* 0x0000000310007986 */ /* 0x0001e2000c101124 */
[----:B------:R-:W-:Y:S05]  /*3b50*/  BRA `(.L_x_64) ;  /* 0x00000004009c7947 */ /* 0x000fea0003800000 */
.L_x_74:
[----:B------:R-:W-:-:S05]  /*3b60*/  F2FP.BF16.F32.PACK_AB R2, RZ, R2 ;  /* 0x00000002ff02723e */ /* 0x000fca00000010ff */
[----:B------:R0:W-:Y:S01]  /*3b70*/  STG.E.U16 desc[UR36][R16.64], R2 ;  /* 0x0000000210007986 */ /* 0x0001e2000c101524 */
[----:B------:R-:W-:Y:S05]  /*3b80*/  BRA `(.L_x_64) ;  /* 0x0000000400907947 */ /* 0x000fea0003800000 */
.L_x_71:
        /* <DEDUP_REMOVED lines=8> */
[----:B------:R-:W0:Y:S02]  /*3c10*/  F2I.FTZ.U32.TRUNC.NTZ R3, R2 ;  /* 0x0000000200037305 */ /* 0x000e24000021f000 */
[----:B0-----:R0:W-:Y:S01]  /*3c20*/  STG.E.U16 desc[UR36][R16.64], R3 ;  /* 0x0000000310007986 */ /* 0x0011e2000c101524 */
[----:B------:R-:W-:Y:S05]  /*3c30*/  BRA `(.L_x_64) ;  /* 0x0000000400647947 */ /* 0x000fea0003800000 */
.L_x_83:
[----:B------:R-:W-:Y:S01]  /*3c40*/  LOP3.LUT R3, R2, 0x7fffffff, RZ, 0xc0, !PT ;  /* 0x7fffffff02037812 */ /* 0x000fe200078ec0ff */
[----:B------:R-:W-:Y:S01]  /*3c50*/  BSSY B0, `(.L_x_84) ;  /* 0x0000013000007945 */ /* 0x000fe20003800000 */
[----:B------:R-:W-:Y:S02]  /*3c60*/  IMAD.MOV.U32 R8, RZ, RZ, 0x80 ;  /* 0x00000080ff087424 */ /* 0x000fe400078e00ff */
[----:B------:R-:W-:-:S13]  /*3c70*/  ISETP.GT.U32.AND P0, PT, R3, 0x437fffff, PT ;  /* 0x437fffff0300780c */ /* 0x000fda0003f04070 */
[----:B------:R-:W-:Y:S05]  /*3c80*/  @P0 BRA `(.L_x_85) ;  /* 0x00000000003c0947 */ /* 0x000fea0003800000 */
[----:B------:R-:W-:-:S13]  /*3c90*/  ISETP.GE.U32.AND P0, PT, R3, 0x3c000000, PT ;  /* 0x3c0000000300780c */ /* 0x000fda0003f06070 */
[----:B------:R-:W-:-:S04]  /*3ca0*/  @P0 SHF.R.U32.HI R0, RZ, 0x14, R2 ;  /* 0x00000014ff000819 */ /* 0x000fc80000011602 */
[----:B------:R-:W-:-:S04]  /*3cb0*/  @P0 LOP3.LUT R5, R0, 0x1, RZ, 0xc0, !PT ;  /* 0x0000000100050812 */ /* 0x000fc800078ec0ff */
[----:B------:R-:W-:-:S04]  /*3cc0*/  @P0 IADD3 R0, R2, 0x487ffff, R5 ;  /* 0x0487ffff02000810 */ /* 0x000fc80007ffe005 */
[----:B------:R-:W-:-:S04]  /*3cd0*/  @P0 SHF.R.U32.HI R0, RZ, 0x14, R0 ;  /* 0x00000014ff000819 */ /* 0x000fc80000011600 */
[----:B------:R-:W-:Y:S01]  /*3ce0*/  @P0 LOP3.LUT R0, R0, 0xff, RZ, 0xc0, !PT ;  /* 0x000000ff00000812 */ /* 0x000fe200078ec0ff */
[----:B------:R-:W-:Y:S06]  /*3cf0*/  @P0 BRA `(.L_x_86) ;  /* 0x0000000000100947 */ /* 0x000fec0003800000 */
[----:B------:R-:W-:Y:S01]  /*3d00*/  FADD.FTZ R0, R3, 8192 ;  /* 0x4600000003007421 */ /* 0x000fe20000010000 */
[----:B------:R-:W-:-:S04]  /*3d10*/  PRMT R8, RZ, 0x7610, R8 ;  /* 0x00007610ff087816 */ /* 0x000fc80000000008 */
[----:B------:R-:W-:-:S13]  /*3d20*/  LOP3.LUT P0, R0, R0, 0xff, RZ, 0xc0, !PT ;  /* 0x000000ff00007812 */ /* 0x000fda000780c0ff */
[----:B------:R-:W-:Y:S05]  /*3d30*/  @!P0 BRA `(.L_x_85) ;  /* 0x0000000000108947 */ /* 0x000fea0003800000 */
.L_x_86:
[----:B------:R-:W-:-:S04]  /*3d40*/  LOP3.LUT R2, R2, 0x80000000, RZ, 0xc0, !PT ;  /* 0x8000000002027812 */ /* 0x000fc800078ec0ff */
[----:B------:R-:W-:-:S04]  /*3d50*/  SHF.R.U32.HI R3, RZ, 0x18, R2 ;  /* 0x00000018ff037819 */ /* 0x000fc80000011602 */
[----:B------:R-:W-:-:S04]  /*3d60*/  LOP3.LUT R0, R0, R3, RZ, 0xfc, !PT ;  /* 0x0000000300007212 */ /* 0x000fc800078efcff */
[----:B------:R-:W-:-:S07]  /*3d70*/  PRMT R8, R0, 0x7610, R8 ;  /* 0x0000761000087816 */ /* 0x000fce0000000008 */
.L_x_85:
[----:B------:R-:W-:Y:S05]  /*3d80*/  BSYNC B0 ;  /* 0x0000000000007941 */ /* 0x000fea0003800000 */
.L_x_84:
[----:B------:R0:W-:Y:S01]  /*3d90*/  STG.E.U8 desc[UR36][R16.64], R8 ;  /* 0x0000000810007986 */ /* 0x0001e2000c101124 */
[----:B------:R-:W-:Y:S05]  /*3da0*/  BRA `(.L_x_64) ;  /* 0x0000000400087947 */ /* 0x000fea0003800000 */
.L_x_82:
        /* <DEDUP_REMOVED lines=16> */
.L_x_89:
[----:B------:R-:W-:-:S04]  /*3eb0*/  LOP3.LUT R2, R2, 0x80000000, RZ, 0xc0, !PT ;  /* 0x8000000002027812 */ /* 0x000fc800078ec0ff */
[----:B------:R-:W-:-:S04]  /*3ec0*/  SHF.R.U32.HI R3, RZ, 0x18, R2 ;  /* 0x00000018ff037819 */ /* 0x000fc80000011602 */
[----:B------:R-:W-:-:S04]  /*3ed0*/  LOP3.LUT R0, R0, R3, RZ, 0xfc, !PT ;  /* 0x0000000300007212 */ /* 0x000fc800078efcff */
[----:B------:R-:W-:-:S07]  /*3ee0*/  PRMT R8, R0, 0x7610, R8 ;  /* 0x0000761000087816 */ /* 0x000fce0000000008 */
.L_x_88:
[----:B------:R-:W-:Y:S05]  /*3ef0*/  BSYNC B0 ;  /* 0x0000000000007941 */ /* 0x000fea0003800000 */
.L_x_87:
[----:B------:R0:W-:Y:S01]  /*3f00*/  STG.E.U8 desc[UR36][R16.64], R8 ;  /* 0x0000000810007986 */ /* 0x0001e2000c101124 */
[----:B------:R-:W-:Y:S05]  /*3f10*/  BRA `(.L_x_64) ;  /* 0x0000000000ac7947 */ /* 0x000fea0003800000 */
.L_x_81:
[----:B------:R-:W-:-:S13]  /*3f20*/  ISETP.NE.AND P0, PT, R4, 0x1c, PT ;  /* 0x0000001c0400780c */ /* 0x000fda0003f05270 */
[----:B------:R-:W-:Y:S05]  /*3f30*/  @!P0 BRA `(.L_x_90) ;  /* 0x00000000009c8947 */ /* 0x000fea0003800000 */
[----:B------:R-:W-:-:S13]  /*3f40*/  ISETP.NE.AND P0, PT, R4, 0x1d, PT ;  /* 0x0000001d0400780c */ /* 0x000fda0003f05270 */
[----:B------:R-:W-:Y:S05]  /*3f50*/  @!P0 BRA `(.L_x_91) ;  /* 0x0000000000888947 */ /* 0x000fea0003800000 */
[----:B------:R-:W-:-:S13]  /*3f60*/  ISETP.NE.AND P0, PT, R4, 0x2c, PT ;  /* 0x0000002c0400780c */ /* 0x000fda0003f05270 */
[----:B------:R-:W-:Y:S05]  /*3f70*/  @P0 BRA `(.L_x_63) ;  /* 0x00000000003c0947 */ /* 0x000fea0003800000 */
[----:B------:R-:W-:-:S04]  /*3f80*/  SHF.R.U32.HI R4, RZ, 0x17, R2 ;  /* 0x00000017ff047819 */ /* 0x000fc80000011602 */
[----:B------:R-:W-:-:S04]  /*3f90*/  LOP3.LUT R3, R4, 0xff, RZ, 0xc0, !PT ;  /* 0x000000ff04037812 */ /* 0x000fc800078ec0ff */
[----:B------:R-:W-:-:S13]  /*3fa0*/  ISETP.NE.AND P1, PT, R3, 0xff, PT ;  /* 0x000000ff0300780c */ /* 0x000fda0003f25270 */
[--C-:B------:R-:W-:Y:S02]  /*3fb0*/  @P1 SHF.R.U32.HI R0, RZ, 0x16, R2.reuse ;  /* 0x00000016ff001819 */ /* 0x100fe40000011602 */
[----:B------:R-:W-:Y:S01]  /*3fc0*/  @P1 LOP3.LUT P0, RZ, R3, 0x3fffff, R2, 0xf8, !PT ;  /* 0x003fffff03ff1812 */ /* 0x000fe2000780f802 */
[----:B------:R-:W-:Y:S01]  /*3fd0*/  IMAD.MOV.U32 R3, RZ, RZ, 0xff ;  /* 0x000000ffff037424 */ /* 0x000fe200078e00ff */
[----:B------:R-:W-:-:S04]  /*3fe0*/  @P1 LOP3.LUT R0, R0, 0x1, RZ, 0xc0, !PT ;  /* 0x0000000100001812 */ /* 0x000fc800078ec0ff */
[----:B------:R-:W-:Y:S01]  /*3ff0*/  @P1 ISETP.EQ.U32.AND P2, PT, R0, 0x1, P0 ;  /* 0x000000010000180c */ /* 0x000fe20000742070 */
[----:B------:R-:W-:Y:S01]  /*4000*/  @P1 VIADD R0, R4, 0x1 ;  /* 0x0000000104001836 */ /* 0x000fe20000000000 */
[----:B------:R-:W-:Y:S02]  /*4010*/  PLOP3.LUT P0, PT, PT, PT, PT, 0x80, 0x0 ;  /* 0x000000000000781c */ /* 0x000fe40003f0f070 */
[----:B------:R-:W-:-:S13]  /*4020*/  @P1 PLOP3.LUT P0, PT, P2, PT, PT, 0x80, 0x0 ;  /* 0x000000000000181c */ /* 0x000fda000170f070 */
[----:B------:R-:W-:-:S04]  /*4030*/  @!P0 IMAD.MOV R0, RZ, RZ, R4 ;  /* 0x000000ffff008224 */ /* 0x000fc800078e0204 */
[----:B------:R-:W-:-:S05]  /*4040*/  @P1 IMAD.MOV.U32 R3, RZ, RZ, R0 ;  /* 0x000000ffff031224 */ /* 0x000fca00078e0000 */
[----:B------:R0:W-:Y:S01]  /*4050*/  STG.E.U8 desc[UR36][R16.64], R3 ;  /* 0x0000000310007986 */ /* 0x0001e2000c101124 */
[----:B------:R-:W-:Y:S05]  /*4060*/  BRA `(.L_x_64) ;  /* 0x0000000000587947 */ /* 0x000fea0003800000 */
.L_x_63:
        /* <DEDUP_REMOVED lines=16> */
.L_x_92:
[----:B------:R-:W-:Y:S05]  /*4170*/  BRA `(.L_x_64) ;  /* 0x0000000000147947 */ /* 0x000fea0003800000 */
.L_x_91:
[----:B------:R-:W0:Y:S02]  /*4180*/  F2I.U64.TRUNC R2, R2 ;  /* 0x0000000200027311 */ /* 0x000e24000020d800 */
[----:B0-----:R0:W-:Y:S01]  /*4190*/  STG.E.64 desc[UR36][R16.64], R2 ;  /* 0x0000000210007986 */ /* 0x0011e2000c101b24 */
[----:B------:R-:W-:Y:S05]  /*41a0*/  BRA `(.L_x_64) ;  /* 0x0000000000087947 */ /* 0x000fea0003800000 */
.L_x_90:
[----:B------:R-:W0:Y:S02]  /*41b0*/  F2I.FTZ.U32.TRUNC.NTZ R3, R2 ;  /* 0x0000000200037305 */ /* 0x000e24000021f000 */
[----:B0-----:R0:W-:Y:S02]  /*41c0*/  STG.E desc[UR36][R16.64], R3 ;  /* 0x0000000310007986 */ /* 0x0011e4000c101924 */
.L_x_64:
[----:B------:R-:W-:-:S04]  /*41d0*/  IMAD R18, R18, 0x200, R23 ;  /* 0x0000020012127824 */ /* 0x000fc800078e0217 */
[----:B------:R-:W-:-:S07]  /*41e0*/  VIADD R19, R18, 0x80 ;  /* 0x0000008012137836 */ /* 0x000fce0000000000 */
.L_x_1:
[----:B------:R-:W-:Y:S05]  /*41f0*/  BSYNC B7 ;  /* 0x0000000000077941 */ /* 0x000fea0003800000 */
.L_x_0:
[----:B------:R-:W-:Y:S01]  /*4200*/  ULDC UR4, c[0x0][0x210] ;  /* 0x0000840000047ab9 */ /* 0x000fe20000000800 */
[----:B------:R-:W-:Y:S01]  /*4210*/  BSSY B7, `(.L_x_93) ;  /* 0x0000416000077945 */ /* 0x000fe20003800000 */
[----:B------:R-:W-:-:S13]  /*4220*/  ISETP.GE.AND P0, PT, R19, UR4, PT ;  /* 0x0000000413007c0c */ /* 0x000fda000bf06270 */
[----:B------:R-:W-:Y:S05]  /*4230*/  @P0 BRA `(.L_x_94) ;  /* 0x00000040004c0947 */ /* 0x000fea0003800000 */
[----:B0-----:R-:W0:Y:S01]  /*4240*/  LDC R6, c[0x0][0x218] ;  /* 0x00008600ff067b82 */ /* 0x001e220000000800 */
[----:B------:R-:W-:Y:S02]  /*4250*/  IMAD.MOV.U32 R18, RZ, RZ, RZ ;  /* 0x000000ffff127224 */ /* 0x000fe400078e00ff */
[----:B------:R-:W-:Y:S02]  /*4260*/  IMAD.MOV.U32 R0, RZ, RZ, RZ ;  /* 0x000000ffff007224 */ /* 0x000fe400078e00ff */
[----:B-1234-:R-:W-:Y:S01]  /*4270*/  IMAD.MOV.U32 R16, RZ, RZ, RZ ;  /* 0x000000ffff107224 */ /* 0x01efe200078e00ff */
[----:B0-----:R-:W-:-:S13]  /*4280*/  ISETP.NE.AND P0, PT, R6, RZ, PT ;  /* 0x000000ff0600720c */ /* 0x001fda0003f05270 */
[----:B------:R-:W-:Y:S05]  /*4290*/  @!P0 BRA `(.L_x_95) ;  /* 0x0000001400708947 */ /* 0x000fea0003800000 */
        /* <DEDUP_REMOVED lines=348> */
.L_x_95:
        /* <DEDUP_REMOVED lines=20> */
[----:B--2---:R4:W0:Y:S01]  /*59a0*/  I2F.S16 R22, R2 ;  /* 0x0000000200167306 */ /* 0x0048220000101400 */
[----:B------:R-:W-:Y:S05]  /*59b0*/  BRA `(.L_x_102) ;  /* 0x0000000c00387947 */ /* 0x000fea0003800000 */
.L_x_100:
[----:B------:R-:W2:Y:S02]  /*59c0*/  LDG.E.U8 R2, desc[UR36][R2.64] ;  /* 0x0000002402027981 */ /* 0x000ea4000c1e1100 */
[----:B--2---:R-:W-:Y:S01]  /*59d0*/  I2FP.F32.U32 R22, R2 ;  /* 0x0000000200167245 */ /* 0x004fe20000201000 */
[----:B------:R-:W-:Y:S06]  /*59e0*/  BRA `(.L_x_102) ;  /* 0x0000000c002c7947 */ /* 0x000fec0003800000 */
.L_x_99:
[----:B------:R-:W-:-:S13]  /*59f0*/  ISETP.NE.AND P0, PT, R4, 0x2, PT ;  /* 0x000000020400780c */ /* 0x000fda0003f05270 */
[----:B------:R-:W-:Y:S05]  /*5a00*/  @!P0 BRA `(.L_x_103) ;  /* 0x0000000000288947 */ /* 0x000fea0003800000 */
[----:B------:R-:W-:-:S13]  /*5a10*/  ISETP.NE.AND P0, PT, R4, 0x3, PT ;  /* 0x000000030400780c */ /* 0x000fda0003f05270 */
[----:B------:R-:W-:Y:S05]  /*5a20*/  @!P0 BRA `(.L_x_104) ;  /* 0x0000000000148947 */ /* 0x000fea0003800000 */
[----:B------:R-:W-:-:S13]  /*5a30*/  ISETP.NE.AND P0, PT, R4, 0x4, PT ;  /* 0x000000040400780c */ /* 0x000fda0003f05270 */
[----:B------:R-:W-:Y:S05]  /*5a40*/  @P0 BRA `(.L_x_101) ;  /* 0x0000000800b80947 */ /* 0x000fea0003800000 */
[----:B------:R-:W2:Y:S02]  /*5a50*/  LDG.E.64 R22, desc[UR36][R2.64] ;  /* 0x0000002402167981 */ /* 0x000ea4000c1e1b00 */
[----:B--2---:R2:W3:Y:S01]  /*5a60*/  I2F.S64 R22, R22 ;  /* 0x0000001600167312 */ /* 0x0044e20000301400 */
[----:B------:R-:W-:Y:S05]  /*5a70*/  BRA `(.L_x_102) ;  /* 0x0000000c00087947 */ /* 0x000fea0003800000 */
.L_x_104:
[----:B------:R-:W2:Y:S02]  /*5a80*/  LDG.E R2, desc[UR36][R2.64] ;  /* 0x0000002402027981 */ /* 0x000ea4000c1e1900 */
[----:B--2---:R-:W-:Y:S01]  /*5a90*/  I2FP.F32.S32 R22, R2 ;  /* 0x0000000200167245 */ /* 0x004fe20000201400 */
[----:B------:R-:W-:Y:S06]  /*5aa0*/  BRA `(.L_x_102) ;  /* 0x0000000800fc7947 */ /* 0x000fec0003800000 */
.L_x_103:
[----:B------:R-:W2:Y:S02]  /*5ab0*/  LDG.E.U16 R2, desc[UR36][R2.64] ;  /* 0x0000002402027981 */ /* 0x000ea4000c1e1500 */
[----:B--2---:R0:W1:Y:S01]  /*5ac0*/  I2F.S16 R22, R2 ;  /* 0x0000000200167306 */ /* 0x0040620000101400 */
[----:B------:R-:W-:Y:S05]  /*5ad0*/  BRA `(.L_x_102) ;  /* 0x0000000800f07947 */ /* 0x000fea0003800000 */
.L_x_98:
        /* <DEDUP_REMOVED lines=8> */
.L_x_106:
[----:B------:R-:W2:Y:S02]  /*5b60*/  LDG.E.U16 R2, desc[UR36][R2.64] ;  /* 0x0000002402027981 */ /* 0x000ea4000c1e1500 */
[----:B--2---:R-:W-:Y:S01]  /*5b70*/  HADD2.F32 R22, -RZ, R2.H0_H0 ;  /* 0x20000002ff167230 */ /* 0x004fe20000004100 */
[----:B------:R-:W-:Y:S06]  /*5b80*/  BRA `(.L_x_102) ;  /* 0x0000000800c47947 */ /* 0x000fec0003800000 */
.L_x_105:
        /* <DEDUP_REMOVED lines=8> */
.L_x_108:
[----:B------:R-:W2:Y:S02]  /*5c10*/  LDG.E.U16 R2, desc[UR36][R2.64] ;  /* 0x0000002402027981 */ /* 0x000ea4000c1e1500 */
[----:B--2---:R-:W-:Y:S01]  /*5c20*/  HADD2.F32 R22, -RZ, R2.H0_H0 ;  /* 0x20000002ff167230 */ /* 0x004fe20000004100 */
[----:B------:R-:W-:Y:S06]  /*5c30*/  BRA `(.L_x_102) ;  /* 0x0000000800987947 */ /* 0x000fec0003800000 */
.L_x_107:
[----:B------:R-:W2:Y:S01]  /*5c40*/  LDG.E.64 R2, desc[UR36][R2.64] ;  /* 0x0000002402027981 */ /* 0x000ea2000c1e1b00 */
[----:B------:R-:W-:Y:S01]  /*5c50*/  UMOV UR4, 0xf0000000 ;  /* 0xf000000000047882 */ /* 0x000fe20000000000 */
[----:B------:R-:W-:Y:S01]  /*5c60*/  UMOV UR5, 0x380fffff ;  /* 0x380fffff00057882 */ /* 0x000fe20000000000 */
[----:B--2---:R-:W0:Y:S01]  /*5c70*/  F2F.F32.F64 R22, R2 ;  /* 0x0000000200167310 */ /* 0x004e220000301000 */
[----:B------:R-:W-:-:S14]  /*5c80*/  DSETP.GEU.AND P0, PT, |R2|, UR4, PT ;  /* 0x0000000402007e2a */ /* 0x000fdc000bf0e200 */
[----:B0-----:R-:W-:Y:S01]  /*5c90*/  @!P0 FMUL R22, R22, 1.175494350822287508e-38 ;  /* 0x0080000016168820 */ /* 0x001fe20000400000 */
[----:B------:R-:W-:Y:S06]  /*5ca0*/  BRA `(.L_x_102) ;  /* 0x00000008007c7947 */ /* 0x000fec0003800000 */
.L_x_97:
        /* <DEDUP_REMOVED lines=12> */
.L_x_111:
[----:B------:R-:W2:Y:S01]  /*5d70*/  LDG.E.64 R2, desc[UR36][R2.64] ;  /* 0x0000002402027981 */ /* 0x000ea2000c1e1b00 */
[----:B------:R-:W-:Y:S01]  /*5d80*/  UMOV UR4, 0xf0000000 ;  /* 0xf000000000047882 */ /* 0x000fe20000000000 */
[----:B------:R-:W-:Y:S01]  /*5d90*/  UMOV UR5, 0x380fffff ;  /* 0x380fffff00057882 */ /* 0x000fe20000000000 */
[----:B--2---:R-:W0:Y:S01]  /*5da0*/  F2F.F32.F64 R22, R2 ;  /* 0x0000000200167310 */ /* 0x004e220000301000 */
[----:B------:R-:W-:-:S14]  /*5db0*/  DSETP.GEU.AND P0, PT, |R2|, UR4, PT ;  /* 0x0000000402007e2a */ /* 0x000fdc000bf0e200 */
[----:B0-----:R-:W-:Y:S01]  /*5dc0*/  @!P0 FMUL R22, R22, 1.175494350822287508e-38 ;  /* 0x0080000016168820 */ /* 0x001fe20000400000 */
[----:B------:R-:W-:Y:S06]  /*5dd0*/  BRA `(.L_x_102) ;  /* 0x0000000800307947 */ /* 0x000fec0003800000 */
.L_x_110:
        /* <DEDUP_REMOVED lines=26> */
.L_x_113:
        /* <DEDUP_REMOVED lines=13> */
.L_x_112:
[----:B------:R-:W2:Y:S02]  /*6050*/  LDG.E.U16 R2, desc[UR36][R2.64] ;  /* 0x0000002402027981 */ /* 0x000ea4000c1e1500 */
[----:B--2---:R-:W-:Y:S01]  /*6060*/  IMAD.U32 R22, R2, 0x10000, RZ ;  /* 0x0001000002167824 */ /* 0x004fe200078e00ff */
[----:B------:R-:W-:Y:S06]  /*6070*/  BRA `(.L_x_102) ;  /* 0x0000000400887947 */ /* 0x000fec0003800000 */
.L_x_109:
        /* <DEDUP_REMOVED lines=11> */
.L_x_116:
        /* <DEDUP_REMOVED lines=20> */
.L_x_118:
[----:B------:R-:W-:Y:S05]  /*6270*/  BSYNC B0 ;  /* 0x0000000000007941 */ /* 0x000fea0003800000 */
.L_x_117:
[----:B------:R-:W-:Y:S01]  /*6280*/  IMAD.SHL.U32 R2, R2, 0x100000, RZ ;  /* 0x0010000002027824 */ /* 0x000fe200078e00ff */
[----:B------:R-:W-:-:S04]  /*6290*/  LEA R3, R0, 0x3b800000, 0x17 ;  /* 0x3b80000000037811 */ /* 0x000fc800078eb8ff */
[----:B------:R-:W-:Y:S01]  /*62a0*/  LOP3.LUT R22, R3, R2, R22, 0xfe, !PT ;  /* 0x0000000203167212 */ /* 0x000fe200078efe16 */
[----:B------:R-:W-:Y:S06]  /*62b0*/  BRA `(.L_x_102) ;  /* 0x0000000000f87947 */ /* 0x000fec0003800000 */
.L_x_115:
        /* <DEDUP_REMOVED lines=20> */
.L_x_120:
[----:B------:R-:W-:Y:S05]  /*6400*/  BSYNC B0 ;  /* 0x0000000000007941 */ /* 0x000fea0003800000 */
.L_x_119:
[----:B------:R-:W-:Y:S01]  /*6410*/  IMAD.SHL.U32 R2, R2, 0x200000, RZ ;  /* 0x0020000002027824 */ /* 0x000fe200078e00ff */
[----:B------:R-:W-:-:S04]  /*6420*/  LEA R3, R0, 0x37800000, 0x17 ;  /* 0x3780000000037811 */ /* 0x000fc800078eb8ff */
[----:B------:R-:W-:Y:S01]  /*6430*/  LOP3.LUT R22, R3, R2, R22, 0xfe, !PT ;  /* 0x0000000203167212 */ /* 0x000fe200078efe16 */
[----:B------:R-:W-:Y:S06]  /*6440*/  BRA `(.L_x_102) ;  /* 0x0000000000947947 */ /* 0x000fec0003800000 */
.L_x_114:
        /* <DEDUP_REMOVED lines=14> */
.L_x_101:
        /* <DEDUP_REMOVED lines=16> */
.L_x_123:
[----:B------:R-:W-:Y:S01]  /*6630*/  IMAD.MOV.U32 R22, RZ, RZ, RZ ;  /* 0x000000ffff167224 */ /* 0x000fe200078e00ff */
[----:B------:R-:W-:Y:S06]  /*6640*/  BRA `(.L_x_102) ;  /* 0x0000000000147947 */ /* 0x000fec0003800000 */
.L_x_122:
[----:B------:R-:W2:Y:S02]  /*6650*/  LDG.E.64 R22, desc[UR36][R2.64] ;  /* 0x0000002402167981 */ /* 0x000ea4000c1e1b00 */
[----:B--2---:R0:W1:Y:S01]  /*6660*/  I2F.U64 R22, R22 ;  /* 0x0000001600167312 */ /* 0x0040620000301000 */
[----:B------:R-:W-:Y:S05]  /*6670*/  BRA `(.L_x_102) ;  /* 0x0000000000087947 */ /* 0x000fea0003800000 */
.L_x_121:
[----:B------:R-:W2:Y:S02]  /*6680*/  LDG.E R2, desc[UR36][R2.64] ;  /* 0x0000002402027981 */ /* 0x000ea4000c1e1900 */
[----:B--2---:R-:W-:-:S07]  /*6690*/  I2FP.F32.U32 R22, R2 ;  /* 0x0000000200167245 */ /* 0x004fce0000201000 */
.L_x_102:
[----:B------:R-:W-:Y:S05]  /*66a0*/  BSYNC B6 ;  /* 0x0000000000067941 */ /* 0x000fea0003800000 */
.L_x_96:
[----:B------:R-:W2:Y:S01]  /*66b0*/  LDC.U8 R4, c[0x0][0x493] ;  /* 0x000124c0ff047b82 */ /* 0x000ea20000000000 */
[----:B------:R-:W-:Y:S01]  /*66c0*/  ULDC.64 UR4, c[0x0][0x488] ;  /* 0x0001220000047ab9 */ /* 0x000fe20000000a00 */
[----:B------:R-:W-:Y:S01]  /*66d0*/  BSSY B6, `(.L_x_124) ;  /* 0x00000df000067945 */ /* 0x000fe20003800000 */
[----:B0---4-:R-:W-:-:S05]  /*66e0*/  IADD3 R2, P0, R18, UR4, RZ ;  /* 0x0000000412027c10 */ /* 0x011fca000ff1e0ff */
[----:B------:R-:W-:Y:S01]  /*66f0*/  IMAD.X R3, RZ, RZ, UR5, P0 ;  /* 0x00000005ff037e24 */ /* 0x000fe200080e06ff */
[----:B--2---:R-:W-:-:S04]  /*6700*/  PRMT R0, R4, 0x9910, RZ ;  /* 0x0000991004007816 */ /* 0x004fc800000000ff */
        /* <DEDUP_REMOVED lines=11> */
[----:B--2---:R-:W4:Y:S01]  /*67c0*/  I2F.S16 R0, R0 ;  /* 0x0000000000007306 */ /* 0x004f220000101400 */
[----:B------:R-:W-:Y:S05]  /*67d0*/  BRA `(.L_x_130) ;  /* 0x0000000c00387947 */ /* 0x000fea0003800000 */
.L_x_128:
[----:B------:R-:W2:Y:S02]  /*67e0*/  LDG.E.U8 R0, desc[UR36][R2.64] ;  /* 0x0000002402007981 */ /* 0x000ea4000c1e1100 */
[----:B--2---:R-:W-:Y:S01]  /*67f0*/  I2FP.F32.U32 R0, R0 ;  /* 0x0000000000007245 */ /* 0x004fe20000201000 */
[----:B------:R-:W-:Y:S06]  /*6800*/  BRA `(.L_x_130) ;  /* 0x0000000c002c7947 */ /* 0x000fec0003800000 */
.L_x_127:
[----:B------:R-:W-:-:S13]  /*6810*/  ISETP.NE.AND P0, PT, R0, 0x2, PT ;  /* 0x000000020000780c */ /* 0x000fda0003f05270 */
[----:B------:R-:W-:Y:S05]  /*6820*/  @!P0 BRA `(.L_x_131) ;  /* 0x0000000000288947 */ /* 0x000fea0003800000 */
[----:B------:R-:W-:-:S13]  /*6830*/  ISETP.NE.AND P0, PT, R0, 0x3, PT ;  /* 0x000000030000780c */ /* 0x000fda0003f05270 */
[----:B------:R-:W-:Y:S05]  /*6840*/  @!P0 BRA `(.L_x_132) ;  /* 0x0000000000148947 */ /* 0x000fea0003800000 */
[----:B------:R-:W-:-:S13]  /*6850*/  ISETP.NE.AND P0, PT, R0, 0x4, PT ;  /* 0x000000040000780c */ /* 0x000fda0003f05270 */
[----:B------:R-:W-:Y:S05]  /*6860*/  @P0 BRA `(.L_x_129) ;  /* 0x0000000800b80947 */ /* 0x000fea0003800000 */
[----:B------:R-:W2:Y:S02]  /*6870*/  LDG.E.64 R2, desc[UR36][R2.64] ;  /* 0x0000002402027981 */ /* 0x000ea4000c1e1b00 */
[----:B--2---:R0:W2:Y:S01]  /*6880*/  I2F.S64 R0, R2 ;  /* 0x0000000200007312 */ /* 0x0040a20000301400 */
[----:B------:R-:W-:Y:S05]  /*6890*/  BRA `(.L_x_130) ;  /* 0x0000000c00087947 */ /* 0x000fea0003800000 */
.L_x_132:
[----:B------:R-:W2:Y:S02]  /*68a0*/  LDG.E R0, desc[UR36][R2.64] ;  /* 0x0000002402007981 */ /* 0x000ea4000c1e1900 */
[----:B--2---:R-:W-:Y:S01]  /*68b0*/  I2FP.F32.S32 R0, R0 ;  /* 0x0000000000007245 */ /* 0x004fe20000201400 */
[----:B------:R-:W-:Y:S06]  /*68c0*/  BRA `(.L_x_130) ;  /* 0x0000000800fc7947 */ /* 0x000fec0003800000 */
.L_x_131:
[----:B------:R-:W2:Y:S02]  /*68d0*/  LDG.E.U16 R0, desc[UR36][R2.64] ;  /* 0x0000002402007981 */ /* 0x000ea4000c1e1500 */
[----:B--2---:R-:W0:Y:S01]  /*68e0*/  I2F.S16 R0, R0 ;  /* 0x0000000000007306 */ /* 0x004e220000101400 */
[----:B------:R-:W-:Y:S05]  /*68f0*/  BRA `(.L_x_130) ;  /* 0x0000000800f07947 */ /* 0x000fea0003800000 */
.L_x_126:
        /* <DEDUP_REMOVED lines=8> */
.L_x_134:
[----:B------:R-:W2:Y:S02]  /*6980*/  LDG.E.U16 R0, desc[UR36][R2.64] ;  /* 0x0000002402007981 */ /* 0x000ea4000c1e1500 */
[----:B--2---:R-:W-:Y:S01]  /*6990*/  HADD2.F32 R0, -RZ, R0.H0_H0 ;  /* 0x20000000ff007230 */ /* 0x004fe20000004100 */
[----:B------:R-:W-:Y:S06]  /*69a0*/  BRA `(.L_x_130) ;  /* 0x0000000800c47947 */ /* 0x000fec0003800000 */
.L_x_133:
        /* <DEDUP_REMOVED lines=8> */
.L_x_136:
[----:B------:R-:W2:Y:S02]  /*6a30*/  LDG.E.U16 R0, desc[UR36][R2.64] ;  /* 0x0000002402007981 */ /* 0x000ea4000c1e1500 */
[----:B--2---:R-:W-:Y:S01]  /*6a40*/  HADD2.F32 R0, -RZ, R0.H0_H0 ;  /* 0x20000000ff007230 */ /* 0x004fe20000004100 */
[----:B------:R-:W-:Y:S06]  /*6a50*/  BRA `(.L_x_130) ;  /* 0x0000000800987947 */ /* 0x000fec0003800000 */
.L_x_135:
[----:B------:R-:W2:Y:S01]  /*6a60*/  LDG.E.64 R2, desc[UR36][R2.64] ;  /* 0x0000002402027981 */ /* 0x000ea2000c1e1b00 */
[----:B------:R-:W-:Y:S01]  /*6a70*/  UMOV UR4, 0xf0000000 ;  /* 0xf000000000047882 */ /* 0x000fe20000000000 */
[----:B------:R-:W-:Y:S01]  /*6a80*/  UMOV UR5, 0x380fffff ;  /* 0x380fffff00057882 */ /* 0x000fe20000000000 */
[----:B--2---:R-:W0:Y:S01]  /*6a90*/  F2F.F32.F64 R0, R2 ;  /* 0x0000000200007310 */ /* 0x004e220000301000 */
[----:B------:R-:W-:-:S14]  /*6aa0*/  DSETP.GEU.AND P0, PT, |R2|, UR4, PT ;  /* 0x0000000402007e2a */ /* 0x000fdc000bf0e200 */
[----:B0-----:R-:W-:Y:S01]  /*6ab0*/  @!P0 FMUL R0, R0, 1.175494350822287508e-38 ;  /* 0x0080000000008820 */ /* 0x001fe20000400000 */
[----:B------:R-:W-:Y:S06]  /*6ac0*/  BRA `(.L_x_130) ;  /* 0x00000008007c7947 */ /* 0x000fec0003800000 */
.L_x_125:
        /* <DEDUP_REMOVED lines=12> */
.L_x_139:
[----:B------:R-:W2:Y:S01]  /*6b90*/  LDG.E.64 R2, desc[UR36][R2.64] ;  /* 0x0000002402027981 */ /* 0x000ea2000c1e1b00 */
[----:B------:R-:W-:Y:S01]  /*6ba0*/  UMOV UR4, 0xf0000000 ;  /* 0xf000000000047882 */ /* 0x000fe20000000000 */
[----:B------:R-:W-:Y:S01]  /*6bb0*/  UMOV UR5, 0x380fffff ;  /* 0x380fffff00057882 */ /* 0x000fe20000000000 */
[----:B--2---:R-:W0:Y:S01]  /*6bc0*/  F2F.F32.F64 R0, R2 ;  /* 0x0000000200007310 */ /* 0x004e220000301000 */
[----:B------:R-:W-:-:S14]  /*6bd0*/  DSETP.GEU.AND P0, PT, |R2|, UR4, PT ;  /* 0x0000000402007e2a */ /* 0x000fdc000bf0e200 */
[----:B0-----:R-:W-:Y:S01]  /*6be0*/  @!P0 FMUL R0, R0, 1.175494350822287508e-38 ;  /* 0x0080000000008820 */ /* 0x001fe20000400000 */
[----:B------:R-:W-:Y:S06]  /*6bf0*/  BRA `(.L_x_130) ;  /* 0x0000000800307947 */ /* 0x000fec0003800000 */
.L_x_138:
        /* <DEDUP_REMOVED lines=26> */
.L_x_141:
        /* <DEDUP_REMOVED lines=13> */
.L_x_140:
[----:B------:R-:W2:Y:S02]  /*6e70*/  LDG.E.U16 R0, desc[UR36][R2.64] ;  /* 0x0000002402007981 */ /* 0x000ea4000c1e1500 */
[----:B--2---:R-:W-:Y:S01]  /*6e80*/  IMAD.U32 R0, R0, 0x10000, RZ ;  /* 0x0001000000007824 */ /* 0x004fe200078e00ff */
[----:B------:R-:W-:Y:S06]  /*6e90*/  BRA `(.L_x_130) ;  /* 0x0000000400887947 */ /* 0x000fec0003800000 */
.L_x_137:
        /* <DEDUP_REMOVED lines=11> */
.L_x_144:
        /* <DEDUP_REMOVED lines=20> */
.L_x_146:
[----:B------:R-:W-:Y:S05]  /*7090*/  BSYNC B0 ;  /* 0x0000000000007941 */ /* 0x000fea0003800000 */
.L_x_145:
[----:B------:R-:W-:Y:S01]  /*70a0*/  LEA R3, R0, 0x3b800000, 0x17 ;  /* 0x3b80000000037811 */ /* 0x000fe200078eb8ff */
[----:B------:R-:W-:-:S05]  /*70b0*/  IMAD.SHL.U32 R0, R2, 0x100000, RZ ;  /* 0x0010000002007824 */ /* 0x000fca00078e00ff */
[----:B------:R-:W-:Y:S01]  /*70c0*/  LOP3.LUT R0, R3, R0, R4, 0xfe, !PT ;  /* 0x0000000003007212 */ /* 0x000fe200078efe04 */
[----:B------:R-:W-:Y:S06]  /*70d0*/  BRA `(.L_x_130) ;  /* 0x0000000000f87947 */ /* 0x000fec0003800000 */
.L_x_143:
        /* <DEDUP_REMOVED lines=20> */
.L_x_148:
[----:B------:R-:W-:Y:S05]  /*7220*/  BSYNC B0 ;  /* 0x0000000000007941 */ /* 0x000fea0003800000 */
.L_x_147:
[----:B------:R-:W-:Y:S01]  /*7230*/  LEA R3, R0, 0x37800000, 0x17 ;  /* 0x3780000000037811 */ /* 0x000fe200078eb8ff */
[----:B------:R-:W-:-:S05]  /*7240*/  IMAD.SHL.U32 R0, R2, 0x200000, RZ ;  /* 0x0020000002007824 */ /* 0x000fca00078e00ff */
[----:B------:R-:W-:Y:S01]  /*7250*/  LOP3.LUT R0, R3, R0, R4, 0xfe, !PT ;  /* 0x0000000003007212 */ /* 0x000fe200078efe04 */
[----:B------:R-:W-:Y:S06]  /*7260*/  BRA `(.L_x_130) ;  /* 0x0000000000947947 */ /* 0x000fec0003800000 */
.L_x_142:
        /* <DEDUP_REMOVED lines=14> */
.L_x_129:
        /* <DEDUP_REMOVED lines=15> */
[----:B01-3-5:R-:W-:Y:S05]  /*7440*/  CALL.ABS.NOINC R2 ;  /* 0x0000000002007343 */ /* 0x02bfea0003c00000 */
.L_x_151:
[----:B------:R-:W-:Y:S01]  /*7450*/  IMAD.MOV.U32 R0, RZ, RZ, RZ ;  /* 0x000000ffff007224 */ /* 0x000fe200078e00ff */
[----:B------:R-:W-:Y:S06]  /*7460*/  BRA `(.L_x_130) ;  /* 0x0000000000147947 */ /* 0x000fec0003800000 */
.L_x_150:
[----:B------:R-:W2:Y:S02]  /*7470*/  LDG.E.64 R2, desc[UR36][R2.64] ;  /* 0x0000002402027981 */ /* 0x000ea4000c1e1b00 */
[----:B--2---:R0:W2:Y:S01]  /*7480*/  I2F.U64 R0, R2 ;  /* 0x0000000200007312 */ /* 0x0040a20000301000 */
[----:B------:R-:W-:Y:S05]  /*7490*/  BRA `(.L_x_130) ;  /* 0x0000000000087947 */ /* 0x000fea0003800000 */
.L_x_149:
[----:B------:R-:W2:Y:S02]  /*74a0*/  LDG.E R0, desc[UR36][R2.64] ;  /* 0x0000002402007981 */ /* 0x000ea4000c1e1900 */
[----:B--2---:R-:W-:-:S07]  /*74b0*/  I2FP.F32.U32 R0, R0 ;  /* 0x0000000000007245 */ /* 0x004fce0000201000 */
.L_x_130:
[----:B------:R-:W-:Y:S05]  /*74c0*/  BSYNC B6 ;  /* 0x0000000000067941 */ /* 0x000fea0003800000 */
.L_x_124:
[----:B------:R-:W1:Y:S01]  /*74d0*/  LDC.U8 R6, c[0x0][0x491] ;  /* 0x00012440ff067b82 */ /* 0x000e620000000000 */
[----:B0-2-45:R-:W-:-:S04]  /*74e0*/  FMUL.RZ R0, R0, 0.15915493667125701904 ;  /* 0x3e22f98300007820 */ /* 0x035fc8000040c000 */
[----:B------:R-:W1:Y:S08]  /*74f0*/  MUFU.COS R3, R0 ;  /* 0x0000000000037308 */ /* 0x000e700000000000 */
[----:B------:R-:W0:Y:S01]  /*7500*/  MUFU.SIN R5, R0 ;  /* 0x0000000000057308 */ /* 0x000e220000000400 */
[----:B-1-3--:R-:W-:Y:S01]  /*7510*/  FMUL.FTZ R2, R3, R22 ;  /* 0x0000001603027220 */ /* 0x00afe20000410000 */
[----:B------:R-:W-:-:S04]  /*7520*/  PRMT R4, R6, 0x9910, RZ ;  /* 0x0000991006047816 */ /* 0x000fc800000000ff */
[----:B------:R-:W-:Y:S01]  /*7530*/  ISETP.GT.AND P0, PT, R4, 0x9, PT ;  /* 0x000000090400780c */ /* 0x000fe20003f04270 */
[----:B0-----:R-:W-:-:S12]  /*7540*/  FMUL.FTZ R3, R5, R22 ;  /* 0x0000001605037220 */ /* 0x001fd80000410000 */
        /* <DEDUP_REMOVED lines=12> */
.L_x_155:
[----:B------:R-:W0:Y:S02]  /*7610*/  F2I.S64.TRUNC R2, R2 ;  /* 0x0000000200027311 */ /* 0x000e24000020d900 */
[----:B0-----:R-:W-:-:S05]  /*7620*/  IMAD.MOV.U32 R5, RZ, RZ, R2 ;  /* 0x000000ffff057224 */ /* 0x001fca00078e0002 */
[----:B------:R0:W-:Y:S01]  /*7630*/  STG.E.U8 desc[UR36][R16.64], R5 ;  /* 0x0000000510007986 */ /* 0x0001e2000c101124 */
[----:B------:R-:W-:Y:S05]  /*7640*/  BRA `(.L_x_157) ;  /* 0x0000000c00447947 */ /* 0x000fea0003800000 */
.L_x_154:
        /* <DEDUP_REMOVED lines=9> */
.L_x_159:
[----:B------:R-:W0:Y:S02]  /*76e0*/  F2I.FTZ.TRUNC.NTZ R3, R2 ;  /* 0x0000000200037305 */ /* 0x000e24000021f100 */
[----:B0-----:R0:W-:Y:S01]  /*76f0*/  STG.E desc[UR36][R16.64], R3 ;  /* 0x0000000310007986 */ /* 0x0011e2000c101924 */
[----:B------:R-:W-:Y:S05]  /*7700*/  BRA `(.L_x_157) ;  /* 0x0000000c00147947 */ /* 0x000fea0003800000 */
.L_x_158:
[----:B------:R-:W0:Y:S02]  /*7710*/  F2I.FTZ.TRUNC.NTZ R3, R2 ;  /* 0x0000000200037305 */ /* 0x000e24000021f100 */
[----:B0-----:R0:W-:Y:S01]  /*7720*/  STG.E.U16 desc[UR36][R16.64], R3 ;  /* 0x0000000310007986 */ /* 0x0011e2000c101524 */
[----:B------:R-:W-:Y:S05]  /*7730*/  BRA `(.L_x_157) ;  /* 0x0000000c00087947 */ /* 0x000fea0003800000 */
.L_x_153:
        /* <DEDUP_REMOVED lines=8> */
.L_x_161:
[----:B------:R-:W-:-:S05]  /*77c0*/  F2FP.F16.F32.PACK_AB R2, RZ, R2 ;  /* 0x00000002ff02723e */ /* 0x000fca00000000ff */
[----:B------:R0:W-:Y:S01]  /*77d0*/  STG.E.U16 desc[UR36][R16.64], R2 ;  /* 0x0000000210007986 */ /* 0x0001e2000c101524 */
[----:B------:R-:W-:Y:S05]  /*77e0*/  BRA `(.L_x_157) ;  /* 0x0000000800dc7947 */ /* 0x000fea0003800000 */
.L_x_160:
        /* <DEDUP_REMOVED lines=8> */
.L_x_163:
[----:B------:R-:W-:-:S05]  /*7870*/  F2FP.F16.F32.PACK_AB R3, R3, R2 ;  /* 0x000000020303723e */ /* 0x000fca00000000ff */
[----:B------:R0:W-:Y:S01]  /*7880*/  STG.E desc[UR36][R16.64], R3 ;  /* 0x0000000310007986 */ /* 0x0001e2000c101924 */
[----:B------:R-:W-:Y:S05]  /*7890*/  BRA `(.L_x_157) ;  /* 0x0000000800b07947 */ /* 0x000fea0003800000 */
.L_x_162:
[----:B------:R-:W-:-:S06]  /*78a0*/  FMUL.FTZ R2, R2, 1 ;  /* 0x3f80000002027820 */ /* 0x000fcc0000410000 */
[----:B------:R-:W0:Y:S02]  /*78b0*/  F2F.F64.F32 R2, R2 ;  /* 0x0000000200027310 */ /* 0x000e240000201800 */
[----:B0-----:R0:W-:Y:S01]  /*78c0*/  STG.E.64 desc[UR36][R16.64], R2 ;  /* 0x0000000210007986 */ /* 0x0011e2000c101b24 */
[----:B------:R-:W-:Y:S05]  /*78d0*/  BRA `(.L_x_157) ;  /* 0x0000000800a07947 */ /* 0x000fea0003800000 */
.L_x_152:
        /* <DEDUP_REMOVED lines=14> */
.L_x_166:
[----:B------:R-:W-:Y:S01]  /*79c0*/  FMUL.FTZ R6, R3, 1 ;  /* 0x3f80000003067820 */ /* 0x000fe20000410000 */
[----:B------:R-:W-:-:S05]  /*79d0*/  FMUL.FTZ R4, R2, 1 ;  /* 0x3f80000002047820 */ /* 0x000fca0000410000 */
[----:B------:R-:W-:Y:S08]  /*79e0*/  F2F.F64.F32 R6, R6 ;  /* 0x0000000600067310 */ /* 0x000ff00000201800 */
[----:B------:R-:W0:Y:S02]  /*79f0*/  F2F.F64.F32 R4, R4 ;  /* 0x0000000400047310 */ /* 0x000e240000201800 */
[----:B0-----:R0:W-:Y:S01]  /*7a00*/  STG.E.128 desc[UR36][R16.64], R4 ;  /* 0x0000000410007986 */ /* 0x0011e2000c101d24 */
[----:B------:R-:W-:Y:S05]  /*7a10*/  BRA `(.L_x_157) ;  /* 0x0000000800507947 */ /* 0x000fea0003800000 */
.L_x_165:
        /* <DEDUP_REMOVED lines=20> */
.L_x_170:
[----:B------:R-:W-:Y:S05]  /*7b60*/  BSYNC B0 ;  /* 0x0000000000007941 */ /* 0x000fea0003800000 */
.L_x_169:
[----:B------:R-:W-:-:S05]  /*7b70*/  LOP3.LUT R5, R0, R5, RZ, 0xfc, !PT ;  /* 0x0000000500057212 */ /* 0x000fca00078efcff */
[----:B------:R0:W-:Y:S01]  /*7b80*/  STG.E.U8 desc[UR36][R16.64], R5 ;  /* 0x0000000510007986 */ /* 0x0001e2000c101124 */
[----:B------:R-:W-:Y:S05]  /*7b90*/  BRA `(.L_x_157) ;  /* 0x0000000400f07947 */ /* 0x000fea0003800000 */
.L_x_168:
        /* <DEDUP_REMOVED lines=12> */
.L_x_172:
[----:B------:R-:W-:Y:S01]  /*7c60*/  IMAD.MOV.U32 R0, RZ, RZ, 0x7f ;  /* 0x0000007fff007424 */ /* 0x000fe200078e00ff */
[----:B------:R-:W-:-:S04]  /*7c70*/  ISETP.GT.U32.AND P0, PT, R4, 0x7f800000, PT ;  /* 0x7f8000000400780c */ /* 0x000fc80003f04070 */
[----:B------:R-:W-:-:S09]  /*7c80*/  SEL R0, R0, 0x7c, P0 ;  /* 0x0000007c00007807 */ /* 0x000fd20000000000 */
.L_x_173:
[----:B------:R-:W-:Y:S05]  /*7c90*/  BSYNC B0 ;  /* 0x0000000000007941 */ /* 0x000fea0003800000 */
.L_x_171:
[----:B------:R-:W-:-:S04]  /*7ca0*/  LOP3.LUT R2, R2, 0x80000000, RZ, 0xc0, !PT ;  /* 0x8000000002027812 */ /* 0x000fc800078ec0ff */
[----:B------:R-:W-:-:S04]  /*7cb0*/  SHF.R.U32.HI R3, RZ, 0x18, R2 ;  /* 0x00000018ff037819 */ /* 0x000fc80000011602 */
[----:B------:R-:W-:-:S05]  /*7cc0*/  LOP3.LUT R3, R0, R3, RZ, 0xfc, !PT ;  /* 0x0000000300037212 */ /* 0x000fca00078efcff */
[----:B------:R0:W-:Y:S01]  /*7cd0*/  STG.E.U8 desc[UR36][R16.64], R3 ;  /* 0x0000000310007986 */ /* 0x0001e2000c101124 */
[----:B------:R-:W-:Y:S05]  /*7ce0*/  BRA `(.L_x_157) ;  /* 0x00000004009c7947 */ /* 0x000fea0003800000 */
.L_x_167:
[----:B------:R-:W-:-:S05]  /*7cf0*/  F2FP.BF16.F32.PACK_AB R2, RZ, R2 ;  /* 0x00000002ff02723e */ /* 0x000fca00000010ff */
[----:B------:R0:W-:Y:S01]  /*7d00*/  STG.E.U16 desc[UR36][R16.64], R2 ;  /* 0x0000000210007986 */ /* 0x0001e2000c101524 */
[----:B------:R-:W-:Y:S05]  /*7d10*/  BRA `(.L_x_157) ;  /* 0x0000000400907947 */ /* 0x000fea0003800000 */
.L_x_164:
        /* <DEDUP_REMOVED lines=11> */
.L_x_176:
        /* <DEDUP_REMOVED lines=16> */
.L_x_179:
[----:B------:R-:W-:-:S04]  /*7ed0*/  LOP3.LUT R2, R2, 0x80000000, RZ, 0xc0, !PT ;  /* 0x8000000002027812 */ /* 0x000fc800078ec0ff */
[----:B------:R-:W-:-:S04]  /*7ee0*/  SHF.R.U32.HI R3, RZ, 0x18, R2 ;  /* 0x00000018ff037819 */ /* 0x000fc80000011602 */
[----:B------:R-:W-:-:S04]  /*7ef0*/  LOP3.LUT R0, R0, R3, RZ, 0xfc, !PT ;  /* 0x0000000300007212 */ /* 0x000fc800078efcff */
[----:B------:R-:W-:-:S07]  /*7f00*/  PRMT R8, R0, 0x7610, R8 ;  /* 0x0000761000087816 */ /* 0x000fce0000000008 */
.L_x_178:
[----:B------:R-:W-:Y:S05]  /*7f10*/  BSYNC B0 ;  /* 0x0000000000007941 */ /* 0x000fea0003800000 */
.L_x_177:
[----:B------:R3:W-:Y:S01]  /*7f20*/  STG.E.U8 desc[UR36][R16.64], R8 ;  /* 0x0000000810007986 */ /* 0x0007e2000c101124 */
[----:B------:R-:W-:Y:S05]  /*7f30*/  BRA `(.L_x_157) ;  /* 0x0000000400087947 */ /* 0x000fea0003800000 */
.L_x_175:
        /* <DEDUP_REMOVED lines=16> */
.L_x_182:
[----:B------:R-:W-:-:S04]  /*8040*/  LOP3.LUT R2, R2, 0x80000000, RZ, 0xc0, !PT ;  /* 0x8000000002027812 */ /* 0x000fc800078ec0ff */
[----:B------:R-:W-:-:S04]  /*8050*/  SHF.R.U32.HI R3, RZ, 0x18, R2 ;  /* 0x00000018ff037819 */ /* 0x000fc80000011602 */
[----:B------:R-:W-:-:S04]  /*8060*/  LOP3.LUT R0, R0, R3, RZ, 0xfc, !PT ;  /* 0x0000000300007212 */ /* 0x000fc800078efcff */
[----:B------:R-:W-:-:S07]  /*8070*/  PRMT R8, R0, 0x7610, R8 ;  /* 0x0000761000087816 */ /* 0x000fce0000000008 */
.L_x_181:
[----:B------:R-:W-:Y:S05]  /*8080*/  BSYNC B0 ;  /* 0x0000000000007941 */ /* 0x000fea0003800000 */
.L_x_180:
[----:B------:R0:W-:Y:S01]  /*8090*/  STG.E.U8 desc[UR36][R16.64], R8 ;  /* 0x0000000810007986 */ /* 0x0001e2000c101124 */
[----:B------:R-:W-:Y:S05]  /*80a0*/  BRA `(.L_x_157) ;  /* 0x0000000000ac7947 */ /* 0x000fea0003800000 */
.L_x_174:
        /* <DEDUP_REMOVED lines=21> */
.L_x_156:
[----:B------:R-:W-:Y:S01]  /*8200*/  MOV R0, 0x0 ;  /* 0x0000000000007802 */ /* 0x000fe20000000f00 */
[----:B------:R-:W-:Y:S01]  /*8210*/  ULDC.64 UR4, c[0x4][0x118] ;  /* 0x0100460000047ab9 */ /* 0x000fe20000000a00 */
[----:B------:R-:W-:Y:S01]  /*8220*/  ULDC.64 UR6, c[0x4][0x20] ;  /* 0x0100080000067ab9 */ /* 0x000fe20000000a00 */
[----:B------:R-:W-:Y:S01]  /*8230*/  IMAD.U32 R4, RZ, RZ, UR4 ;  /* 0x00000004ff047e24 */ /* 0x000fe2000f8e00ff */
[----:B------:R0:W1:Y:S01]  /*8240*/  LDC.64 R2, c[0x4][R0] ;  /* 0x0100000000027b82 */ /* 0x0000620000000a00 */
[----:B------:R-:W-:Y:S01]  /*8250*/  IMAD.U32 R5, RZ, RZ, UR5 ;  /* 0x00000005ff057e24 */ /* 0x000fe2000f8e00ff */
[----:B------:R-:W-:Y:S01]  /*8260*/  ULDC.64 UR4, c[0x4][0x120] ;  /* 0x0100480000047ab9 */ /* 0x000fe20000000a00 */
[----:B------:R-:W-:Y:S02]  /*8270*/  IMAD.U32 R10, RZ, RZ, UR6 ;  /* 0x00000006ff0a7e24 */ /* 0x000fe4000f8e00ff */
[----:B------:R-:W-:Y:S02]  /*8280*/  IMAD.U32 R6, RZ, RZ, UR4 ;  /* 0x00000004ff067e24 */ /* 0x000fe4000f8e00ff */
[----:B------:R-:W-:-:S02]  /*8290*/  IMAD.U32 R7, RZ, RZ, UR5 ;  /* 0x00000005ff077e24 */ /* 0x000fc4000f8e00ff */
[----:B------:R-:W-:Y:S02]  /*82a0*/  IMAD.U32 R11, RZ, RZ, UR7 ;  /* 0x00000007ff0b7e24 */ /* 0x000fe4000f8e00ff */
[----:B------:R-:W-:Y:S02]  /*82b0*/  IMAD.MOV.U32 R8, RZ, RZ, 0x65 ;  /* 0x00000065ff087424 */ /* 0x000fe400078e00ff */
[----:B------:R-:W-:Y:S02]  /*82c0*/  IMAD.MOV.U32 R12, RZ, RZ, 0x1 ;  /* 0x00000001ff0c7424 */ /* 0x000fe400078e00ff */
[----:B0-----:R-:W-:-:S07]  /*82d0*/  IMAD.MOV.U32 R13, RZ, RZ, RZ ;  /* 0x000000ffff0d7224 */ /* 0x001fce00078e00ff */
[----:B------:R-:W-:-:S07]  /*82e0*/  LEPC R20, `(.L_x_185) ;  /* 0x000000001014794e */ /* 0x000fce0000000000 */
[----:B-1----:R-:W-:Y:S05]  /*82f0*/  CALL.ABS.NOINC R2 ;  /* 0x0000000002007343 */ /* 0x002fea0003c00000 */
.L_x_185:
[----:B------:R-:W-:Y:S05]  /*8300*/  BRA `(.L_x_157) ;  /* 0x0000000000147947 */ /* 0x000fea0003800000 */
.L_x_184:
[----:B------:R-:W0:Y:S02]  /*8310*/  F2I.U64.TRUNC R2, R2 ;  /* 0x0000000200027311 */ /* 0x000e24000020d800 */
[----:B0-----:R2:W-:Y:S01]  /*8320*/  STG.E.64 desc[UR36][R16.64], R2 ;  /* 0x0000000210007986 */ /* 0x0015e2000c101b24 */
[----:B------:R-:W-:Y:S05]  /*8330*/  BRA `(.L_x_157) ;  /* 0x0000000000087947 */ /* 0x000fea0003800000 */
.L_x_183:
[----:B------:R-:W0:Y:S02]  /*8340*/  F2I.FTZ.U32.TRUNC.NTZ R3, R2 ;  /* 0x0000000200037305 */ /* 0x000e24000021f000 */
[----:B0-----:R0:W-:Y:S02]  /*8350*/  STG.E desc[UR36][R16.64], R3 ;  /* 0x0000000310007986 */ /* 0x0011e4000c101924 */
.L_x_157:
[----:B------:R-:W-:-:S07]  /*8360*/  VIADD R19, R19, 0x80 ;  /* 0x0000008013137836 */ /* 0x000fce0000000000 */
.L_x_94:
[----:B------:R-:W-:Y:S05]  /*8370*/  BSYNC B7 ;  /* 0x0000000000077941 */ /* 0x000fea0003800000 */
.L_x_93:
        /* <DEDUP_REMOVED lines=358> */
.L_x_188:
        /* <DEDUP_REMOVED lines=22> */
.L_x_193:
[----:B------:R-:W2:Y:S02]  /*9b40*/  LDG.E.U8 R2, desc[UR36][R2.64] ;  /* 0x0000002402027981 */ /* 0x000ea4000c1e1100 */
[----:B--2---:R-:W-:Y:S01]  /*9b50*/  I2FP.F32.U32 R22, R2 ;  /* 0x0000000200167245 */ /* 0x004fe20000201000 */
[----:B------:R-:W-:Y:S06]  /*9b60*/  BRA `(.L_x_195) ;  /* 0x0000000c002c7947 */ /* 0x000fec0003800000 */
.L_x_192:
        /* <DEDUP_REMOVED lines=9> */
.L_x_197:
[----:B------:R-:W2:Y:S02]  /*9c00*/  LDG.E R2, desc[UR36][R2.64] ;  /* 0x0000002402027981 */ /* 0x000ea4000c1e1900 */
[----:B--2---:R-:W-:Y:S01]  /*9c10*/  I2FP.F32.S32 R22, R2 ;  /* 0x0000000200167245 */ /* 0x004fe20000201400 */
[----:B------:R-:W-:Y:S06]  /*9c20*/  BRA `(.L_x_195) ;  /* 0x0000000800fc7947 */ /* 0x000fec0003800000 */
.L_x_196:
[----:B------:R-:W2:Y:S02]  /*9c30*/  LDG.E.U16 R2, desc[UR36][R2.64] ;  /* 0x0000002402027981 */ /* 0x000ea4000c1e1500 */
[----:B--2---:R2:W3:Y:S01]  /*9c40*/  I2F.S16 R22, R2 ;  /* 0x0000000200167306 */ /* 0x0044e20000101400 */
[----:B------:R-:W-:Y:S05]  /*9c50*/  BRA `(.L_x_195) ;  /* 0x0000000800f07947 */ /* 0x000fea0003800000 */
.L_x_191:
        /* <DEDUP_REMOVED lines=8> */
.L_x_199:
[----:B------:R-:W2:Y:S02]  /*9ce0*/  LDG.E.U16 R2, desc[UR36][R2.64] ;  /* 0x0000002402027981 */ /* 0x000ea4000c1e1500 */
[----:B--2---:R-:W-:Y:S01]  /*9cf0*/  HADD2.F32 R22, -RZ, R2.H0_H0 ;  /* 0x20000002ff167230 */ /* 0x004fe20000004100 */
[----:B------:R-:W-:Y:S06]  /*9d00*/  BRA `(.L_x_195) ;  /* 0x0000000800c47947 */ /* 0x000fec0003800000 */
.L_x_198:
        /* <DEDUP_REMOVED lines=8> */
.L_x_201:
[----:B------:R-:W2:Y:S02]  /*9d90*/  LDG.E.U16 R2, desc[UR36][R2.64] ;  /* 0x0000002402027981 */ /* 0x000ea4000c1e1500 */
[----:B--2---:R-:W-:Y:S01]  /*9da0*/  HADD2.F32 R22, -RZ, R2.H0_H0 ;  /* 0x20000002ff167230 */ /* 0x004fe20000004100 */
[----:B------:R-:W-:Y:S06]  /*9db0*/  BRA `(.L_x_195) ;  /* 0x0000000800987947 */ /* 0x000fec0003800000 */
.L_x_200:
[----:B------:R-:W2:Y:S01]  /*9dc0*/  LDG.E.64 R2, desc[UR36][R2.64] ;  /* 0x0000002402027981 */ /* 0x000ea2000c1e1b00 */
[----:B------:R-:W-:Y:S01]  /*9dd0*/  UMOV UR4, 0xf0000000 ;  /* 0xf000000000047882 */ /* 0x000fe20000000000 */
[----:B------:R-:W-:Y:S01]  /*9de0*/  UMOV UR5, 0x380fffff ;  /* 0x380fffff00057882 */ /* 0x000fe20000000000 */
[----:B--2---:R-:W0:Y:S01]  /*9df0*/  F2F.F32.F64 R22, R2 ;  /* 0x0000000200167310 */ /* 0x004e220000301000 */
[----:B------:R-:W-:-:S14]  /*9e00*/  DSETP.GEU.AND P0, PT, |R2|, UR4, PT ;  /* 0x0000000402007e2a */ /* 0x000fdc000bf0e200 */
[----:B0-----:R-:W-:Y:S01]  /*9e10*/  @!P0 FMUL R22, R22, 1.175494350822287508e-38 ;  /* 0x0080000016168820 */ /* 0x001fe20000400000 */
[----:B------:R-:W-:Y:S06]  /*9e20*/  BRA `(.L_x_195) ;  /* 0x00000008007c7947 */ /* 0x000fec0003800000 */
.L_x_190:
        /* <DEDUP_REMOVED lines=12> */
.L_x_204:
[----:B------:R-:W2:Y:S01]  /*9ef0*/  LDG.E.64 R2, desc[UR36][R2.64] ;  /* 0x0000002402027981 */ /* 0x000ea2000c1e1b00 */
[----:B------:R-:W-:Y:S01]  /*9f00*/  UMOV UR4, 0xf0000000 ;  /* 0xf000000000047882 */ /* 0x000fe20000000000 */
[----:B------:R-:W-:Y:S01]  /*9f10*/  UMOV UR5, 0x380fffff ;  /* 0x380fffff00057882 */ /* 0x000fe20000000000 */
[----:B--2---:R-:W0:Y:S01]  /*9f20*/  F2F.F32.F64 R22, R2 ;  /* 0x0000000200167310 */ /* 0x004e220000301000 */
[----:B------:R-:W-:-:S14]  /*9f30*/  DSETP.GEU.AND P0, PT, |R2|, UR4, PT ;  /* 0x0000000402007e2a */ /* 0x000fdc000bf0e200 */
[----:B0-----:R-:W-:Y:S01]  /*9f40*/  @!P0 FMUL R22, R22, 1.175494350822287508e-38 ;  /* 0x0080000016168820 */ /* 0x001fe20000400000 */
[----:B------:R-:W-:Y:S06]  /*9f50*/  BRA `(.L_x_195) ;  /* 0x0000000800307947 */ /* 0x000fec0003800000 */
.L_x_203:
        /* <DEDUP_REMOVED lines=26> */
.L_x_206:
        /* <DEDUP_REMOVED lines=13> */
.L_x_205:
[----:B------:R-:W2:Y:S02]  /*a1d0*/  LDG.E.U16 R2, desc[UR36][R2.64] ;  /* 0x0000002402027981 */ /* 0x000ea4000c1e1500 */
[----:B--2---:R-:W-:Y:S01]  /*a1e0*/  IMAD.U32 R22, R2, 0x10000, RZ ;  /* 0x0001000002167824 */ /* 0x004fe200078e00ff */
[----:B------:R-:W-:Y:S06]  /*a1f0*/  BRA `(.L_x_195) ;  /* 0x0000000400887947 */ /* 0x000fec0003800000 */
.L_x_202:
        /* <DEDUP_REMOVED lines=11> */
.L_x_209:
        /* <DEDUP_REMOVED lines=20> */
.L_x_211:
[----:B------:R-:W-:Y:S05]  /*a3f0*/  BSYNC B0 ;  /* 0x0000000000007941 */ /* 0x000fea0003800000 */
.L_x_210:
[----:B------:R-:W-:Y:S01]  /*a400*/  IMAD.SHL.U32 R2, R2, 0x100000, RZ ;  /* 0x0010000002027824 */ /* 0x000fe200078e00ff */
[----:B------:R-:W-:-:S04]  /*a410*/  LEA R3, R0, 0x3b800000, 0x17 ;  /* 0x3b80000000037811 */ /* 0x000fc800078eb8ff */
[----:B------:R-:W-:Y:S01]  /*a420*/  LOP3.LUT R22, R3, R2, R22, 0xfe, !PT ;  /* 0x0000000203167212 */ /* 0x000fe200078efe16 */
[----:B------:R-:W-:Y:S06]  /*a430*/  BRA `(.L_x_195) ;  /* 0x0000000000f87947 */ /* 0x000fec0003800000 */
.L_x_208:
        /* <DEDUP_REMOVED lines=20> */
.L_x_213:
[----:B------:R-:W-:Y:S05]  /*a580*/  BSYNC B0 ;  /* 0x0000000000007941 */ /* 0x000fea0003800000 */
.L_x_212:
[----:B------:R-:W-:Y:S01]  /*a590*/  IMAD.SHL.U32 R2, R2, 0x200000, RZ ;  /* 0x0020000002027824 */ /* 0x000fe200078e00ff */
[----:B------:R-:W-:-:S04]  /*a5a0*/  LEA R3, R0, 0x37800000, 0x17 ;  /* 0x3780000000037811 */ /* 0x000fc800078eb8ff */
[----:B------:R-:W-:Y:S01]  /*a5b0*/  LOP3.LUT R22, R3, R2, R22, 0xfe, !PT ;  /* 0x0000000203167212 */ /* 0x000fe200078efe16 */
[----:B------:R-:W-:Y:S06]  /*a5c0*/  BRA `(.L_x_195) ;  /* 0x0000000000947947 */ /* 0x000fec0003800000 */
.L_x_207:
        /* <DEDUP_REMOVED lines=14> */
.L_x_194:
        /* <DEDUP_REMOVED lines=16> */
.L_x_216:
[----:B------:R-:W-:Y:S01]  /*a7b0*/  IMAD.MOV.U32 R22, RZ, RZ, RZ ;  /* 0x000000ffff167224 */ /* 0x000fe200078e00ff */
[----:B------:R-:W-:Y:S06]  /*a7c0*/  BRA `(.L_x_195) ;  /* 0x0000000000147947 */ /* 0x000fec0003800000 */
.L_x_215:
[----:B------:R-:W2:Y:S02]  /*a7d0*/  LDG.E.64 R22, desc[UR36][R2.64] ;  /* 0x0000002402167981 */ /* 0x000ea4000c1e1b00 */
[----:B--2---:R0:W1:Y:S01]  /*a7e0*/  I2F.U64 R22, R22 ;  /* 0x0000001600167312 */ /* 0x0040620000301000 */
[----:B------:R-:W-:Y:S05]  /*a7f0*/  BRA `(.L_x_195) ;  /* 0x0000000000087947 */ /* 0x000fea0003800000 */
.L_x_214:
[----:B------:R-:W2:Y:S02]  /*a800*/  LDG.E R2, desc[UR36][R2.64] ;  /* 0x0000002402027981 */ /* 0x000ea4000c1e1900 */
[----:B--2---:R-:W-:-:S07]  /*a810*/  I2FP.F32.U32 R22, R2 ;  /* 0x0000000200167245 */ /* 0x004fce0000201000 */
.L_x_195:
[----:B------:R-:W-:Y:S05]  /*a820*/  BSYNC B6 ;  /* 0x0000000000067941 */ /* 0x000fea0003800000 */
.L_x_189:
[----:B------:R-:W4:Y:S01]  /*a830*/  LDC.U8 R4, c[0x0][0x493] ;  /* 0x000124c0ff047b82 */ /* 0x000f220000000000 */
[----:B------:R-:W-:Y:S01]  /*a840*/  ULDC.64 UR4, c[0x0][0x488] ;  /* 0x0001220000047ab9 */ /* 0x000fe20000000a00 */
[----:B------:R-:W-:Y:S01]  /*a850*/  BSSY B6, `(.L_x_217) ;  /* 0x00000df000067945 */ /* 0x000fe20003800000 */
[----:B0-2---:R-:W-:-:S05]  /*a860*/  IADD3 R2, P0, R18, UR4, RZ ;  /* 0x0000000412027c10 */ /* 0x005fca000ff1e0ff */
[----:B------:R-:W-:Y:S01]  /*a870*/  IMAD.X R3, RZ, RZ, UR5, P0 ;  /* 0x00000005ff037e24 */ /* 0x000fe200080e06ff */
[----:B----4-:R-:W-:-:S04]  /*a880*/  PRMT R0, R4, 0x9910, RZ ;  /* 0x0000991004007816 */ /* 0x010fc800000000ff */
        /* <DEDUP_REMOVED lines=13> */
.L_x_221:
[----:B------:R-:W2:Y:S02]  /*a960*/  LDG.E.U8 R0, desc[UR36][R2.64] ;  /* 0x0000002402007981 */ /* 0x000ea4000c1e1100 */
[----:B--2---:R-:W-:Y:S01]  /*a970*/  I2FP.F32.U32 R0, R0 ;  /* 0x0000000000007245 */ /* 0x004fe20000201000 */
[----:B------:R-:W-:Y:S06]  /*a980*/  BRA `(.L_x_223) ;  /* 0x0000000c002c7947 */ /* 0x000fec0003800000 */
.L_x_220:
[----:B------:R-:W-:-:S13]  /*a990*/  ISETP.NE.AND P0, PT, R0, 0x2, PT ;  /* 0x000000020000780c */ /* 0x000fda0003f05270 */
[----:B------:R-:W-:Y:S05]  /*a9a0*/  @!P0 BRA `(.L_x_224) ;  /* 0x0000000000288947 */ /* 0x000fea0003800000 */
[----:B------:R-:W-:-:S13]  /*a9b0*/  ISETP.NE.AND P0, PT, R0, 0x3, PT ;  /* 0x000000030000780c */ /* 0x000fda0003f05270 */
[----:B------:R-:W-:Y:S05]  /*a9c0*/  @!P0 BRA `(.L_x_225) ;  /* 0x0000000000148947 */ /* 0x000fea0003800000 */
[----:B------:R-:W-:-:S13]  /*a9d0*/  ISETP.NE.AND P0, PT, R0, 0x4, PT ;  /* 0x000000040000780c */ /* 0x000fda0003f05270 */
[----:B------:R-:W-:Y:S05]  /*a9e0*/  @P0 BRA `(.L_x_222) ;  /* 0x0000000800b80947 */ /* 0x000fea0003800000 */
[----:B------:R-:W2:Y:S02]  /*a9f0*/  LDG.E.64 R2, desc[UR36][R2.64] ;  /* 0x0000002402027981 */ /* 0x000ea4000c1e1b00 */
[----:B--2---:R2:W4:Y:S01]  /*aa00*/  I2F.S64 R0, R2 ;  /* 0x0000000200007312 */ /* 0x0045220000301400 */
[----:B------:R-:W-:Y:S05]  /*aa10*/  BRA `(.L_x_223) ;  /* 0x0000000c00087947 */ /* 0x000fea0003800000 */
.L_x_225:
[----:B------:R-:W2:Y:S02]  /*aa20*/  LDG.E R0, desc[UR36][R2.64] ;  /* 0x0000002402007981 */ /* 0x000ea4000c1e1900 */
[----:B--2---:R-:W-:Y:S01]  /*aa30*/  I2FP.F32.S32 R0, R0 ;  /* 0x0000000000007245 */ /* 0x004fe20000201400 */
[----:B------:R-:W-:Y:S06]  /*aa40*/  BRA `(.L_x_223) ;  /* 0x0000000800fc7947 */ /* 0x000fec0003800000 */
.L_x_224:
[----:B------:R-:W2:Y:S02]  /*aa50*/  LDG.E.U16 R0, desc[UR36][R2.64] ;  /* 0x0000002402007981 */ /* 0x000ea4000c1e1500 */
[----:B--2---:R-:W0:Y:S01]  /*aa60*/  I2F.S16 R0, R0 ;  /* 0x0000000000007306 */ /* 0x004e220000101400 */
[----:B------:R-:W-:Y:S05]  /*aa70*/  BRA `(.L_x_223) ;  /* 0x0000000800f07947 */ /* 0x000fea0003800000 */
.L_x_219:
        /* <DEDUP_REMOVED lines=8> */
.L_x_227:
[----:B------:R-:W2:Y:S02]  /*ab00*/  LDG.E.U16 R0, desc[UR36][R2.64] ;  /* 0x0000002402007981 */ /* 0x000ea4000c1e1500 */
[----:B--2---:R-:W-:Y:S01]  /*ab10*/  HADD2.F32 R0, -RZ, R0.H0_H0 ;  /* 0x20000000ff007230 */ /* 0x004fe20000004100 */
[----:B------:R-:W-:Y:S06]  /*ab20*/  BRA `(.L_x_223) ;  /* 0x0000000800c47947 */ /* 0x000fec0003800000 */
.L_x_226:
        /* <DEDUP_REMOVED lines=8> */
.L_x_229:
[----:B------:R-:W2:Y:S02]  /*abb0*/  LDG.E.U16 R0, desc[UR36][R2.64] ;  /* 0x0000002402007981 */ /* 0x000ea4000c1e1500 */
[----:B--2---:R-:W-:Y:S01]  /*abc0*/  HADD2.F32 R0, -RZ, R0.H0_H0 ;  /* 0x20000000ff007230 */ /* 0x004fe20000004100 */
[----:B------:R-:W-:Y:S06]  /*abd0*/  BRA `(.L_x_223) ;  /* 0x0000000800987947 */ /* 0x000fec0003800000 */
.L_x_228:
[----:B------:R-:W2:Y:S01]  /*abe0*/  LDG.E.64 R2, desc[UR36][R2.64] ;  /* 0x0000002402027981 */ /* 0x000ea2000c1e1b00 */
[----:B------:R-:W-:Y:S01]  /*abf0*/  UMOV UR4, 0xf0000000 ;  /* 0xf000000000047882 */ /* 0x000fe20000000000 */
[----:B------:R-:W-:Y:S01]  /*ac00*/  UMOV UR5, 0x380fffff ;  /* 0x380fffff00057882 */ /* 0x000fe20000000000 */
[----:B--2---:R-:W0:Y:S01]  /*ac10*/  F2F.F32.F64 R0, R2 ;  /* 0x0000000200007310 */ /* 0x004e220000301000 */
[----:B------:R-:W-:-:S14]  /*ac20*/  DSETP.GEU.AND P0, PT, |R2|, UR4, PT ;  /* 0x0000000402007e2a */ /* 0x000fdc000bf0e200 */
[----:B0-----:R-:W-:Y:S01]  /*ac30*/  @!P0 FMUL R0, R0, 1.175494350822287508e-38 ;  /* 0x0080000000008820 */ /* 0x001fe20000400000 */
[----:B------:R-:W-:Y:S06]  /*ac40*/  BRA `(.L_x_223) ;  /* 0x00000008007c7947 */ /* 0x000fec0003800000 */
.L_x_218:
        /* <DEDUP_REMOVED lines=12> */
.L_x_232:
[----:B------:R-:W2:Y:S01]  /*ad10*/  LDG.E.64 R2, desc[UR36][R2.64] ;  /* 0x0000002402027981 */ /* 0x000ea2000c1e1b00 */
[----:B------:R-:W-:Y:S01]  /*ad20*/  UMOV UR4, 0xf0000000 ;  /* 0xf000000000047882 */ /* 0x000fe20000000000 */
[----:B------:R-:W-:Y:S01]  /*ad30*/  UMOV UR5, 0x380fffff ;  /* 0x380fffff00057882 */ /* 0x000fe20000000000 */
[----:B--2---:R-:W0:Y:S01]  /*ad40*/  F2F.F32.F64 R0, R2 ;  /* 0x0000000200007310 */ /* 0x004e220000301000 */
[----:B------:R-:W-:-:S14]  /*ad50*/  DSETP.GEU.AND P0, PT, |R2|, UR4, PT ;  /* 0x0000000402007e2a */ /* 0x000fdc000bf0e200 */
[----:B0-----:R-:W-:Y:S01]  /*ad60*/  @!P0 FMUL R0, R0, 1.175494350822287508e-38 ;  /* 0x0080000000008820 */ /* 0x001fe20000400000 */
[----:B------:R-:W-:Y:S06]  /*ad70*/  BRA `(.L_x_223) ;  /* 0x0000000800307947 */ /* 0x000fec0003800000 */
.L_x_231:
        /* <DEDUP_REMOVED lines=26> */
.L_x_234:
        /* <DEDUP_REMOVED lines=13> */
.L_x_233:
[----:B------:R-:W2:Y:S02]  /*aff0*/  LDG.E.U16 R0, desc[UR36][R2.64] ;  /* 0x0000002402007981 */ /* 0x000ea4000c1e1500 */
[----:B--2---:R-:W-:Y:S01]  /*b000*/  IMAD.U32 R0, R0, 0x10000, RZ ;  /* 0x0001000000007824 */ /* 0x004fe200078e00ff */
[----:B------:R-:W-:Y:S06]  /*b010*/  BRA `(.L_x_223) ;  /* 0x0000000400887947 */ /* 0x000fec0003800000 */
.L_x_230:
        /* <DEDUP_REMOVED lines=11> */
.L_x_237:
        /* <DEDUP_REMOVED lines=20> */
.L_x_239:
[----:B------:R-:W-:Y:S05]  /*b210*/  BSYNC B0 ;  /* 0x0000000000007941 */ /* 0x000fea0003800000 */
.L_x_238:
[----:B------:R-:W-:Y:S01]  /*b220*/  LEA R3, R0, 0x3b800000, 0x17 ;  /* 0x3b80000000037811 */ /* 0x000fe200078eb8ff */
[----:B------:R-:W-:-:S05]  /*b230*/  IMAD.SHL.U32 R0, R2, 0x100000, RZ ;  /* 0x0010000002007824 */ /* 0x000fca00078e00ff */
[----:B------:R-:W-:Y:S01]  /*b240*/  LOP3.LUT R0, R3, R0, R4, 0xfe, !PT ;  /* 0x0000000003007212 */ /* 0x000fe200078efe04 */
[----:B------:R-:W-:Y:S06]  /*b250*/  BRA `(.L_x_223) ;  /* 0x0000000000f87947 */ /* 0x000fec0003800000 */
.L_x_236:
        /* <DEDUP_REMOVED lines=20> */
.L_x_241:
[----:B------:R-:W-:Y:S05]  /*b3a0*/  BSYNC B0 ;  /* 0x0000000000007941 */ /* 0x000fea0003800000 */
.L_x_240:
[----:B------:R-:W-:Y:S01]  /*b3b0*/  LEA R3, R0, 0x37800000, 0x17 ;  /* 0x3780000000037811 */ /* 0x000fe200078eb8ff */
[----:B------:R-:W-:-:S05]  /*b3c0*/  IMAD.SHL.U32 R0, R2, 0x200000, RZ ;  /* 0x0020000002007824 */ /* 0x000fca00078e00ff */
[----:B------:R-:W-:Y:S01]  /*b3d0*/  LOP3.LUT R0, R3, R0, R4, 0xfe, !PT ;  /* 0x0000000003007212 */ /* 0x000fe200078efe04 */
[----:B------:R-:W-:Y:S06]  /*b3e0*/  BRA `(.L_x_223) ;  /* 0x0000000000947947 */ /* 0x000fec0003800000 */
.L_x_235:
        /* <DEDUP_REMOVED lines=14> */
.L_x_222:
        /* <DEDUP_REMOVED lines=16> */
.L_x_244:
[----:B------:R-:W-:Y:S01]  /*b5d0*/  IMAD.MOV.U32 R0, RZ, RZ, RZ ;  /* 0x000000ffff007224 */ /* 0x000fe200078e00ff */
[----:B------:R-:W-:Y:S06]  /*b5e0*/  BRA `(.L_x_223) ;  /* 0x0000000000147947 */ /* 0x000fec0003800000 */
.L_x_243:
[----:B------:R-:W2:Y:S02]  /*b5f0*/  LDG.E.64 R2, desc[UR36][R2.64] ;  /* 0x0000002402027981 */ /* 0x000ea4000c1e1b00 */
[----:B--2---:R0:W2:Y:S01]  /*b600*/  I2F.U64 R0, R2 ;  /* 0x0000000200007312 */ /* 0x0040a20000301000 */
[----:B------:R-:W-:Y:S05]  /*b610*/  BRA `(.L_x_223) ;  /* 0x0000000000087947 */ /* 0x000fea0003800000 */
.L_x_242:
[----:B------:R-:W2:Y:S02]  /*b620*/  LDG.E R0, desc[UR36][R2.64] ;  /* 0x0000002402007981 */ /* 0x000ea4000c1e1900 */
[----:B--2---:R-:W-:-:S07]  /*b630*/  I2FP.F32.U32 R0, R0 ;  /* 0x0000000000007245 */ /* 0x004fce0000201000 */
.L_x_223:
[----:B------:R-:W-:Y:S05]  /*b640*/  BSYNC B6 ;  /* 0x0000000000067941 */ /* 0x000fea0003800000 */
.L_x_217:
        /* <DEDUP_REMOVED lines=20> */
.L_x_248:
[----:B------:R-:W0:Y:S02]  /*b790*/  F2I.S64.TRUNC R2, R2 ;  /* 0x0000000200027311 */ /* 0x000e24000020d900 */
[----:B0-----:R-:W-:-:S05]  /*b7a0*/  IMAD.MOV.U32 R5, RZ, RZ, R2 ;  /* 0x000000ffff057224 */ /* 0x001fca00078e0002 */
[----:B------:R0:W-:Y:S01]  /*b7b0*/  STG.E.U8 desc[UR36][R16.64], R5 ;  /* 0x0000000510007986 */ /* 0x0001e2000c101124 */
[----:B------:R-:W-:Y:S05]  /*b7c0*/  BRA `(.L_x_250) ;  /* 0x0000000c00447947 */ /* 0x000fea0003800000 */
.L_x_247:
        /* <DEDUP_REMOVED lines=9> */
.L_x_252:
[----:B------:R-:W0:Y:S02]  /*b860*/  F2I.FTZ.TRUNC.NTZ R3, R2 ;  /* 0x0000000200037305 */ /* 0x000e24000021f100 */
[----:B0-----:R0:W-:Y:S01]  /*b870*/  STG.E desc[UR36][R16.64], R3 ;  /* 0x0000000310007986 */ /* 0x0011e2000c101924 */
[----:B------:R-:W-:Y:S05]  /*b880*/  BRA `(.L_x_250) ;  /* 0x0000000c00147947 */ /* 0x000fea0003800000 */
.L_x_251:
[----:B------:R-:W0:Y:S02]  /*b890*/  F2I.FTZ.TRUNC.NTZ R3, R2 ;  /* 0x0000000200037305 */ /* 0x000e24000021f100 */
[----:B0-----:R0:W-:Y:S01]  /*b8a0*/  STG.E.U16 desc[UR36][R16.64], R3 ;  /* 0x0000000310007986 */ /* 0x0011e2000c101524 */
[----:B------:R-:W-:Y:S05]  /*b8b0*/  BRA `(.L_x_250) ;  /* 0x0000000c00087947 */ /* 0x000fea0003800000 */
.L_x_246:
        /* <DEDUP_REMOVED lines=8> */
.L_x_254:
[----:B------:R-:W-:-:S05]  /*b940*/  F2FP.F16.F32.PACK_AB R2, RZ, R2 ;  /* 0x00000002ff02723e */ /* 0x000fca00000000ff */
[----:B------:R0:W-:Y:S01]  /*b950*/  STG.E.U16 desc[UR36][R16.64], R2 ;  /* 0x0000000210007986 */ /* 0x0001e2000c101524 */
[----:B------:R-:W-:Y:S05]  /*b960*/  BRA `(.L_x_250) ;  /* 0x0000000800dc7947 */ /* 0x000fea0003800000 */
.L_x_253:
        /* <DEDUP_REMOVED lines=8> */
.L_x_256:
[----:B------:R-:W-:-:S05]  /*b9f0*/  F2FP.F16.F32.PACK_AB R3, R3, R2 ;  /* 0x000000020303723e */ /* 0x000fca00000000ff */
[----:B------:R2:W-:Y:S01]  /*ba00*/  STG.E desc[UR36][R16.64], R3 ;  /* 0x0000000310007986 */ /* 0x0005e2000c101924 */
[----:B------:R-:W-:Y:S05]  /*ba10*/  BRA `(.L_x_250) ;  /* 0x0000000800b07947 */ /* 0x000fea0003800000 */
.L_x_255:
[----:B------:R-:W-:-:S06]  /*ba20*/  FMUL.FTZ R2, R2, 1 ;  /* 0x3f80000002027820 */ /* 0x000fcc0000410000 */
[----:B------:R-:W0:Y:S02]  /*ba30*/  F2F.F64.F32 R2, R2 ;  /* 0x0000000200027310 */ /* 0x000e240000201800 */
[----:B0-----:R4:W-:Y:S01]  /*ba40*/  STG.E.64 desc[UR36][R16.64], R2 ;  /* 0x0000000210007986 */ /* 0x0019e2000c101b24 */
[----:B------:R-:W-:Y:S05]  /*ba50*/  BRA `(.L_x_250) ;  /* 0x0000000800a07947 */ /* 0x000fea0003800000 */
.L_x_245:
        /* <DEDUP_REMOVED lines=14> */
.L_x_259:
[----:B------:R-:W-:Y:S01]  /*bb40*/  FMUL.FTZ R6, R3, 1 ;  /* 0x3f80000003067820 */ /* 0x000fe20000410000 */
[----:B------:R-:W-:-:S05]  /*bb50*/  FMUL.FTZ R4, R2, 1 ;  /* 0x3f80000002047820 */ /* 0x000fca0000410000 */
[----:B------:R-:W-:Y:S08]  /*bb60*/  F2F.F64.F32 R6, R6 ;  /* 0x0000000600067310 */ /* 0x000ff00000201800 */
[----:B------:R-:W0:Y:S02]  /*bb70*/  F2F.F64.F32 R4, R4 ;  /* 0x0000000400047310 */ /* 0x000e240000201800 */
[----:B0-----:R0:W-:Y:S01]  /*bb80*/  STG.E.128 desc[UR36][R16.64], R4 ;  /* 0x0000000410007986 */ /* 0x0011e2000c101d24 */
[----:B------:R-:W-:Y:S05]  /*bb90*/  BRA `(.L_x_250) ;  /* 0x0000000800507947 */ /* 0x000fea0003800000 */
.L_x_258:
        /* <DEDUP_REMOVED lines=20> */
.L_x_263:
[----:B------:R-:W-:Y:S05]  /*bce0*/  BSYNC B0 ;  /* 0x0000000000007941 */ /* 0x000fea0003800000 */
.L_x_262:
[----:B------:R-:W-:-:S05]  /*bcf0*/  LOP3.LUT R5, R0, R5, RZ, 0xfc, !PT ;  /* 0x0000000500057212 */ /* 0x000fca00078efcff */
[----:B------:R0:W-:Y:S01]  /*bd00*/  STG.E.U8 desc[UR36][R16.64], R5 ;  /* 0x0000000510007986 */ /* 0x0001e2000c101124 */
[----:B------:R-:W-:Y:S05]  /*bd10*/  BRA `(.L_x_250) ;  /* 0x0000000400f07947 */ /* 0x000fea0003800000 */
.L_x_261:
        /* <DEDUP_REMOVED lines=12> */
.L_x_265:
[----:B------:R-:W-:Y:S01]  /*bde0*/  IMAD.MOV.U32 R0, RZ, RZ, 0x7f ;  /* 0x0000007fff007424 */ /* 0x000fe200078e00ff */
[----:B------:R-:W-:-:S04]  /*bdf0*/  ISETP.GT.U32.AND P0, PT, R4, 0x7f800000, PT ;  /* 0x7f8000000400780c */ /* 0x000fc80003f04070 */
[----:B------:R-:W-:-:S09]  /*be00*/  SEL R0, R0, 0x7c, P0 ;  /* 0x0000007c00007807 */ /* 0x000fd20000000000 */
.L_x_266:
[----:B------:R-:W-:Y:S05]  /*be10*/  BSYNC B0 ;  /* 0x0000000000007941 */ /* 0x000fea0003800000 */
.L_x_264:
[----:B------:R-:W-:-:S04]  /*be20*/  LOP3.LUT R2, R2, 0x80000000, RZ, 0xc0, !PT ;  /* 0x8000000002027812 */ /* 0x000fc800078ec0ff */
[----:B------:R-:W-:-:S04]  /*be30*/  SHF.R.U32.HI R3, RZ, 0x18, R2 ;  /* 0x00000018ff037819 */ /* 0x000fc80000011602 */
[----:B------:R-:W-:-:S05]  /*be40*/  LOP3.LUT R3, R0, R3, RZ, 0xfc, !PT ;  /* 0x0000000300037212 */ /* 0x000fca00078efcff */
[----:B------:R0:W-:Y:S01]  /*be50*/  STG.E.U8 desc[UR36][R16.64], R3 ;  /* 0x0000000310007986 */ /* 0x0001e2000c101124 */
[----:B------:R-:W-:Y:S05]  /*be60*/  BRA `(.L_x_250) ;  /* 0x00000004009c7947 */ /* 0x000fea0003800000 */
.L_x_260:
[----:B------:R-:W-:-:S05]  /*be70*/  F2FP.BF16.F32.PACK_AB R2, RZ, R2 ;  /* 0x00000002ff02723e */ /* 0x000fca00000010ff */
[----:B------:R0:W-:Y:S01]  /*be80*/  STG.E.U16 desc[UR36][R16.64], R2 ;  /* 0x0000000210007986 */ /* 0x0001e2000c101524 */
[----:B------:R-:W-:Y:S05]  /*be90*/  BRA `(.L_x_250) ;  /* 0x0000000400907947 */ /* 0x000fea0003800000 */
.L_x_257:
        /* <DEDUP_REMOVED lines=11> */
.L_x_269:
        /* <DEDUP_REMOVED lines=16> */
.L_x_272:
[----:B------:R-:W-:-:S04]  /*c050*/  LOP3.LUT R2, R2, 0x80000000, RZ, 0xc0, !PT ;  /* 0x8000000002027812 */ /* 0x000fc800078ec0ff */
[----:B------:R-:W-:-:S04]  /*c060*/  SHF.R.U32.HI R3, RZ, 0x18, R2 ;  /* 0x00000018ff037819 */ /* 0x000fc80000011602 */
[----:B------:R-:W-:-:S04]  /*c070*/  LOP3.LUT R0, R0, R3, RZ, 0xfc, !PT ;  /* 0x0000000300007212 */ /* 0x000fc800078efcff */
[----:B------:R-:W-:-:S07]  /*c080*/  PRMT R8, R0, 0x7610, R8 ;  /* 0x0000761000087816 */ /* 0x000fce0000000008 */
.L_x_271:
[----:B------:R-:W-:Y:S05]  /*c090*/  BSYNC B0 ;  /* 0x0000000000007941 */ /* 0x000fea0003800000 */
.L_x_270:
[----:B------:R0:W-:Y:S01]  /*c0a0*/  STG.E.U8 desc[UR36][R16.64], R8 ;  /* 0x0000000810007986 */ /* 0x0001e2000c101124 */
[----:B------:R-:W-:Y:S05]  /*c0b0*/  BRA `(.L_x_250) ;  /* 0x0000000400087947 */ /* 0x000fea0003800000 */
.L_x_268:
        /* <DEDUP_REMOVED lines=16> */
.L_x_275:
[----:B------:R-:W-:-:S04]  /*c1c0*/  LOP3.LUT R2, R2, 0x80000000, RZ, 0xc0, !PT ;  /* 0x8000000002027812 */ /* 0x000fc800078ec0ff */
[----:B------:R-:W-:-:S04]  /*c1d0*/  SHF.R.U32.HI R3, RZ, 0x18, R2 ;  /* 0x00000018ff037819 */ /* 0x000fc80000011602 */
[----:B------:R-:W-:-:S04]  /*c1e0*/  LOP3.LUT R0, R0, R3, RZ, 0xfc, !PT ;  /* 0x0000000300007212 */ /* 0x000fc800078efcff */
[----:B------:R-:W-:-:S07]  /*c1f0*/  PRMT R8, R0, 0x7610, R8 ;  /* 0x0000761000087816 */ /* 0x000fce0000000008 */
.L_x_274:
[----:B------:R-:W-:Y:S05]  /*c200*/  BSYNC B0 ;  /* 0x0000000000007941 */ /* 0x000fea0003800000 */
.L_x_273:
[----:B------:R0:W-:Y:S01]  /*c210*/  STG.E.U8 desc[UR36][R16.64], R8 ;  /* 0x0000000810007986 */ /* 0x0001e2000c101124 */
[----:B------:R-:W-:Y:S05]  /*c220*/  BRA `(.L_x_250) ;  /* 0x0000000000ac7947 */ /* 0x000fea0003800000 */
.L_x_267:
        /* <DEDUP_REMOVED lines=21> */
.L_x_249:
        /* <DEDUP_REMOVED lines=16> */
.L_x_278:
[----:B------:R-:W-:Y:S05]  /*c480*/  BRA `(.L_x_250) ;  /* 0x0000000000147947 */ /* 0x000fea0003800000 */
.L_x_277:
[----:B------:R-:W0:Y:S02]  /*c490*/  F2I.U64.TRUNC R2, R2 ;  /* 0x0000000200027311 */ /* 0x000e24000020d800 */
[----:B0-----:R0:W-:Y:S01]  /*c4a0*/  STG.E.64 desc[UR36][R16.64], R2 ;  /* 0x0000000210007986 */ /* 0x0011e2000c101b24 */
[----:B------:R-:W-:Y:S05]  /*c4b0*/  BRA `(.L_x_250) ;  /* 0x0000000000087947 */ /* 0x000fea0003800000 */
.L_x_276:
[----:B------:R-:W0:Y:S02]  /*c4c0*/  F2I.FTZ.U32.TRUNC.NTZ R3, R2 ;  /* 0x0000000200037305 */ /* 0x000e24000021f000 */
[----:B0-----:R0:W-:Y:S02]  /*c4d0*/  STG.E desc[UR36][R16.64], R3 ;  /* 0x0000000310007986 */ /* 0x0011e4000c101924 */
.L_x_250:
[----:B------:R-:W-:-:S07]  /*c4e0*/  VIADD R19, R19, 0x80 ;  /* 0x0000008013137836 */ /* 0x000fce0000000000 */
.L_x_187:
[----:B------:R-:W-:Y:S05]  /*c4f0*/  BSYNC B7 ;  /* 0x0000000000077941 */ /* 0x000fea0003800000 */
.L_x_186:
[----:B------:R-:W-:Y:S02]  /*c500*/  ULDC UR4, c[0x0][0x210] ;  /* 0x0000840000047ab9 */ /* 0x000fe40000000800 */
[----:B------:R-:W-:-:S13]  /*c510*/  ISETP.GE.AND P0, PT, R19, UR4, PT ;  /* 0x0000000413007c0c */ /* 0x000fda000bf06270 */
[----:B------:R-:W-:Y:S05]  /*c520*/  @P0 EXIT ;  /* 0x000000000000094d */ /* 0x000fea0003800000 */
        /* <DEDUP_REMOVED lines=354> */
.L_x_279:
        /* <DEDUP_REMOVED lines=22> */
.L_x_284:
[----:B------:R-:W2:Y:S02]  /*dcb0*/  LDG.E.U8 R2, desc[UR36][R2.64] ;  /* 0x0000002402027981 */ /* 0x000ea4000c1e1100 */
[----:B--2---:R-:W-:Y:S01]  /*dcc0*/  I2FP.F32.U32 R19, R2 ;  /* 0x0000000200137245 */ /* 0x004fe20000201000 */
[----:B------:R-:W-:Y:S06]  /*dcd0*/  BRA `(.L_x_286) ;  /* 0x0000000c002c7947 */ /* 0x000fec0003800000 */
.L_x_283:
        /* <DEDUP_REMOVED lines=9> */
.L_x_288:
[----:B------:R-:W2:Y:S02]  /*dd70*/  LDG.E R2, desc[UR36][R2.64] ;  /* 0x0000002402027981 */ /* 0x000ea4000c1e1900 */
[----:B--2---:R-:W-:Y:S01]  /*dd80*/  I2FP.F32.S32 R19, R2 ;  /* 0x0000000200137245 */ /* 0x004fe20000201400 */
[----:B------:R-:W-:Y:S06]  /*dd90*/  BRA `(.L_x_286) ;  /* 0x0000000800fc7947 */ /* 0x000fec0003800000 */
.L_x_287:
[----:B------:R-:W2:Y:S02]  /*dda0*/  LDG.E.U16 R2, desc[UR36][R2.64] ;  /* 0x0000002402027981 */ /* 0x000ea4000c1e1500 */
[----:B--2---:R0:W1:Y:S01]  /*ddb0*/  I2F.S16 R19, R2 ;  /* 0x0000000200137306 */ /* 0x0040620000101400 */
[----:B------:R-:W-:Y:S05]  /*ddc0*/  BRA `(.L_x_286) ;  /* 0x0000000800f07947 */ /* 0x000fea0003800000 */
.L_x_282:
        /* <DEDUP_REMOVED lines=8> */
.L_x_290:
[----:B------:R-:W2:Y:S02]  /*de50*/  LDG.E.U16 R2, desc[UR36][R2.64] ;  /* 0x0000002402027981 */ /* 0x000ea4000c1e1500 */
[----:B--2---:R-:W-:Y:S01]  /*de60*/  HADD2.F32 R19, -RZ, R2.H0_H0 ;  /* 0x20000002ff137230 */ /* 0x004fe20000004100 */
[----:B------:R-:W-:Y:S06]  /*de70*/  BRA `(.L_x_286) ;  /* 0x0000000800c47947 */ /* 0x000fec0003800000 */
.L_x_289:
        /* <DEDUP_REMOVED lines=8> */
.L_x_292:
[----:B------:R-:W2:Y:S02]  /*df00*/  LDG.E.U16 R2, desc[UR36][R2.64] ;  /* 0x0000002402027981 */ /* 0x000ea4000c1e1500 */
[----:B--2---:R-:W-:Y:S01]  /*df10*/  HADD2.F32 R19, -RZ, R2.H0_H0 ;  /* 0x20000002ff137230 */ /* 0x004fe20000004100 */
[----:B------:R-:W-:Y:S06]  /*df20*/  BRA `(.L_x_286) ;  /* 0x0000000800987947 */ /* 0x000fec0003800000 */
.L_x_291:
[----:B------:R-:W2:Y:S01]  /*df30*/  LDG.E.64 R2, desc[UR36][R2.64] ;  /* 0x0000002402027981 */ /* 0x000ea2000c1e1b00 */
[----:B------:R-:W-:Y:S01]  /*df40*/  UMOV UR4, 0xf0000000 ;  /* 0xf000000000047882 */ /* 0x000fe20000000000 */
[----:B------:R-:W-:Y:S01]  /*df50*/  UMOV UR5, 0x380fffff ;  /* 0x380fffff00057882 */ /* 0x000fe20000000000 */
[----:B--2---:R-:W0:Y:S01]  /*df60*/  F2F.F32.F64 R19, R2 ;  /* 0x0000000200137310 */ /* 0x004e220000301000 */
[----:B------:R-:W-:-:S14]  /*df70*/  DSETP.GEU.AND P0, PT, |R2|, UR4, PT ;  /* 0x0000000402007e2a */ /* 0x000fdc000bf0e200 */
[----:B0-----:R-:W-:Y:S01]  /*df80*/  @!P0 FMUL R19, R19, 1.175494350822287508e-38 ;  /* 0x0080000013138820 */ /* 0x001fe20000400000 */
[----:B------:R-:W-:Y:S06]  /*df90*/  BRA `(.L_x_286) ;  /* 0x00000008007c7947 */ /* 0x000fec0003800000 */
.L_x_281:
        /* <DEDUP_REMOVED lines=12> */
.L_x_295:
[----:B------:R-:W2:Y:S01]  /*e060*/  LDG.E.64 R2, desc[UR36][R2.64] ;  /* 0x0000002402027981 */ /* 0x000ea2000c1e1b00 */
[----:B------:R-:W-:Y:S01]  /*e070*/  UMOV UR4, 0xf0000000 ;  /* 0xf000000000047882 */ /* 0x000fe20000000000 */
[----:B------:R-:W-:Y:S01]  /*e080*/  UMOV UR5, 0x380fffff ;  /* 0x380fffff00057882 */ /* 0x000fe20000000000 */
[----:B--2---:R-:W0:Y:S01]  /*e090*/  F2F.F32.F64 R19, R2 ;  /* 0x0000000200137310 */ /* 0x004e220000301000 */
[----:B------:R-:W-:-:S14]  /*e0a0*/  DSETP.GEU.AND P0, PT, |R2|, UR4, PT ;  /* 0x0000000402007e2a */ /* 0x000fdc000bf0e200 */
[----:B0-----:R-:W-:Y:S01]  /*e0b0*/  @!P0 FMUL R19, R19, 1.175494350822287508e-38 ;  /* 0x0080000013138820 */ /* 0x001fe20000400000 */
[----:B------:R-:W-:Y:S06]  /*e0c0*/  BRA `(.L_x_286) ;  /* 0x0000000800307947 */ /* 0x000fec0003800000 */
.L_x_294:
        /* <DEDUP_REMOVED lines=26> */
.L_x_297:
        /* <DEDUP_REMOVED lines=13> */
.L_x_296:
[----:B------:R-:W2:Y:S02]  /*e340*/  LDG.E.U16 R2, desc[UR36][R2.64] ;  /* 0x0000002402027981 */ /* 0x000ea4000c1e1500 */
[----:B--2---:R-:W-:Y:S01]  /*e350*/  IMAD.U32 R19, R2, 0x10000, RZ ;  /* 0x0001000002137824 */ /* 0x004fe200078e00ff */
[----:B------:R-:W-:Y:S06]  /*e360*/  BRA `(.L_x_286) ;  /* 0x0000000400887947 */ /* 0x000fec0003800000 */
.L_x_293:
        /* <DEDUP_REMOVED lines=11> */
.L_x_300:
        /* <DEDUP_REMOVED lines=20> */
.L_x_302:
[----:B------:R-:W-:Y:S05]  /*e560*/  BSYNC B0 ;  /* 0x0000000000007941 */ /* 0x000fea0003800000 */
.L_x_301:
[----:B------:R-:W-:Y:S01]  /*e570*/  IMAD.SHL.U32 R2, R2, 0x100000, RZ ;  /* 0x0010000002027824 */ /* 0x000fe200078e00ff */
[----:B------:R-:W-:-:S04]  /*e580*/  LEA R0, R0, 0x3b800000, 0x17 ;  /* 0x3b80000000007811 */ /* 0x000fc800078eb8ff */
[----:B------:R-:W-:Y:S01]  /*e590*/  LOP3.LUT R19, R0, R2, R19, 0xfe, !PT ;  /* 0x0000000200137212 */ /* 0x000fe200078efe13 */
[----:B------:R-:W-:Y:S06]  /*e5a0*/  BRA `(.L_x_286) ;  /* 0x0000000000f87947 */ /* 0x000fec0003800000 */
.L_x_299:
        /* <DEDUP_REMOVED lines=20> */
.L_x_304:
[----:B------:R-:W-:Y:S05]  /*e6f0*/  BSYNC B0 ;  /* 0x0000000000007941 */ /* 0x000fea0003800000 */
.L_x_303:
[----:B------:R-:W-:Y:S01]  /*e700*/  IMAD.SHL.U32 R2, R2, 0x200000, RZ ;  /* 0x0020000002027824 */ /* 0x000fe200078e00ff */
[----:B------:R-:W-:-:S04]  /*e710*/  LEA R0, R0, 0x37800000, 0x17 ;  /* 0x3780000000007811 */ /* 0x000fc800078eb8ff */
[----:B------:R-:W-:Y:S01]  /*e720*/  LOP3.LUT R19, R0, R2, R19, 0xfe, !PT ;  /* 0x0000000200137212 */ /* 0x000fe200078efe13 */
[----:B------:R-:W-:Y:S06]  /*e730*/  BRA `(.L_x_286) ;  /* 0x0000000000947947 */ /* 0x000fec0003800000 */
.L_x_298:
        /* <DEDUP_REMOVED lines=14> */
.L_x_285:
        /* <DEDUP_REMOVED lines=16> */
.L_x_307:
[----:B------:R-:W-:Y:S01]  /*e920*/  IMAD.MOV.U32 R19, RZ, RZ, RZ ;  /* 0x000000ffff137224 */ /* 0x000fe200078e00ff */
[----:B------:R-:W-:Y:S06]  /*e930*/  BRA `(.L_x_286) ;  /* 0x0000000000147947 */ /* 0x000fec0003800000 */
.L_x_306:
[----:B------:R-:W2:Y:S02]  /*e940*/  LDG.E.64 R2, desc[UR36][R2.64] ;  /* 0x0000002402027981 */ /* 0x000ea4000c1e1b00 */
[----:B--2---:R0:W1:Y:S01]  /*e950*/  I2F.U64 R19, R2 ;  /* 0x0000000200137312 */ /* 0x0040620000301000 */
[----:B------:R-:W-:Y:S05]  /*e960*/  BRA `(.L_x_286) ;  /* 0x0000000000087947 */ /* 0x000fea0003800000 */
.L_x_305:
[----:B------:R-:W2:Y:S02]  /*e970*/  LDG.E R2, desc[UR36][R2.64] ;  /* 0x0000002402027981 */ /* 0x000ea4000c1e1900 */
[----:B--2---:R-:W-:-:S07]  /*e980*/  I2FP.F32.U32 R19, R2 ;  /* 0x0000000200137245 */ /* 0x004fce0000201000 */
.L_x_286:
[----:B------:R-:W-:Y:S05]  /*e990*/  BSYNC B6 ;  /* 0x0000000000067941 */ /* 0x000fea0003800000 */
.L_x_280:
        /* <DEDUP_REMOVED lines=19> */
.L_x_312:
[----:B------:R-:W2:Y:S02]  /*ead0*/  LDG.E.U8 R0, desc[UR36][R2.64] ;  /* 0x0000002402007981 */ /* 0x000ea4000c1e1100 */
[----:B--2---:R-:W-:Y:S01]  /*eae0*/  I2FP.F32.U32 R0, R0 ;  /* 0x0000000000007245 */ /* 0x004fe20000201000 */
[----:B------:R-:W-:Y:S06]  /*eaf0*/  BRA `(.L_x_314) ;  /* 0x0000000c002c7947 */ /* 0x000fec0003800000 */
.L_x_311:
        /* <DEDUP_REMOVED lines=9> */
.L_x_316:
[----:B------:R-:W2:Y:S02]  /*eb90*/  LDG.E R0, desc[UR36][R2.64] ;  /* 0x0000002402007981 */ /* 0x000ea4000c1e1900 */
[----:B--2---:R-:W-:Y:S01]  /*eba0*/  I2FP.F32.S32 R0, R0 ;  /* 0x0000000000007245 */ /* 0x004fe20000201400 */
[----:B------:R-:W-:Y:S06]  /*ebb0*/  BRA `(.L_x_314) ;  /* 0x0000000800fc7947 */ /* 0x000fec0003800000 */
.L_x_315:
[----:B------:R-:W2:Y:S02]  /*ebc0*/  LDG.E.U16 R0, desc[UR36][R2.64] ;  /* 0x0000002402007981 */ /* 0x000ea4000c1e1500 */
[----:B--2---:R-:W0:Y:S01]  /*ebd0*/  I2F.S16 R0, R0 ;  /* 0x0000000000007306 */ /* 0x004e220000101400 */
[----:B------:R-:W-:Y:S05]  /*ebe0*/  BRA `(.L_x_314) ;  /* 0x0000000800f07947 */ /* 0x000fea0003800000 */
.L_x_310:
        /* <DEDUP_REMOVED lines=8> */
.L_x_318:
[----:B------:R-:W2:Y:S02]  /*ec70*/  LDG.E.U16 R0, desc[UR36][R2.64] ;  /* 0x0000002402007981 */ /* 0x000ea4000c1e1500 */
[----:B--2---:R-:W-:Y:S01]  /*ec80*/  HADD2.F32 R0, -RZ, R0.H0_H0 ;  /* 0x20000000ff007230 */ /* 0x004fe20000004100 */
[----:B------:R-:W-:Y:S06]  /*ec90*/  BRA `(.L_x_314) ;  /* 0x0000000800c47947 */ /* 0x000fec0003800000 */
.L_x_317:
        /* <DEDUP_REMOVED lines=8> */
.L_x_320:
[----:B------:R-:W2:Y:S02]  /*ed20*/  LDG.E.U16 R0, desc[UR36][R2.64] ;  /* 0x0000002402007981 */ /* 0x000ea4000c1e1500 */
[----:B--2---:R-:W-:Y:S01]  /*ed30*/  HADD2.F32 R0, -RZ, R0.H0_H0 ;  /* 0x20000000ff007230 */ /* 0x004fe20000004100 */
[----:B------:R-:W-:Y:S06]  /*ed40*/  BRA `(.L_x_314) ;  /* 0x0000000800987947 */ /* 0x000fec0003800000 */
.L_x_319:
[----:B------:R-:W2:Y:S01]  /*ed50*/  LDG.E.64 R2, desc[UR36][R2.64] ;  /* 0x0000002402027981 */ /* 0x000ea2000c1e1b00 */
[----:B------:R-:W-:Y:S01]  /*ed60*/  UMOV UR4, 0xf0000000 ;  /* 0xf000000000047882 */ /* 0x000fe20000000000 */
[----:B------:R-:W-:Y:S01]  /*ed70*/  UMOV UR5, 0x380fffff ;  /* 0x380fffff00057882 */ /* 0x000fe20000000000 */
[----:B--2---:R-:W0:Y:S01]  /*ed80*/  F2F.F32.F64 R0, R2 ;  /* 0x0000000200007310 */ /* 0x004e220000301000 */
[----:B------:R-:W-:-:S14]  /*ed90*/  DSETP.GEU.AND P0, PT, |R2|, UR4, PT ;  /* 0x0000000402007e2a */ /* 0x000fdc000bf0e200 */
[----:B0-----:R-:W-:Y:S01]  /*eda0*/  @!P0 FMUL R0, R0, 1.175494350822287508e-38 ;  /* 0x0080000000008820 */ /* 0x001fe20000400000 */
[----:B------:R-:W-:Y:S06]  /*edb0*/  BRA `(.L_x_314) ;  /* 0x00000008007c7947 */ /* 0x000fec0003800000 */
.L_x_309:
        /* <DEDUP_REMOVED lines=12> */
.L_x_323:
[----:B------:R-:W2:Y:S01]  /*ee80*/  LDG.E.64 R2, desc[UR36][R2.64] ;  /* 0x0000002402027981 */ /* 0x000ea2000c1e1b00 */
[----:B------:R-:W-:Y:S01]  /*ee90*/  UMOV UR4, 0xf0000000 ;  /* 0xf000000000047882 */ /* 0x000fe20000000000 */
[----:B------:R-:W-:Y:S01]  /*eea0*/  UMOV UR5, 0x380fffff ;  /* 0x380fffff00057882 */ /* 0x000fe20000000000 */
[----:B--2---:R-:W0:Y:S01]  /*eeb0*/  F2F.F32.F64 R0, R2 ;  /* 0x0000000200007310 */ /* 0x004e220000301000 */
[----:B------:R-:W-:-:S14]  /*eec0*/  DSETP.GEU.AND P0, PT, |R2|, UR4, PT ;  /* 0x0000000402007e2a */ /* 0x000fdc000bf0e200 */
[----:B0-----:R-:W-:Y:S01]  /*eed0*/  @!P0 FMUL R0, R0, 1.175494350822287508e-38 ;  /* 0x0080000000008820 */ /* 0x001fe20000400000 */
[----:B------:R-:W-:Y:S06]  /*eee0*/  BRA `(.L_x_314) ;  /* 0x0000000800307947 */ /* 0x000fec0003800000 */
.L_x_322:
        /* <DEDUP_REMOVED lines=26> */
.L_x_325:
        /* <DEDUP_REMOVED lines=13> */
.L_x_324:
[----:B------:R-:W2:Y:S02]  /*f160*/  LDG.E.U16 R0, desc[UR36][R2.64] ;  /* 0x0000002402007981 */ /* 0x000ea4000c1e1500 */
[----:B--2---:R-:W-:Y:S01]  /*f170*/  IMAD.U32 R0, R0, 0x10000, RZ ;  /* 0x0001000000007824 */ /* 0x004fe200078e00ff */
[----:B------:R-:W-:Y:S06]  /*f180*/  BRA `(.L_x_314) ;  /* 0x0000000400887947 */ /* 0x000fec0003800000 */
.L_x_321:
        /* <DEDUP_REMOVED lines=11> */
.L_x_328:
        /* <DEDUP_REMOVED lines=20> */
.L_x_330:
[----:B------:R-:W-:Y:S05]  /*f380*/  BSYNC B0 ;  /* 0x0000000000007941 */ /* 0x000fea0003800000 */
.L_x_329:
[----:B------:R-:W-:Y:S01]  /*f390*/  LEA R3, R0, 0x3b800000, 0x17 ;  /* 0x3b80000000037811 */ /* 0x000fe200078eb8ff */
[----:B------:R-:W-:-:S05]  /*f3a0*/  IMAD.SHL.U32 R0, R2, 0x100000, RZ ;  /* 0x0010000002007824 */ /* 0x000fca00078e00ff */
[----:B------:R-:W-:Y:S01]  /*f3b0*/  LOP3.LUT R0, R3, R0, R4, 0xfe, !PT ;  /* 0x0000000003007212 */ /* 0x000fe200078efe04 */
[----:B------:R-:W-:Y:S06]  /*f3c0*/  BRA `(.L_x_314) ;  /* 0x0000000000f87947 */ /* 0x000fec0003800000 */
.L_x_327:
        /* <DEDUP_REMOVED lines=20> */
.L_x_332:
[----:B------:R-:W-:Y:S05]  /*f510*/  BSYNC B0 ;  /* 0x0000000000007941 */ /* 0x000fea0003800000 */
.L_x_331:
[----:B------:R-:W-:Y:S01]  /*f520*/  LEA R3, R0, 0x37800000, 0x17 ;  /* 0x3780000000037811 */ /* 0x000fe200078eb8ff */
[----:B------:R-:W-:-:S05]  /*f530*/  IMAD.SHL.U32 R0, R2, 0x200000, RZ ;  /* 0x0020000002007824 */ /* 0x000fca00078e00ff */
[----:B------:R-:W-:Y:S01]  /*f540*/  LOP3.LUT R0, R3, R0, R4, 0xfe, !PT ;  /* 0x0000000003007212 */ /* 0x000fe200078efe04 */
[----:B------:R-:W-:Y:S06]  /*f550*/  BRA `(.L_x_314) ;  /* 0x0000000000947947 */ /* 0x000fec0003800000 */
.L_x_326:
        /* <DEDUP_REMOVED lines=14> */
.L_x_313:
        /* <DEDUP_REMOVED lines=16> */
.L_x_335:
[----:B------:R-:W-:Y:S01]  /*f740*/  IMAD.MOV.U32 R0, RZ, RZ, RZ ;  /* 0x000000ffff007224 */ /* 0x000fe200078e00ff */
[----:B------:R-:W-:Y:S06]  /*f750*/  BRA `(.L_x_314) ;  /* 0x0000000000147947 */ /* 0x000fec0003800000 */
.L_x_334:
[----:B------:R-:W2:Y:S02]  /*f760*/  LDG.E.64 R2, desc[UR36][R2.64] ;  /* 0x0000002402027981 */ /* 0x000ea4000c1e1b00 */
[----:B--2---:R0:W1:Y:S01]  /*f770*/  I2F.U64 R0, R2 ;  /* 0x0000000200007312 */ /* 0x0040620000301000 */
[----:B------:R-:W-:Y:S05]  /*f780*/  BRA `(.L_x_314) ;  /* 0x0000000000087947 */ /* 0x000fea0003800000 */
.L_x_333:
[----:B------:R-:W2:Y:S02]  /*f790*/  LDG.E R0, desc[UR36][R2.64] ;  /* 0x0000002402007981 */ /* 0x000ea4000c1e1900 */
[----:B--2---:R-:W-:-:S07]  /*f7a0*/  I2FP.F32.U32 R0, R0 ;  /* 0x0000000000007245 */ /* 0x004fce0000201000 */
.L_x_314:
[----:B------:R-:W-:Y:S05]  /*f7b0*/  BSYNC B6 ;  /* 0x0000000000067941 */ /* 0x000fea0003800000 */
.L_x_308:
[----:B------:R-:W0:Y:S02]  /*f7c0*/  LDC.U8 R4, c[0x0][0x491] ;  /* 0x00012440ff047b82 */ /* 0x000e240000000000 */
[----:B012345:R-:W-:-:S04]  /*f7d0*/  FMUL.RZ R2, R0, 0.15915493667125701904 ;  /* 0x3e22f98300027820 */ /* 0x03ffc8000040c000 */
[----:B------:R-:W0:Y:S08]  /*f7e0*/  MUFU.COS R18, R2 ;  /* 0x0000000200127308 */ /* 0x000e300000000000 */
        /* <DEDUP_REMOVED lines=15> */
[----:B0-----:R-:W-:Y:S01]  /*f8e0*/  STG.E.U8 desc[UR36][R16.64], R3 ;  /* 0x0000000310007986 */ /* 0x001fe2000c101124 */
[----:B------:R-:W-:Y:S05]  /*f8f0*/  EXIT ;  /* 0x000000000000794d */ /* 0x000fea0003800000 */
.L_x_339:
[----:B------:R-:W0:Y:S02]  /*f900*/  F2I.S64.TRUNC R18, R18 ;  /* 0x0000001200127311 */ /* 0x000e24000020d900 */
[----:B0-----:R-:W-:-:S05]  /*f910*/  IMAD.MOV.U32 R3, RZ, RZ, R18 ;  /* 0x000000ffff037224 */ /* 0x001fca00078e0012 */
[----:B------:R-:W-:Y:S01]  /*f920*/  STG.E.U8 desc[UR36][R16.64], R3 ;  /* 0x0000000310007986 */ /* 0x000fe2000c101124 */
[----:B------:R-:W-:Y:S05]  /*f930*/  EXIT ;  /* 0x000000000000794d */ /* 0x000fea0003800000 */
.L_x_338:
[----:B------:R-:W-:-:S13]  /*f940*/  ISETP.NE.AND P0, PT, R3, 0x2, PT ;  /* 0x000000020300780c */ /* 0x000fda0003f05270 */
[----:B------:R-:W-:Y:S05]  /*f950*/  @!P0 BRA `(.L_x_341) ;  /* 0x0000000000288947 */ /* 0x000fea0003800000 */
[----:B------:R-:W-:-:S13]  /*f960*/  ISETP.NE.AND P0, PT, R3, 0x3, PT ;  /* 0x000000030300780c */ /* 0x000fda0003f05270 */
[----:B------:R-:W-:Y:S05]  /*f970*/  @!P0 BRA `(.L_x_342) ;  /* 0x0000000000148947 */ /* 0x000fea0003800000 */
[----:B------:R-:W-:-:S13]  /*f980*/  ISETP.NE.AND P0, PT, R3, 0x4, PT ;  /* 0x000000040300780c */ /* 0x000fda0003f05270 */
[----:B------:R-:W-:Y:S05]  /*f990*/  @P0 BRA `(.L_x_340) ;  /* 0x0000000800d40947 */ /* 0x000fea0003800000 */
[----:B------:R-:W0:Y:S02]  /*f9a0*/  F2I.S64.TRUNC R18, R18 ;  /* 0x0000001200127311 */ /* 0x000e24000020d900 */
[----:B0-----:R-:W-:Y:S01]  /*f9b0*/  STG.E.64 desc[UR36][R16.64], R18 ;  /* 0x0000001210007986 */ /* 0x001fe2000c101b24 */
[----:B------:R-:W-:Y:S05]  /*f9c0*/  EXIT ;  /* 0x000000000000794d */ /* 0x000fea0003800000 */
.L_x_342:
[----:B------:R-:W0:Y:S02]  /*f9d0*/  F2I.FTZ.TRUNC.NTZ R3, R18 ;  /* 0x0000001200037305 */ /* 0x000e24000021f100 */
[----:B0-----:R-:W-:Y:S01]  /*f9e0*/  STG.E desc[UR36][R16.64], R3 ;  /* 0x0000000310007986 */ /* 0x001fe2000c101924 */
[----:B------:R-:W-:Y:S05]  /*f9f0*/  EXIT ;  /* 0x000000000000794d */ /* 0x000fea0003800000 */
.L_x_341:
[----:B------:R-:W0:Y:S02]  /*fa00*/  F2I.FTZ.TRUNC.NTZ R3, R18 ;  /* 0x0000001200037305 */ /* 0x000e24000021f100 */
[----:B0-----:R-:W-:Y:S01]  /*fa10*/  STG.E.U16 desc[UR36][R16.64], R3 ;  /* 0x0000000310007986 */ /* 0x001fe2000c101524 */
[----:B------:R-:W-:Y:S05]  /*fa20*/  EXIT ;  /* 0x000000000000794d */ /* 0x000fea0003800000 */
.L_x_337:
[----:B------:R-:W-:-:S13]  /*fa30*/  ISETP.GT.AND P0, PT, R3, 0x6, PT ;  /* 0x000000060300780c */ /* 0x000fda0003f04270 */
[----:B------:R-:W-:Y:S05]  /*fa40*/  @P0 BRA `(.L_x_343) ;  /* 0x0000000000240947 */ /* 0x000fea0003800000 */
[----:B------:R-:W-:-:S13]  /*fa50*/  ISETP.NE.AND P0, PT, R3, 0x5, PT ;  /* 0x000000050300780c */ /* 0x000fda0003f05270 */
[----:B------:R-:W-:Y:S05]  /*fa60*/  @!P0 BRA `(.L_x_344) ;  /* 0x0000000000108947 */ /* 0x000fea0003800000 */
[----:B------:R-:W-:-:S13]  /*fa70*/  ISETP.NE.AND P0, PT, R3, 0x6, PT ;  /* 0x000000060300780c */ /* 0x000fda0003f05270 */
[----:B------:R-:W-:Y:S05]  /*fa80*/  @P0 BRA `(.L_x_340) ;  /* 0x0000000800980947 */ /* 0x000fea0003800000 */
[----:B------:R-:W-:Y:S01]  /*fa90*/  STG.E desc[UR36][R16.64], R18 ;  /* 0x0000001210007986 */ /* 0x000fe2000c101924 */
[----:B------:R-:W-:Y:S05]  /*faa0*/  EXIT ;  /* 0x000000000000794d */ /* 0x000fea0003800000 */
.L_x_344:
[----:B------:R-:W-:-:S05]  /*fab0*/  F2FP.F16.F32.PACK_AB R18, RZ, R18 ;  /* 0x00000012ff12723e */ /* 0x000fca00000000ff */
[----:B------:R-:W-:Y:S01]  /*fac0*/  STG.E.U16 desc[UR36][R16.64], R18 ;  /* 0x0000001210007986 */ /* 0x000fe2000c101524 */
[----:B------:R-:W-:Y:S05]  /*fad0*/  EXIT ;  /* 0x000000000000794d */ /* 0x000fea0003800000 */
.L_x_343:
[----:B------:R-:W-:-:S13]  /*fae0*/  ISETP.NE.AND P0, PT, R3, 0x7, PT ;  /* 0x000000070300780c */ /* 0x000fda0003f05270 */
[----:B------:R-:W-:Y:S05]  /*faf0*/  @!P0 BRA `(.L_x_345) ;  /* 0x0000000000248947 */ /* 0x000fea0003800000 */
[----:B------:R-:W-:-:S13]  /*fb00*/  ISETP.NE.AND P0, PT, R3, 0x8, PT ;  /* 0x000000080300780c */ /* 0x000fda0003f05270 */
[----:B------:R-:W-:Y:S05]  /*fb10*/  @!P0 BRA `(.L_x_346) ;  /* 0x0000000000108947 */ /* 0x000fea0003800000 */
[----:B------:R-:W-:-:S13]  /*fb20*/  ISETP.NE.AND P0, PT, R3, 0x9, PT ;  /* 0x000000090300780c */ /* 0x000fda0003f05270 */
[----:B------:R-:W-:Y:S05]  /*fb30*/  @P0 BRA `(.L_x_340) ;  /* 0x00000008006c0947 */ /* 0x000fea0003800000 */
[----:B------:R-:W-:Y:S01]  /*fb40*/  STG.E.64 desc[UR36][R16.64], R18 ;  /* 0x0000001210007986 */ /* 0x000fe2000c101b24 */
[----:B------:R-:W-:Y:S05]  /*fb50*/  EXIT ;  /* 0x000000000000794d */ /* 0x000fea0003800000 */
.L_x_346:
[----:B------:R-:W-:-:S05]  /*fb60*/  F2FP.F16.F32.PACK_AB R19, R19, R18 ;  /* 0x000000121313723e */ /* 0x000fca00000000ff */
[----:B------:R-:W-:Y:S01]  /*fb70*/  STG.E desc[UR36][R16.64], R19 ;  /* 0x0000001310007986 */ /* 0x000fe2000c101924 */
[----:B------:R-:W-:Y:S05]  /*fb80*/  EXIT ;  /* 0x000000000000794d */ /* 0x000fea0003800000 */
.L_x_345:
[----:B------:R-:W-:-:S06]  /*fb90*/  FMUL.FTZ R2, R18, 1 ;  /* 0x3f80000012027820 */ /* 0x000fcc0000410000 */
[----:B------:R-:W0:Y:S02]  /*fba0*/  F2F.F64.F32 R2, R2 ;  /* 0x0000000200027310 */ /* 0x000e240000201800 */
[----:B0-----:R-:W-:Y:S01]  /*fbb0*/  STG.E.64 desc[UR36][R16.64], R2 ;  /* 0x0000000210007986 */ /* 0x001fe2000c101b24 */
[----:B------:R-:W-:Y:S05]  /*fbc0*/  EXIT ;  /* 0x000000000000794d */ /* 0x000fea0003800000 */
.L_x_336:
        /* <DEDUP_REMOVED lines=12> */
[----:B------:R-:W-:Y:S01]  /*fc90*/  STG.E.U8 desc[UR36][R16.64], R3 ;  /* 0x0000000310007986 */ /* 0x000fe2000c101124 */
[----:B------:R-:W-:Y:S05]  /*fca0*/  EXIT ;  /* 0x000000000000794d */ /* 0x000fea0003800000 */
.L_x_349:
[----:B------:R-:W-:Y:S01]  /*fcb0*/  FMUL.FTZ R6, R19, 1 ;  /* 0x3f80000013067820 */ /* 0x000fe20000410000 */
[----:B------:R-:W-:-:S05]  /*fcc0*/  FMUL.FTZ R4, R18, 1 ;  /* 0x3f80000012047820 */ /* 0x000fca0000410000 */
[----:B------:R-:W-:Y:S08]  /*fcd0*/  F2F.F64.F32 R6, R6 ;  /* 0x0000000600067310 */ /* 0x000ff00000201800 */
[----:B------:R-:W0:Y:S02]  /*fce0*/  F2F.F64.F32 R4, R4 ;  /* 0x0000000400047310 */ /* 0x000e240000201800 */
[----:B0-----:R-:W-:Y:S01]  /*fcf0*/  STG.E.128 desc[UR36][R16.64], R4 ;  /* 0x0000000410007986 */ /* 0x001fe2000c101d24 */
[----:B------:R-:W-:Y:S05]  /*fd00*/  EXIT ;  /* 0x000000000000794d */ /* 0x000fea0003800000 */
.L_x_348:
        /* <DEDUP_REMOVED lines=14> */
[----:B------:R-:W-:Y:S01]  /*fdf0*/  @P0 SHF.R.U32.HI R0, RZ, 0x14, R18 ;  /* 0x00000014ff000819 */ /* 0x000fe20000011612 */
[----:B------:R-:W-:-:S03]  /*fe00*/  @!P0 FADD.FTZ R2, R2, 16384 ;  /* 0x4680000002028421 */ /* 0x000fc60000010000 */
[----:B------:R-:W-:-:S04]  /*fe10*/  @P0 LOP3.LUT R3, R0, 0x1, RZ, 0xc0, !PT ;  /* 0x0000000100030812 */ /* 0x000fc800078ec0ff */
[----:B------:R-:W-:-:S04]  /*fe20*/  @P0 IADD3 R3, R18, 0x407ffff, R3 ;  /* 0x0407ffff12030810 */ /* 0x000fc80007ffe003 */
[----:B------:R-:W-:Y:S01]  /*fe30*/  @P0 SHF.R.U32.HI R0, RZ, 0x14, R3 ;  /* 0x00000014ff000819 */ /* 0x000fe20000011603 */
[----:B------:R-:W-:-:S07]  /*fe40*/  @!P0 VIADD R0, R2, 0xb9800000 ;  /* 0xb980000002008836 */ /* 0x000fce0000000000 */
.L_x_353:
[----:B------:R-:W-:Y:S05]  /*fe50*/  BSYNC B0 ;  /* 0x0000000000007941 */ /* 0x000fea0003800000 */
.L_x_352:
[----:B------:R-:W-:-:S05]  /*fe60*/  LOP3.LUT R5, R0, R5, RZ, 0xfc, !PT ;  /* 0x0000000500057212 */ /* 0x000fca00078efcff */
[----:B------:R-:W-:Y:S01]  /*fe70*/  STG.E.U8 desc[UR36][R16.64], R5 ;  /* 0x0000000510007986 */ /* 0x000fe2000c101124 */
[----:B------:R-:W-:Y:S05]  /*fe80*/  EXIT ;  /* 0x000000000000794d */ /* 0x000fea0003800000 */
.L_x_351:
[----:B------:R-:W-:Y:S01]  /*fe90*/  LOP3.LUT R2, R18, 0x7fffffff, RZ, 0xc0, !PT ;  /* 0x7fffffff12027812 */ /* 0x000fe200078ec0ff */
[----:B------:R-:W-:Y:S03]  /*fea0*/  BSSY B0, `(.L_x_354) ;  /* 0x000000e000007945 */ /* 0x000fe60003800000 */
[----:B------:R-:W-:-:S13]  /*feb0*/  ISETP.GT.U32.AND P0, PT, R2, 0x477fffff, PT ;  /* 0x477fffff0200780c */ /* 0x000fda0003f04070 */
[----:B------:R-:W-:Y:S05]  /*fec0*/  @P0 BRA `(.L_x_355) ;  /* 0x0000000000200947 */ /* 0x000fea0003800000 */
[----:B------:R-:W-:-:S13]  /*fed0*/  ISETP.GE.U32.AND P0, PT, R2, 0x38800000, PT ;  /* 0x388000000200780c */ /* 0x000fda0003f06070 */
[----:B------:R-:W-:Y:S01]  /*fee0*/  @P0 SHF.R.U32.HI R0, RZ, 0x15, R18 ;  /* 0x00000015ff000819 */ /* 0x000fe20000011612 */
[----:B------:R-:W-:-:S03]  /*fef0*/  @!P0 FADD.FTZ R2, R2, 128 ;  /* 0x4300000002028421 */ /* 0x000fc60000010000 */
[----:B------:R-:W-:-:S04]  /*ff00*/  @P0 LOP3.LUT R3, R0, 0x1, RZ, 0xc0, !PT ;  /* 0x0000000100030812 */ /* 0x000fc800078ec0ff */
[----:B------:R-:W-:-:S04]  /*ff10*/  @P0 IADD3 R3, R18, 0x80fffff, R3 ;  /* 0x080fffff12030810 */ /* 0x000fc80007ffe003 */
[----:B------:R-:W-:Y:S01]  /*ff20*/  @P0 SHF.R.U32.HI R0, RZ, 0x15, R3 ;  /* 0x00000015ff000819 */ /* 0x000fe20000011603 */
[----:B------:R-:W-:Y:S01]  /*ff30*/  @!P0 VIADD R0, R2, 0xbd000000 ;  /* 0xbd00000002008836 */ /* 0x000fe20000000000 */
[----:B------:R-:W-:Y:S06]  /*ff40*/  BRA `(.L_x_356) ;  /* 0x00000000000c7947 */ /* 0x000fec0003800000 */
.L_x_355:
[----:B------:R-:W-:Y:S01]  /*ff50*/  IMAD.MOV.U32 R0, RZ, RZ, 0x7f ;  /* 0x0000007fff007424 */ /* 0x000fe200078e00ff */
[----:B------:R-:W-:-:S04]  /*ff60*/  ISETP.GT.U32.AND P0, PT, R2, 0x7f800000, PT ;  /* 0x7f8000000200780c */ /* 0x000fc80003f04070 */
[----:B------:R-:W-:-:S09]  /*ff70*/  SEL R0, R0, 0x7c, P0 ;  /* 0x0000007c00007807 */ /* 0x000fd20000000000 */
.L_x_356:
[----:B------:R-:W-:Y:S05]  /*ff80*/  BSYNC B0 ;  /* 0x0000000000007941 */ /* 0x000fea0003800000 */
.L_x_354:
[----:B------:R-:W-:-:S04]  /*ff90*/  LOP3.LUT R18, R18, 0x80000000, RZ, 0xc0, !PT ;  /* 0x8000000012127812 */ /* 0x000fc800078ec0ff */
[----:B------:R-:W-:-:S04]  /*ffa0*/  SHF.R.U32.HI R3, RZ, 0x18, R18 ;  /* 0x00000018ff037819 */ /* 0x000fc80000011612 */
[----:B------:R-:W-:-:S05]  /*ffb0*/  LOP3.LUT R3, R0, R3, RZ, 0xfc, !PT ;  /* 0x0000000300037212 */ /* 0x000fca00078efcff */
[----:B------:R-:W-:Y:S01]  /*ffc0*/  STG.E.U8 desc[UR36][R16.64], R3 ;  /* 0x0000000310007986 */ /* 0x000fe2000c101124 */
[----:B------:R-:W-:Y:S05]  /*ffd0*/  EXIT ;  /* 0x000000000000794d */ /* 0x000fea0003800000 */
.L_x_350:
[----:B------:R-:W-:-:S05]  /*ffe0*/  F2FP.BF16.F32.PACK_AB R18, RZ, R18 ;  /* 0x00000012ff12723e */ /* 0x000fca00000010ff */
[----:B------:R-:W-:Y:S01]  /*fff0*/  STG.E.U16 desc[UR36][R16.64], R18 ;  /* 0x0000001210007986 */ /* 0x000fe2000c101524 */
[----:B------:R-:W-:Y:S05]  /*10000*/  EXIT ;  /* 0x000000000000794d */ /* 0x000fea0003800000 */
.L_x_347:
        /* <DEDUP_REMOVED lines=9> */
[----:B0-----:R-:W-:Y:S01]  /*100a0*/  STG.E.U16 desc[UR36][R16.64], R3 ;  /* 0x0000000310007986 */ /* 0x001fe2000c101524 */
[----:B------:R-:W-:Y:S05]  /*100b0*/  EXIT ;  /* 0x000000000000794d */ /* 0x000fea0003800000 */
.L_x_359:
        /* <DEDUP_REMOVED lines=16> */
.L_x_362:
[----:B------:R-:W-:-:S04]  /*101c0*/  LOP3.LUT R18, R18, 0x80000000, RZ, 0xc0, !PT ;  /* 0x8000000012127812 */ /* 0x000fc800078ec0ff */
[----:B------:R-:W-:-:S04]  /*101d0*/  SHF.R.U32.HI R3, RZ, 0x18, R18 ;  /* 0x00000018ff037819 */ /* 0x000fc80000011612 */
[----:B------:R-:W-:-:S04]  /*101e0*/  LOP3.LUT R0, R0, R3, RZ, 0xfc, !PT ;  /* 0x0000000300007212 */ /* 0x000fc800078efcff */
[----:B------:R-:W-:-:S07]  /*101f0*/  PRMT R8, R0, 0x7610, R8 ;  /* 0x0000761000087816 */ /* 0x000fce0000000008 */
.L_x_361:
[----:B------:R-:W-:Y:S05]  /*10200*/  BSYNC B0 ;  /* 0x0000000000007941 */ /* 0x000fea0003800000 */
.L_x_360:
[----:B------:R-:W-:Y:S01]  /*10210*/  STG.E.U8 desc[UR36][R16.64], R8 ;  /* 0x0000000810007986 */ /* 0x000fe2000c101124 */
[----:B------:R-:W-:Y:S05]  /*10220*/  EXIT ;  /* 0x000000000000794d */ /* 0x000fea0003800000 */
.L_x_358:
        /* <DEDUP_REMOVED lines=16> */
.L_x_365:
[----:B------:R-:W-:-:S04]  /*10330*/  LOP3.LUT R18, R18, 0x80000000, RZ, 0xc0, !PT ;  /* 0x8000000012127812 */ /* 0x000fc800078ec0ff */
[----:B------:R-:W-:-:S04]  /*10340*/  SHF.R.U32.HI R3, RZ, 0x18, R18 ;  /* 0x00000018ff037819 */ /* 0x000fc80000011612 */
[----:B------:R-:W-:-:S04]  /*10350*/  LOP3.LUT R0, R0, R3, RZ, 0xfc, !PT ;  /* 0x0000000300007212 */ /* 0x000fc800078efcff */
[----:B------:R-:W-:-:S07]  /*10360*/  PRMT R8, R0, 0x7610, R8 ;  /* 0x0000761000087816 */ /* 0x000fce0000000008 */
.L_x_364:
[----:B------:R-:W-:Y:S05]  /*10370*/  BSYNC B0 ;  /* 0x0000000000007941 */ /* 0x000fea0003800000 */
.L_x_363:
[----:B------:R-:W-:Y:S01]  /*10380*/  STG.E.U8 desc[UR36][R16.64], R8 ;  /* 0x0000000810007986 */ /* 0x000fe2000c101124 */
[----:B------:R-:W-:Y:S05]  /*10390*/  EXIT ;  /* 0x000000000000794d */ /* 0x000fea0003800000 */
.L_x_357:
        /* <DEDUP_REMOVED lines=19> */
[----:B------:R-:W-:Y:S01]  /*104d0*/  STG.E.U8 desc[UR36][R16.64], R3 ;  /* 0x0000000310007986 */ /* 0x000fe2000c101124 */
[----:B------:R-:W-:Y:S05]  /*104e0*/  EXIT ;  /* 0x000000000000794d */ /* 0x000fea0003800000 */
.L_x_340:
        /* <DEDUP_REMOVED lines=16> */
.L_x_368:
[----:B------:R-:W-:Y:S05]  /*105f0*/  EXIT ;  /* 0x000000000000794d */ /* 0x000fea0003800000 */
.L_x_367:
[----:B------:R-:W0:Y:S02]  /*10600*/  F2I.U64.TRUNC R18, R18 ;  /* 0x0000001200127311 */ /* 0x000e24000020d800 */
[----:B0-----:R-:W-:Y:S01]  /*10610*/  STG.E.64 desc[UR36][R16.64], R18 ;  /* 0x0000001210007986 */ /* 0x001fe2000c101b24 */
[----:B------:R-:W-:Y:S05]  /*10620*/  EXIT ;  /* 0x000000000000794d */ /* 0x000fea0003800000 */
.L_x_366:
[----:B------:R-:W0:Y:S02]  /*10630*/  F2I.FTZ.U32.TRUNC.NTZ R3, R18 ;  /* 0x0000001200037305 */ /* 0x000e24000021f000 */
[----:B0-----:R-:W-:Y:S01]  /*10640*/  STG.E desc[UR36][R16.64], R3 ;  /* 0x0000000310007986 */ /* 0x001fe2000c101924 */
[----:B------:R-:W-:Y:S05]  /*10650*/  EXIT ;  /* 0x000000000000794d */ /* 0x000fea0003800000 */
.L_x_369:
[----:B------:R-:W-:-:S00]  /*10660*/  BRA `(.L_x_369) ;  /* 0xfffffffc00fc7947 */ /* 0x000fc0000383ffff */
[----:B------:R-:W-:-:S00]  /*10670*/  NOP ;  /* 0x0000000000007918 */ /* 0x000fc00000000000 */
        /* <DEDUP_REMOVED lines=8> */
.L_x_4586:


//--------------------- .text._ZN2at6native27unrolled_elementwise_kernelIZZZNS0_54_GLOBAL__N__7dbc7496_16_ComplexKernel_cu_b2145a98_311017polar_kernel_cudaERNS_14TensorIteratorEENKUlvE_clEvENKUlvE0_clEvEUlffE_St5arrayIPcLm3EELi4E23TrivialOffsetCalculatorILi2EjESB_ILi1EjENS0_6memory12LoadWithCastILi2EEENSE_13StoreWithCastILi1EEEEEviT_T0_T2_T3_T4_T5_ --------------------------
	.section	.text._ZN2at6native27unrolled_elementwise_kernelIZZZNS0_54_GLOBAL__N__7dbc7496_16_ComplexKernel_cu_b2145a98_311017polar_kernel_cudaERNS_14TensorIteratorEENKUlvE_clEvENKUlvE0_clEvEUlffE_St5arrayIPcLm3EELi4E23TrivialOffsetCalculatorILi2EjESB_ILi1EjENS0_6memory12LoadWithCastILi2EEENSE_13StoreWithCastILi1EEEEEviT_T0_T2_T3_T4_T5_,"ax",@progbits
	.align	128
        .global         _ZN2at6native27unrolled_elementwise_kernelIZZZNS0_54_GLOBAL__N__7dbc7496_16_ComplexKernel_cu_b2145a98_311017polar_kernel_cudaERNS_14TensorIteratorEENKUlvE_clEvENKUlvE0_clEvEUlffE_St5arrayIPcLm3EELi4E23TrivialOffsetCalculatorILi2EjESB_ILi1EjENS0_6memory12LoadWithCastILi2EEENSE_13StoreWithCastILi1EEEEEviT_T0_T2_T3_T4_T5_
        .type           _ZN2at6native27unrolled_elementwise_kernelIZZZNS0_54_GLOBAL__N__7dbc7496_16_ComplexKernel_cu_b2145a98_311017polar_kernel_cudaERNS_14TensorIteratorEENKUlvE_clEvENKUlvE0_clEvEUlffE_St5arrayIPcLm3EELi4E23TrivialOffsetCalculatorILi2EjESB_ILi1EjENS0_6memory12LoadWithCastILi2EEENSE_13StoreWithCastILi1EEEEEviT_T0_T2_T3_T4_T5_,@function
        .size           _ZN2at6native27unrolled_elementwise_kernelIZZZNS0_54_GLOBAL__N__7dbc7496_16_ComplexKernel_cu_b2145a98_311017polar_kernel_cudaERNS_14TensorIteratorEENKUlvE_clEvENKUlvE0_clEvEUlffE_St5arrayIPcLm3EELi4E23TrivialOffsetCalculatorILi2EjESB_ILi1EjENS0_6memory12LoadWithCastILi2EEENSE_13StoreWithCastILi1EEEEEviT_T0_T2_T3_T4_T5_,(.L_x_4587 - _ZN2at6native27unrolled_elementwise_kernelIZZZNS0_54_GLOBAL__N__7dbc7496_16_ComplexKernel_cu_b2145a98_311017polar_kernel_cudaERNS_14TensorIteratorEENKUlvE_clEvENKUlvE0_clEvEUlffE_St5arrayIPcLm3EELi4E23TrivialOffsetCalculatorILi2EjESB_ILi1EjENS0_6memory12LoadWithCastILi2EEENSE_13StoreWithCastILi1EEEEEviT_T0_T2_T3_T4_T5_)
        .other          _ZN2at6native27unrolled_elementwise_kernelIZZZNS0_54_GLOBAL__N__7dbc7496_16_ComplexKernel_cu_b2145a98_311017polar_kernel_cudaERNS_14TensorIteratorEENKUlvE_clEvENKUlvE0_clEvEUlffE_St5arrayIPcLm3EELi4E23TrivialOffsetCalculatorILi2EjESB_ILi1EjENS0_6memory12LoadWithCastILi2EEENSE_13StoreWithCastILi1EEEEEviT_T0_T2_T3_T4_T5_,@"STO_CUDA_ENTRY STV_DEFAULT"
_ZN2at6native27unrolled_elementwise_kernelIZZZNS0_54_GLOBAL__N__7dbc7496_16_ComplexKernel_cu_b2145a98_311017polar_kernel_cudaERNS_14TensorIteratorEENKUlvE_clEvENKUlvE0_clEvEUlffE_St5arrayIPcLm3EELi4E23TrivialOffsetCalculatorILi2EjESB_ILi1EjENS0_6memory12LoadWithCastILi2EEENSE_13StoreWithCastILi1EEEEEviT_T0_T2_T3_T4_T5_:
.text._ZN2at6native27unrolled_elementwise_kernelIZZZNS0_54_GLOBAL__N__7dbc7496_16_ComplexKernel_cu_b2145a98_311017polar_kernel_cudaERNS_14TensorIteratorEENKUlvE_clEvENKUlvE0_clEvEUlffE_St5arrayIPcLm3EELi4E23TrivialOffsetCalculatorILi2EjESB_ILi1EjENS0_6memory12LoadWithCastILi2EEENSE_13StoreWithCastILi1EEEEEviT_T0_T2_T3_T4_T5_:
[----:B------:R-:W0:Y:S01]  /*0000*/  LDC R1, c[0x0][0x28] ;  /* 0x00000a00ff017b82 */ /* 0x000e220000000800 */
[----:B------:R-:W1:Y:S07]  /*0010*/  S2R R29, SR_CTAID.X ;  /* 0x00000000001d7919 */ /* 0x000e6e0000002500 */
[----:B------:R-:W1:Y:S01]  /*0020*/  LDC R28, c[0x0][0x210] ;  /* 0x00008400ff1c7b82 */ /* 0x000e620000000800 */
[----:B------:R-:W-:Y:S01]  /*0030*/  ULDC.64 UR36, c[0x0][0x208] ;  /* 0x0000820000247ab9 */ /* 0x000fe20000000a00 */
[----:B------:R-:W-:Y:S01]  /*0040*/  BSSY B7, `(.L_x_370) ;  /* 0x00001d4000077945 */ /* 0x000fe20003800000 */
[----:B------:R-:W2:Y:S01]  /*0050*/  S2R R23, SR_TID.X ;  /* 0x0000000000177919 */ /* 0x000ea20000002100 */
[----:B------:R-:W-:-:S02]  /*0060*/  IMAD.MOV.U32 R26, RZ, RZ, RZ ;  /* 0x000000ffff1a7224 */ /* 0x000fc400078e00ff */
[----:B------:R-:W-:Y:S02]  /*0070*/  IMAD.MOV.U32 R19, RZ, RZ, RZ ;  /* 0x000000ffff137224 */ /* 0x000fe400078e00ff */
[----:B------:R-:W3:Y:S01]  /*0080*/  LDC.U8 R27, c[0x0][0x234] ;  /* 0x00008d00ff1b7b82 */ /* 0x000ee20000000000 */
[----:B------:R-:W-:-:S07]  /*0090*/  IMAD.MOV.U32 R16, RZ, RZ, RZ ;  /* 0x000000ffff107224 */ /* 0x000fce00078e00ff */
[----:B------:R-:W4:Y:S01]  /*00a0*/  LDC.U8 R18, c[0x0][0x235] ;  /* 0x00008d40ff127b82 */ /* 0x000f220000000000 */
[----:B-1----:R-:W-:-:S05]  /*00b0*/  IMAD R28, R29, -0x200, R28 ;  /* 0xfffffe001d1c7824 */ /* 0x002fca00078e021c */
[----:B--2---:R-:W-:-:S13]  /*00c0*/  ISETP.GE.AND P0, PT, R23, R28, PT ;  /* 0x0000001c1700720c */ /* 0x004fda0003f06270 */
[----:B0--34-:R-:W-:Y:S05]  /*00d0*/  @P0 BRA `(.L_x_371) ;  /* 0x0000001c00280947 */ /* 0x019fea0003800000 */
[----:B------:R-:W0:Y:S01]  /*00e0*/  LDC.64 R2, c[0x0][0x220] ;  /* 0x00008800ff027b82 */ /* 0x000e220000000a00 */
[----:B------:R-:W-:Y:S01]  /*00f0*/  PRMT R0, R27, 0x9910, RZ ;  /* 0x000099101b007816 */ /* 0x000fe200000000ff */
[----:B------:R-:W-:Y:S01]  /*0100*/  IMAD R23, R29, 0x200, R23 ;  /* 0x000002001d177824 */ /* 0x000fe200078e0217 */
[----:B------:R-:W-:Y:S01]  /*0110*/  ULDC UR4, c[0x0][0x238] ;  /* 0x00008e0000047ab9 */ /* 0x000fe20000000800 */
[----:B------:R-:W-:Y:S01]  /*0120*/  BSSY B6, `(.L_x_372) ;  /* 0x00000e0000067945 */ /* 0x000fe20003800000 */
[----:B------:R-:W-:Y:S01]  /*0130*/  ISETP.GT.AND P0, PT, R0, 0x9, PT ;  /* 0x000000090000780c */ /* 0x000fe20003f04270 */
[----:B------:R-:W-:-:S05]  /*0140*/  IMAD R5, R23, UR4, RZ ;  /* 0x0000000417057c24 */ /* 0x000fca000f8e02ff */
[----:B0-----:R-:W-:-:S05]  /*0150*/  IADD3 R2, P1, R5, R2, RZ ;  /* 0x0000000205027210 */ /* 0x001fca0007f3e0ff */
[----:B------:R-:W-:Y:S02]  /*0160*/  IMAD.X R3, RZ, RZ, R3, P1 ;  /* 0x000000ffff037224 */ /* 0x000fe400008e0603 */
[----:B------:R-:W-:Y:S06]  /*0170*/  @P0 BRA `(.L_x_373) ;  /* 0x0000000000e80947 */ /* 0x000fec0003800000 */
        /* <DEDUP_REMOVED lines=11> */
.L_x_376:
[----:B------:R-:W2:Y:S02]  /*0230*/  LDG.E.U8 R2, desc[UR36][R2.64] ;  /* 0x0000002402027981 */ /* 0x000ea4000c1e1100 */
[----:B--2---:R-:W-:Y:S01]  /*0240*/  I2FP.F32.U32 R19, R2 ;  /* 0x0000000200137245 */ /* 0x004fe20000201000 */
[----:B------:R-:W-:Y:S06]  /*0250*/  BRA `(.L_x_378) ;  /* 0x0000000c00307947 */ /* 0x000fec0003800000 */
.L_x_375:
        /* <DEDUP_REMOVED lines=9> */
.L_x_380:
[----:B------:R-:W2:Y:S02]  /*02f0*/  LDG.E R2, desc[UR36][R2.64] ;  /* 0x0000002402027981 */ /* 0x000ea4000c1e1900 */
[----:B--2---:R-:W-:Y:S01]  /*0300*/  I2FP.F32.S32 R19, R2 ;  /* 0x0000000200137245 */ /* 0x004fe20000201400 */
[----:B------:R-:W-:Y:S06]  /*0310*/  BRA `(.L_x_378) ;  /* 0x0000000c00007947 */ /* 0x000fec0003800000 */
.L_x_379:
[----:B------:R-:W2:Y:S02]  /*0320*/  LDG.E.U16 R2, desc[UR36][R2.64] ;  /* 0x0000002402027981 */ /* 0x000ea4000c1e1500 */
[----:B--2---:R2:W3:Y:S01]  /*0330*/  I2F.S16 R19, R2 ;  /* 0x0000000200137306 */ /* 0x0044e20000101400 */
[----:B------:R-:W-:Y:S05]  /*0340*/  BRA `(.L_x_378) ;  /* 0x0000000800f47947 */ /* 0x000fea0003800000 */
.L_x_374:
        /* <DEDUP_REMOVED lines=8> */
.L_x_382:
[----:B------:R-:W2:Y:S02]  /*03d0*/  LDG.E.U16 R2, desc[UR36][R2.64] ;  /* 0x0000002402027981 */ /* 0x000ea4000c1e1500 */
[----:B--2---:R-:W-:Y:S01]  /*03e0*/  HADD2.F32 R19, -RZ, R2.H0_H0 ;  /* 0x20000002ff137230 */ /* 0x004fe20000004100 */
[----:B------:R-:W-:Y:S06]  /*03f0*/  BRA `(.L_x_378) ;  /* 0x0000000800c87947 */ /* 0x000fec0003800000 */
.L_x_381:
        /* <DEDUP_REMOVED lines=8> */
.L_x_384:
[----:B------:R-:W2:Y:S02]  /*0480*/  LDG.E.U16 R2, desc[UR36][R2.64] ;  /* 0x0000002402027981 */ /* 0x000ea4000c1e1500 */
[----:B--2---:R-:W-:Y:S01]  /*0490*/  HADD2.F32 R19, -RZ, R2.H0_H0 ;  /* 0x20000002ff137230 */ /* 0x004fe20000004100 */
[----:B------:R-:W-:Y:S06]  /*04a0*/  BRA `(.L_x_378) ;  /* 0x00000008009c7947 */ /* 0x000fec0003800000 */
.L_x_383:
[----:B------:R-:W2:Y:S01]  /*04b0*/  LDG.E.64 R2, desc[UR36][R2.64] ;  /* 0x0000002402027981 */ /* 0x000ea2000c1e1b00 */
[----:B------:R-:W-:Y:S01]  /*04c0*/  UMOV UR4, 0xf0000000 ;  /* 0xf000000000047882 */ /* 0x000fe20000000000 */
[----:B------:R-:W-:Y:S01]  /*04d0*/  UMOV UR5, 0x380fffff ;  /* 0x380fffff00057882 */ /* 0x000fe20000000000 */
[----:B--2---:R-:W0:Y:S01]  /*04e0*/  F2F.F32.F64 R19, R2 ;  /* 0x0000000200137310 */ /* 0x004e220000301000 */
[----:B------:R-:W-:-:S14]  /*04f0*/  DSETP.GEU.AND P0, PT, |R2|, UR4, PT ;  /* 0x0000000402007e2a */ /* 0x000fdc000bf0e200 */
[----:B0-----:R-:W-:Y:S01]  /*0500*/  @!P0 FMUL R19, R19, 1.175494350822287508e-38 ;  /* 0x0080000013138820 */ /* 0x001fe20000400000 */
[----:B------:R-:W-:Y:S06]  /*0510*/  BRA `(.L_x_378) ;  /* 0x0000000800807947 */ /* 0x000fec0003800000 */
.L_x_373:
        /* <DEDUP_REMOVED lines=12> */
.L_x_387:
[----:B------:R-:W2:Y:S01]  /*05e0*/  LDG.E.64 R2, desc[UR36][R2.64] ;  /* 0x0000002402027981 */ /* 0x000ea2000c1e1b00 */
[----:B------:R-:W-:Y:S01]  /*05f0*/  UMOV UR4, 0xf0000000 ;  /* 0xf000000000047882 */ /* 0x000fe20000000000 */
[----:B------:R-:W-:Y:S01]  /*0600*/  UMOV UR5, 0x380fffff ;  /* 0x380fffff00057882 */ /* 0x000fe20000000000 */
[----:B--2---:R-:W0:Y:S01]  /*0610*/  F2F.F32.F64 R19, R2 ;  /* 0x0000000200137310 */ /* 0x004e220000301000 */
[----:B------:R-:W-:-:S14]  /*0620*/  DSETP.GEU.AND P0, PT, |R2|, UR4, PT ;  /* 0x0000000402007e2a */ /* 0x000fdc000bf0e200 */
[----:B0-----:R-:W-:Y:S01]  /*0630*/  @!P0 FMUL R19, R19, 1.175494350822287508e-38 ;  /* 0x0080000013138820 */ /* 0x001fe20000400000 */
[----:B------:R-:W-:Y:S06]  /*0640*/  BRA `(.L_x_378) ;  /* 0x0000000800347947 */ /* 0x000fec0003800000 */
.L_x_386:
        /* <DEDUP_REMOVED lines=26> */
.L_x_389:
[----:B------:R-:W2:Y:S02]  /*07f0*/  LDG.E.U8 R2, desc[UR36][R2.64] ;  /* 0x0000002402027981 */ /* 0x000ea4000c1e1100 */
[----:B--2---:R-:W-:-:S05]  /*0800*/  IMAD.SHL.U32 R0, R2, 0x2000000, RZ ;  /* 0x0200000002007824 */ /* 0x004fca00078e00ff */
[----:B------:R-:W-:-:S13]  /*0810*/  ISETP.GE.U32.AND P0, PT, R0, 0x8000000, PT ;  /* 0x080000000000780c */ /* 0x000fda0003f06070 */
[C---:B------:R-:W-:Y:S02]  /*0820*/  @P0 IMAD.SHL.U32 R4, R2.reuse, 0x200000, RZ ;  /* 0x0020000002040824 */ /* 0x040fe400078e00ff */
[----:B------:R-:W-:-:S03]  /*0830*/  @!P0 IMAD.SHL.U32 R0, R2, 0x100, RZ ;  /* 0x0000010002008824 */ /* 0x000fc600078e00ff */
[----:B------:R-:W-:Y:S02]  /*0840*/  @P0 LOP3.LUT R4, R4, 0xfe00000, RZ, 0xc0, !PT ;  /* 0x0fe0000004040812 */ /* 0x000fe400078ec0ff */
        /* <DEDUP_REMOVED lines=8> */
.L_x_388:
[----:B------:R-:W2:Y:S02]  /*08d0*/  LDG.E.U16 R2, desc[UR36][R2.64] ;  /* 0x0000002402027981 */ /* 0x000ea4000c1e1500 */
[----:B--2---:R-:W-:Y:S01]  /*08e0*/  IMAD.U32 R19, R2, 0x10000, RZ ;  /* 0x0001000002137824 */ /* 0x004fe200078e00ff */
[----:B------:R-:W-:Y:S06]  /*08f0*/  BRA `(.L_x_378) ;  /* 0x0000000400887947 */ /* 0x000fec0003800000 */
.L_x_385:
        /* <DEDUP_REMOVED lines=11> */
.L_x_392:
        /* <DEDUP_REMOVED lines=20> */
.L_x_394:
[----:B------:R-:W-:Y:S05]  /*0af0*/  BSYNC B0 ;  /* 0x0000000000007941 */ /* 0x000fea0003800000 */
.L_x_393:
[----:B------:R-:W-:Y:S01]  /*0b00*/  IMAD.SHL.U32 R2, R2, 0x100000, RZ ;  /* 0x0010000002027824 */ /* 0x000fe200078e00ff */
[----:B------:R-:W-:-:S04]  /*0b10*/  LEA R0, R0, 0x3b800000, 0x17 ;  /* 0x3b80000000007811 */ /* 0x000fc800078eb8ff */
[----:B------:R-:W-:Y:S01]  /*0b20*/  LOP3.LUT R19, R0, R2, R19, 0xfe, !PT ;  /* 0x0000000200137212 */ /* 0x000fe200078efe13 */
[----:B------:R-:W-:Y:S06]  /*0b30*/  BRA `(.L_x_378) ;  /* 0x0000000000f87947 */ /* 0x000fec0003800000 */
.L_x_391:
        /* <DEDUP_REMOVED lines=20> */
.L_x_396:
[----:B------:R-:W-:Y:S05]  /*0c80*/  BSYNC B0 ;  /* 0x0000000000007941 */ /* 0x000fea0003800000 */
.L_x_395:
[----:B------:R-:W-:Y:S01]  /*0c90*/  IMAD.SHL.U32 R2, R2, 0x200000, RZ ;  /* 0x0020000002027824 */ /* 0x000fe200078e00ff */
[----:B------:R-:W-:-:S04]  /*0ca0*/  LEA R0, R0, 0x37800000, 0x17 ;  /* 0x3780000000007811 */ /* 0x000fc800078eb8ff */
[----:B------:R-:W-:Y:S01]  /*0cb0*/  LOP3.LUT R19, R0, R2, R19, 0xfe, !PT ;  /* 0x0000000200137212 */ /* 0x000fe200078efe13 */
[----:B------:R-:W-:Y:S06]  /*0cc0*/  BRA `(.L_x_378) ;  /* 0x0000000000947947 */ /* 0x000fec0003800000 */
.L_x_390:
        /* <DEDUP_REMOVED lines=14> */
.L_x_377:
        /* <DEDUP_REMOVED lines=16> */
.L_x_399:
[----:B------:R-:W-:Y:S01]  /*0eb0*/  IMAD.MOV.U32 R19, RZ, RZ, RZ ;  /* 0x000000ffff137224 */ /* 0x000fe200078e00ff */
[----:B------:R-:W-:Y:S06]  /*0ec0*/  BRA `(.L_x_378) ;  /* 0x0000000000147947 */ /* 0x000fec0003800000 */
.L_x_398:
[----:B------:R-:W2:Y:S02]  /*0ed0*/  LDG.E.64 R2, desc[UR36][R2.64] ;  /* 0x0000002402027981 */ /* 0x000ea4000c1e1b00 */
[----:B--2---:R0:W1:Y:S01]  /*0ee0*/  I2F.U64 R19, R2 ;  /* 0x0000000200137312 */ /* 0x0040620000301000 */
[----:B------:R-:W-:Y:S05]  /*0ef0*/  BRA `(.L_x_378) ;  /* 0x0000000000087947 */ /* 0x000fea0003800000 */
.L_x_397:
[----:B------:R-:W2:Y:S02]  /*0f00*/  LDG.E R2, desc[UR36][R2.64] ;  /* 0x0000002402027981 */ /* 0x000ea4000c1e1900 */
[----:B--2---:R-:W-:-:S07]  /*0f10*/  I2FP.F32.U32 R19, R2 ;  /* 0x0000000200137245 */ /* 0x004fce0000201000 */
.L_x_378:
[----:B------:R-:W-:Y:S05]  /*0f20*/  BSYNC B6 ;  /* 0x0000000000067941 */ /* 0x000fea0003800000 */
.L_x_372:
[----:B0-2-4-:R-:W0:Y:S01]  /*0f30*/  LDC.64 R2, c[0x0][0x228] ;  /* 0x00008a00ff027b82 */ /* 0x015e220000000a00 */
[----:B------:R-:W-:Y:S01]  /*0f40*/  PRMT R0, R18, 0x9910, RZ ;  /* 0x0000991012007816 */ /* 0x000fe200000000ff */
[----:B------:R-:W-:Y:S01]  /*0f50*/  ULDC UR4, c[0x0][0x23c] ;  /* 0x00008f0000047ab9 */ /* 0x000fe20000000800 */
[----:B------:R-:W-:Y:S01]  /*0f60*/  BSSY B6, `(.L_x_400) ;  /* 0x00000df000067945 */ /* 0x000fe20003800000 */
[----:B------:R-:W-:Y:S01]  /*0f70*/  IMAD R23, R23, UR4, RZ ;  /* 0x0000000417177c24 */ /* 0x000fe2000f8e02ff */
[----:B------:R-:W-:-:S04]  /*0f80*/  ISETP.GT.AND P0, PT, R0, 0x9, PT ;  /* 0x000000090000780c */ /* 0x000fc80003f04270 */
[----:B0-----:R-:W-:-:S05]  /*0f90*/  IADD3 R2, P1, R23, R2, RZ ;  /* 0x0000000217027210 */ /* 0x001fca0007f3e0ff */
[----:B------:R-:W-:-:S04]  /*0fa0*/  IMAD.X R3, RZ, RZ, R3, P1 ;  /* 0x000000ffff037224 */ /* 0x000fc800008e0603 */
        /* <DEDUP_REMOVED lines=10> */
[----:B--2---:R0:W2:Y:S01]  /*1050*/  I2F.S16 R16, R2 ;  /* 0x0000000200107306 */ /* 0x0040a20000101400 */
[----:B------:R-:W-:Y:S05]  /*1060*/  BRA `(.L_x_406) ;  /* 0x0000000c00387947 */ /* 0x000fea0003800000 */
.L_x_404:
[----:B------:R-:W2:Y:S02]  /*1070*/  LDG.E.U8 R2, desc[UR36][R2.64] ;  /* 0x0000002402027981 */ /* 0x000ea4000c1e1100 */
[----:B--2---:R-:W-:Y:S01]  /*1080*/  I2FP.F32.U32 R16, R2 ;  /* 0x0000000200107245 */ /* 0x004fe20000201000 */
[----:B------:R-:W-:Y:S06]  /*1090*/  BRA `(.L_x_406) ;  /* 0x0000000c002c7947 */ /* 0x000fec0003800000 */
.L_x_403:
        /* <DEDUP_REMOVED lines=9> */
.L_x_408:
[----:B------:R-:W2:Y:S02]  /*1130*/  LDG.E R2, desc[UR36][R2.64] ;  /* 0x0000002402027981 */ /* 0x000ea4000c1e1900 */
[----:B--2---:R-:W-:Y:S01]  /*1140*/  I2FP.F32.S32 R16, R2 ;  /* 0x0000000200107245 */ /* 0x004fe20000201400 */
[----:B------:R-:W-:Y:S06]  /*1150*/  BRA `(.L_x_406) ;  /* 0x0000000800fc7947 */ /* 0x000fec0003800000 */
.L_x_407:
[----:B------:R-:W2:Y:S02]  /*1160*/  LDG.E.U16 R2, desc[UR36][R2.64] ;  /* 0x0000002402027981 */ /* 0x000ea4000c1e1500 */
[----:B--2---:R0:W2:Y:S01]  /*1170*/  I2F.S16 R16, R2 ;  /* 0x0000000200107306 */ /* 0x0040a20000101400 */
[----:B------:R-:W-:Y:S05]  /*1180*/  BRA `(.L_x_406) ;  /* 0x0000000800f07947 */ /* 0x000fea0003800000 */
.L_x_402:
        /* <DEDUP_REMOVED lines=8> */
.L_x_410:
[----:B------:R-:W2:Y:S02]  /*1210*/  LDG.E.U16 R2, desc[UR36][R2.64] ;  /* 0x0000002402027981 */ /* 0x000ea4000c1e1500 */
[----:B--2---:R-:W-:Y:S01]  /*1220*/  HADD2.F32 R16, -RZ, R2.H0_H0 ;  /* 0x20000002ff107230 */ /* 0x004fe20000004100 */
[----:B------:R-:W-:Y:S06]  /*1230*/  BRA `(.L_x_406) ;  /* 0x0000000800c47947 */ /* 0x000fec0003800000 */
.L_x_409:
        /* <DEDUP_REMOVED lines=8> */
.L_x_412:
[----:B------:R-:W2:Y:S02]  /*12c0*/  LDG.E.U16 R2, desc[UR36][R2.64] ;  /* 0x0000002402027981 */ /* 0x000ea4000c1e1500 */
[----:B--2---:R-:W-:Y:S01]  /*12d0*/  HADD2.F32 R16, -RZ, R2.H0_H0 ;  /* 0x20000002ff107230 */ /* 0x004fe20000004100 */
[----:B------:R-:W-:Y:S06]  /*12e0*/  BRA `(.L_x_406) ;  /* 0x0000000800987947 */ /* 0x000fec0003800000 */
.L_x_411:
[----:B------:R-:W2:Y:S01]  /*12f0*/  LDG.E.64 R2, desc[UR36][R2.64] ;  /* 0x0000002402027981 */ /* 0x000ea2000c1e1b00 */
[----:B------:R-:W-:Y:S01]  /*1300*/  UMOV UR4, 0xf0000000 ;  /* 0xf000000000047882 */ /* 0x000fe20000000000 */
[----:B------:R-:W-:Y:S01]  /*1310*/  UMOV UR5, 0x380fffff ;  /* 0x380fffff00057882 */ /* 0x000fe20000000000 */
[----:B--2---:R-:W0:Y:S01]  /*1320*/  F2F.F32.F64 R16, R2 ;  /* 0x0000000200107310 */ /* 0x004e220000301000 */
[----:B------:R-:W-:-:S14]  /*1330*/  DSETP.GEU.AND P0, PT, |R2|, UR4, PT ;  /* 0x0000000402007e2a */ /* 0x000fdc000bf0e200 */
[----:B0-----:R-:W-:Y:S01]  /*1340*/  @!P0 FMUL R16, R16, 1.175494350822287508e-38 ;  /* 0x0080000010108820 */ /* 0x001fe20000400000 */
[----:B------:R-:W-:Y:S06]  /*1350*/  BRA `(.L_x_406) ;  /* 0x00000008007c7947 */ /* 0x000fec0003800000 */
.L_x_401:
        /* <DEDUP_REMOVED lines=12> */
.L_x_415:
[----:B------:R-:W2:Y:S01]  /*1420*/  LDG.E.64 R2, desc[UR36][R2.64] ;  /* 0x0000002402027981 */ /* 0x000ea2000c1e1b00 */
[----:B------:R-:W-:Y:S01]  /*1430*/  UMOV UR4, 0xf0000000 ;  /* 0xf000000000047882 */ /* 0x000fe20000000000 */
[----:B------:R-:W-:Y:S01]  /*1440*/  UMOV UR5, 0x380fffff ;  /* 0x380fffff00057882 */ /* 0x000fe20000000000 */
[----:B--2---:R-:W0:Y:S01]  /*1450*/  F2F.F32.F64 R16, R2 ;  /* 0x0000000200107310 */ /* 0x004e220000301000 */
[----:B------:R-:W-:-:S14]  /*1460*/  DSETP.GEU.AND P0, PT, |R2|, UR4, PT ;  /* 0x0000000402007e2a */ /* 0x000fdc000bf0e200 */
[----:B0-----:R-:W-:Y:S01]  /*1470*/  @!P0 FMUL R16, R16, 1.175494350822287508e-38 ;  /* 0x0080000010108820 */ /* 0x001fe20000400000 */
[----:B------:R-:W-:Y:S06]  /*1480*/  BRA `(.L_x_406) ;  /* 0x0000000800307947 */ /* 0x000fec0003800000 */
.L_x_414:
        /* <DEDUP_REMOVED lines=26> */
.L_x_417:
        /* <DEDUP_REMOVED lines=13> */
.L_x_416:
[----:B------:R-:W2:Y:S02]  /*1700*/  LDG.E.U16 R2, desc[UR36][R2.64] ;  /* 0x0000002402027981 */ /* 0x000ea4000c1e1500 */
[----:B--2---:R-:W-:Y:S01]  /*1710*/  IMAD.U32 R16, R2, 0x10000, RZ ;  /* 0x0001000002107824 */ /* 0x004fe200078e00ff */
[----:B------:R-:W-:Y:S06]  /*1720*/  BRA `(.L_x_406) ;  /* 0x0000000400887947 */ /* 0x000fec0003800000 */
.L_x_413:
        /* <DEDUP_REMOVED lines=11> */
.L_x_420:
        /* <DEDUP_REMOVED lines=20> */
.L_x_422:
[----:B------:R-:W-:Y:S05]  /*1920*/  BSYNC B0 ;  /* 0x0000000000007941 */ /* 0x000fea0003800000 */
.L_x_421:
[----:B------:R-:W-:Y:S01]  /*1930*/  IMAD.SHL.U32 R2, R2, 0x100000, RZ ;  /* 0x0010000002027824 */ /* 0x000fe200078e00ff */
[----:B------:R-:W-:-:S04]  /*1940*/  LEA R3, R0, 0x3b800000, 0x17 ;  /* 0x3b80000000037811 */ /* 0x000fc800078eb8ff */
[----:B------:R-:W-:Y:S01]  /*1950*/  LOP3.LUT R16, R3, R2, R16, 0xfe, !PT ;  /* 0x0000000203107212 */ /* 0x000fe200078efe10 */
[----:B------:R-:W-:Y:S06]  /*1960*/  BRA `(.L_x_406) ;  /* 0x0000000000f87947 */ /* 0x000fec0003800000 */
.L_x_419:
        /* <DEDUP_REMOVED lines=20> */
.L_x_424:
[----:B------:R-:W-:Y:S05]  /*1ab0*/  BSYNC B0 ;  /* 0x0000000000007941 */ /* 0x000fea0003800000 */
.L_x_423:
[----:B------:R-:W-:Y:S01]  /*1ac0*/  IMAD.SHL.U32 R2, R2, 0x200000, RZ ;  /* 0x0020000002027824 */ /* 0x000fe200078e00ff */
[----:B------:R-:W-:-:S04]  /*1ad0*/  LEA R3, R0, 0x37800000, 0x17 ;  /* 0x3780000000037811 */ /* 0x000fc800078eb8ff */
[----:B------:R-:W-:Y:S01]  /*1ae0*/  LOP3.LUT R16, R3, R2, R16, 0xfe, !PT ;  /* 0x0000000203107212 */ /* 0x000fe200078efe10 */
[----:B------:R-:W-:Y:S06]  /*1af0*/  BRA `(.L_x_406) ;  /* 0x0000000000947947 */ /* 0x000fec0003800000 */
.L_x_418:
        /* <DEDUP_REMOVED lines=14> */
.L_x_405:
        /* <DEDUP_REMOVED lines=16> */
.L_x_427:
[----:B------:R-:W-:Y:S01]  /*1ce0*/  IMAD.MOV.U32 R16, RZ, RZ, RZ ;  /* 0x000000ffff107224 */ /* 0x000fe200078e00ff */
[----:B------:R-:W-:Y:S06]  /*1cf0*/  BRA `(.L_x_406) ;  /* 0x0000000000147947 */ /* 0x000fec0003800000 */
.L_x_426:
[----:B------:R-:W2:Y:S02]  /*1d00*/  LDG.E.64 R16, desc[UR36][R2.64] ;  /* 0x0000002402107981 */ /* 0x000ea4000c1e1b00 */
[----:B--2---:R0:W2:Y:S01]  /*1d10*/  I2F.U64 R16, R16 ;  /* 0x0000001000107312 */ /* 0x0040a20000301000 */
[----:B------:R-:W-:Y:S05]  /*1d20*/  BRA `(.L_x_406) ;  /* 0x0000000000087947 */ /* 0x000fea0003800000 */
.L_x_425:
[----:B------:R-:W2:Y:S02]  /*1d30*/  LDG.E R2, desc[UR36][R2.64] ;  /* 0x0000002402027981 */ /* 0x000ea4000c1e1900 */
[----:B--2---:R-:W-:-:S07]  /*1d40*/  I2FP.F32.U32 R16, R2 ;  /* 0x0000000200107245 */ /* 0x004fce0000201000 */
.L_x_406:
[----:B------:R-:W-:Y:S05]  /*1d50*/  BSYNC B6 ;  /* 0x0000000000067941 */ /* 0x000fea0003800000 */
.L_x_400:
[----:B------:R-:W0:Y:S02]  /*1d60*/  S2R R23, SR_TID.X ;  /* 0x0000000000177919 */ /* 0x000e240000002100 */
[----:B0-----:R-:W-:-:S07]  /*1d70*/  VIADD R23, R23, 0x80 ;  /* 0x0000008017177836 */ /* 0x001fce0000000000 */
.L_x_371:
[----:B------:R-:W-:Y:S05]  /*1d80*/  BSYNC B7 ;  /* 0x0000000000077941 */ /* 0x000fea0003800000 */
.L_x_370:
[----:B------:R-:W-:Y:S01]  /*1d90*/  ISETP.GE.AND P0, PT, R23, R28, PT ;  /* 0x0000001c1700720c */ /* 0x000fe20003f06270 */
[----:B------:R-:W-:Y:S01]  /*1da0*/  BSSY B7, `(.L_x_428) ;  /* 0x00001cb000077945 */ /* 0x000fe20003800000 */
[----:B------:R-:W-:-:S11]  /*1db0*/  IMAD.MOV.U32 R17, RZ, RZ, RZ ;  /* 0x000000ffff117224 */ /* 0x000fd600078e00ff */
[----:B------:R-:W-:Y:S05]  /*1dc0*/  @P0 BRA `(.L_x_429) ;  /* 0x0000001c00200947 */ /* 0x000fea0003800000 */
[----:B----4-:R-:W0:Y:S01]  /*1dd0*/  LDC.64 R2, c[0x0][0x220] ;  /* 0x00008800ff027b82 */ /* 0x010e220000000a00 */
        /* <DEDUP_REMOVED lines=17> */
[----:B------:R-:W4:Y:S02]  /*1ef0*/  LDG.E.S8 R2, desc[UR36][R2.64] ;  /* 0x0000002402027981 */ /* 0x000f24000c1e1300 */
[----:B----4-:R0:W4:Y:S01]  /*1f00*/  I2F.S16 R26, R2 ;  /* 0x00000002001a7306 */ /* 0x0101220000101400 */
[----:B------:R-:W-:Y:S05]  /*1f10*/  BRA `(.L_x_436) ;  /* 0x0000000c00387947 */ /* 0x000fea0003800000 */
.L_x_434:
[----:B------:R-:W4:Y:S02]  /*1f20*/  LDG.E.U8 R2, desc[UR36][R2.64] ;  /* 0x0000002402027981 */ /* 0x000f24000c1e1100 */
[----:B----4-:R-:W-:Y:S01]  /*1f30*/  I2FP.F32.U32 R26, R2 ;  /* 0x00000002001a7245 */ /* 0x010fe20000201000 */
[----:B------:R-:W-:Y:S06]  /*1f40*/  BRA `(.L_x_436) ;  /* 0x0000000c002c7947 */ /* 0x000fec0003800000 */
.L_x_433:
[----:B------:R-:W-:-:S13]  /*1f50*/  ISETP.NE.AND P0, PT, R0, 0x2, PT ;  /* 0x000000020000780c */ /* 0x000fda0003f05270 */
[----:B------:R-:W-:Y:S05]  /*1f60*/  @!P0 BRA `(.L_x_437) ;  /* 0x0000000000288947 */ /* 0x000fea0003800000 */
[----:B------:R-:W-:-:S13]  /*1f70*/  ISETP.NE.AND P0, PT, R0, 0x3, PT ;  /* 0x000000030000780c */ /* 0x000fda0003f05270 */
[----:B------:R-:W-:Y:S05]  /*1f80*/  @!P0 BRA `(.L_x_438) ;  /* 0x0000000000148947 */ /* 0x000fea0003800000 */
[----:B------:R-:W-:-:S13]  /*1f90*/  ISETP.NE.AND P0, PT, R0, 0x4, PT ;  /* 0x000000040000780c */ /* 0x000fda0003f05270 */
[----:B------:R-:W-:Y:S05]  /*1fa0*/  @P0 BRA `(.L_x_435) ;  /* 0x0000000800b80947 */ /* 0x000fea0003800000 */
[----:B------:R-:W4:Y:S02]  /*1fb0*/  LDG.E.64 R2, desc[UR36][R2.64] ;  /* 0x0000002402027981 */ /* 0x000f24000c1e1b00 */
[----:B----4-:R0:W4:Y:S01]  /*1fc0*/  I2F.S64 R26, R2 ;  /* 0x00000002001a7312 */ /* 0x0101220000301400 */
[----:B------:R-:W-:Y:S05]  /*1fd0*/  BRA `(.L_x_436) ;  /* 0x0000000c00087947 */ /* 0x000fea0003800000 */
.L_x_438:
[----:B------:R-:W4:Y:S02]  /*1fe0*/  LDG.E R2, desc[UR36][R2.64] ;  /* 0x0000002402027981 */ /* 0x000f24000c1e1900 */
[----:B----4-:R-:W-:Y:S01]  /*1ff0*/  I2FP.F32.S32 R26, R2 ;  /* 0x00000002001a7245 */ /* 0x010fe20000201400 */
[----:B------:R-:W-:Y:S06]  /*2000*/  BRA `(.L_x_436) ;  /* 0x0000000800fc7947 */ /* 0x000fec0003800000 */
.L_x_437:
[----:B------:R-:W4:Y:S02]  /*2010*/  LDG.E.U16 R2, desc[UR36][R2.64] ;  /* 0x0000002402027981 */ /* 0x000f24000c1e1500 */
[----:B----4-:R0:W4:Y:S01]  /*2020*/  I2F.S16 R26, R2 ;  /* 0x00000002001a7306 */ /* 0x0101220000101400 */
[----:B------:R-:W-:Y:S05]  /*2030*/  BRA `(.L_x_436) ;  /* 0x0000000800f07947 */ /* 0x000fea0003800000 */
.L_x_432:
        /* <DEDUP_REMOVED lines=8> */
.L_x_440:
[----:B------:R-:W4:Y:S02]  /*20c0*/  LDG.E.U16 R2, desc[UR36][R2.64] ;  /* 0x0000002402027981 */ /* 0x000f24000c1e1500 */
[----:B----4-:R-:W-:Y:S01]  /*20d0*/  HADD2.F32 R26, -RZ, R2.H0_H0 ;  /* 0x20000002ff1a7230 */ /* 0x010fe20000004100 */
[----:B------:R-:W-:Y:S06]  /*20e0*/  BRA `(.L_x_436) ;  /* 0x0000000800c47947 */ /* 0x000fec0003800000 */
.L_x_439:
        /* <DEDUP_REMOVED lines=8> */
.L_x_442:
[----:B------:R-:W4:Y:S02]  /*2170*/  LDG.E.U16 R2, desc[UR36][R2.64] ;  /* 0x0000002402027981 */ /* 0x000f24000c1e1500 */
[----:B----4-:R-:W-:Y:S01]  /*2180*/  HADD2.F32 R26, -RZ, R2.H0_H0 ;  /* 0x20000002ff1a7230 */ /* 0x010fe20000004100 */
[----:B------:R-:W-:Y:S06]  /*2190*/  BRA `(.L_x_436) ;  /* 0x0000000800987947 */ /* 0x000fec0003800000 */
.L_x_441:
[----:B------:R-:W4:Y:S01]  /*21a0*/  LDG.E.64 R2, desc[UR36][R2.64] ;  /* 0x0000002402027981 */ /* 0x000f22000c1e1b00 */
[----:B------:R-:W-:Y:S01]  /*21b0*/  UMOV UR4, 0xf0000000 ;  /* 0xf000000000047882 */ /* 0x000fe20000000000 */
[----:B------:R-:W-:Y:S01]  /*21c0*/  UMOV UR5, 0x380fffff ;  /* 0x380fffff00057882 */ /* 0x000fe20000000000 */
[----:B----4-:R-:W0:Y:S01]  /*21d0*/  F2F.F32.F64 R26, R2 ;  /* 0x00000002001a7310 */ /* 0x010e220000301000 */
[----:B------:R-:W-:-:S14]  /*21e0*/  DSETP.GEU.AND P0, PT, |R2|, UR4, PT ;  /* 0x0000000402007e2a */ /* 0x000fdc000bf0e200 */
[----:B0-----:R-:W-:Y:S01]  /*21f0*/  @!P0 FMUL R26, R26, 1.175494350822287508e-38 ;  /* 0x008000001a1a8820 */ /* 0x001fe20000400000 */
[----:B------:R-:W-:Y:S06]  /*2200*/  BRA `(.L_x_436) ;  /* 0x00000008007c7947 */ /* 0x000fec0003800000 */
.L_x_431:
        /* <DEDUP_REMOVED lines=8> */
[----:B------:R-:W4:Y:S02]  /*2290*/  LDG.E.U8 R2, desc[UR36][R2.64] ;  /* 0x0000002402027981 */ /* 0x000f24000c1e1100 */
[----:B----4-:R-:W-:-:S04]  /*22a0*/  ISETP.NE.AND P0, PT, R2, RZ, PT ;  /* 0x000000ff0200720c */ /* 0x010fc80003f05270 */
[----:B------:R-:W-:Y:S01]  /*22b0*/  FSEL R26, RZ, 1, !P0 ;  /* 0x3f800000ff1a7808 */ /* 0x000fe20004000000 */
[----:B------:R-:W-:Y:S08]  /*22c0*/  BRA `(.L_x_436) ;  /* 0x00000008004c7947 */ /* 0x000ff00003800000 */
.L_x_445:
[----:B------:R-:W4:Y:S01]  /*22d0*/  LDG.E.64 R2, desc[UR36][R2.64] ;  /* 0x0000002402027981 */ /* 0x000f22000c1e1b00 */
[----:B------:R-:W-:Y:S01]  /*22e0*/  UMOV UR4, 0xf0000000 ;  /* 0xf000000000047882 */ /* 0x000fe20000000000 */
[----:B------:R-:W-:Y:S01]  /*22f0*/  UMOV UR5, 0x380fffff ;  /* 0x380fffff00057882 */ /* 0x000fe20000000000 */
[----:B----4-:R-:W0:Y:S01]  /*2300*/  F2F.F32.F64 R26, R2 ;  /* 0x00000002001a7310 */ /* 0x010e220000301000 */
[----:B------:R-:W-:-:S14]  /*2310*/  DSETP.GEU.AND P0, PT, |R2|, UR4, PT ;  /* 0x0000000402007e2a */ /* 0x000fdc000bf0e200 */
[----:B0-----:R-:W-:Y:S01]  /*2320*/  @!P0 FMUL R26, R26, 1.175494350822287508e-38 ;  /* 0x008000001a1a8820 */ /* 0x001fe20000400000 */
[----:B------:R-:W-:Y:S06]  /*2330*/  BRA `(.L_x_436) ;  /* 0x0000000800307947 */ /* 0x000fec0003800000 */
.L_x_444:
[----:B------:R-:W-:-:S13]  /*2340*/  ISETP.NE.AND P0, PT, R0, 0xf, PT ;  /* 0x0000000f0000780c */ /* 0x000fda0003f05270 */
[----:B------:R-:W-:Y:S05]  /*2350*/  @!P0 BRA `(.L_x_446) ;  /* 0x0000000000948947 */ /* 0x000fea0003800000 */
[----:B------:R-:W-:-:S13]  /*2360*/  ISETP.NE.AND P0, PT, R0, 0x17, PT ;  /* 0x000000170000780c */ /* 0x000fda0003f05270 */
[----:B------:R-:W-:Y:S05]  /*2370*/  @!P0 BRA `(.L_x_447) ;  /* 0x0000000000588947 */ /* 0x000fea0003800000 */
[----:B------:R-:W-:-:S13]  /*2380*/  ISETP.NE.AND P0, PT, R0, 0x18, PT ;  /* 0x000000180000780c */ /* 0x000fda0003f05270 */
[----:B------:R-:W-:Y:S05]  /*2390*/  @P0 BRA `(.L_x_435) ;  /* 0x0000000400bc0947 */ /* 0x000fea0003800000 */
[----:B------:R-:W4:Y:S01]  /*23a0*/  LDG.E.U8 R26, desc[UR36][R2.64] ;  /* 0x00000024021a7981 */ /* 0x000f22000c1e1100 */
[----:B------:R-:W-:Y:S02]  /*23b0*/  IMAD.MOV.U32 R6, RZ, RZ, -0x800000 ;  /* 0xff800000ff067424 */ /* 0x000fe400078e00ff */
[----:B----4-:R-:W-:-:S05]  /*23c0*/  IMAD.SHL.U32 R26, R26, 0x1000000, RZ ;  /* 0x010000001a1a7824 */ /* 0x010fca00078e00ff */
        /* <DEDUP_REMOVED lines=17> */
.L_x_447:
[----:B------:R-:W4:Y:S02]  /*24e0*/  LDG.E.U8 R2, desc[UR36][R2.64] ;  /* 0x0000002402027981 */ /* 0x000f24000c1e1100 */
[C---:B----4-:R-:W-:Y:S02]  /*24f0*/  IMAD.SHL.U32 R0, R2.reuse, 0x2000000, RZ ;  /* 0x0200000002007824 */ /* 0x050fe400078e00ff */
        /* <DEDUP_REMOVED lines=11> */
.L_x_446:
[----:B------:R-:W4:Y:S02]  /*25b0*/  LDG.E.U16 R2, desc[UR36][R2.64] ;  /* 0x0000002402027981 */ /* 0x000f24000c1e1500 */
[----:B----4-:R-:W-:Y:S01]  /*25c0*/  IMAD.U32 R26, R2, 0x10000, RZ ;  /* 0x00010000021a7824 */ /* 0x010fe200078e00ff */
[----:B------:R-:W-:Y:S06]  /*25d0*/  BRA `(.L_x_436) ;  /* 0x0000000400887947 */ /* 0x000fec0003800000 */
.L_x_443:
        /* <DEDUP_REMOVED lines=8> */
[----:B------:R-:W4:Y:S02]  /*2660*/  LDG.E.U16 R2, desc[UR36][R2.64] ;  /* 0x0000002402027981 */ /* 0x000f24000c1e1500 */
[----:B----4-:R-:W-:Y:S01]  /*2670*/  I2FP.F32.U32 R26, R2 ;  /* 0x00000002001a7245 */ /* 0x010fe20000201000 */
[----:B------:R-:W-:Y:S06]  /*2680*/  BRA `(.L_x_436) ;  /* 0x00000004005c7947 */ /* 0x000fec0003800000 */
.L_x_450:
[----:B------:R-:W4:Y:S01]  /*2690*/  LDG.E.U8 R2, desc[UR36][R2.64] ;  /* 0x0000002402027981 */ /* 0x000f22000c1e1100 */
[----:B------:R-:W-:Y:S01]  /*26a0*/  IMAD.MOV.U32 R26, RZ, RZ, RZ ;  /* 0x000000ffff1a7224 */ /* 0x000fe200078e00ff */
[----:B----4-:R-:W-:-:S13]  /*26b0*/  ISETP.NE.AND P0, PT, R2, RZ, PT ;  /* 0x000000ff0200720c */ /* 0x010fda0003f05270 */
        /* <DEDUP_REMOVED lines=17> */
.L_x_452:
[----:B------:R-:W-:Y:S05]  /*27d0*/  BSYNC B0 ;  /* 0x0000000000007941 */ /* 0x000fea0003800000 */
.L_x_451:
[----:B------:R-:W-:Y:S01]  /*27e0*/  IMAD.SHL.U32 R2, R2, 0x100000, RZ ;  /* 0x0010000002027824 */ /* 0x000fe200078e00ff */
[----:B------:R-:W-:-:S04]  /*27f0*/  LEA R3, R0, 0x3b800000, 0x17 ;  /* 0x3b80000000037811 */ /* 0x000fc800078eb8ff */
[----:B------:R-:W-:Y:S01]  /*2800*/  LOP3.LUT R26, R3, R2, R26, 0xfe, !PT ;  /* 0x00000002031a7212 */ /* 0x000fe200078efe1a */
[----:B------:R-:W-:Y:S06]  /*2810*/  BRA `(.L_x_436) ;  /* 0x0000000000f87947 */ /* 0x000fec0003800000 */
.L_x_449:
        /* <DEDUP_REMOVED lines=20> */
.L_x_454:
[----:B------:R-:W-:Y:S05]  /*2960*/  BSYNC B0 ;  /* 0x0000000000007941 */ /* 0x000fea0003800000 */
.L_x_453:
[----:B------:R-:W-:Y:S01]  /*2970*/  IMAD.SHL.U32 R2, R2, 0x200000, RZ ;  /* 0x0020000002027824 */ /* 0x000fe200078e00ff */
[----:B------:R-:W-:-:S04]  /*2980*/  LEA R3, R0, 0x37800000, 0x17 ;  /* 0x3780000000037811 */ /* 0x000fc800078eb8ff */
[----:B------:R-:W-:Y:S01]  /*2990*/  LOP3.LUT R26, R3, R2, R26, 0xfe, !PT ;  /* 0x00000002031a7212 */ /* 0x000fe200078efe1a */
[----:B------:R-:W-:Y:S06]  /*29a0*/  BRA `(.L_x_436) ;  /* 0x0000000000947947 */ /* 0x000fec0003800000 */
.L_x_448:
[----:B------:R-:W-:-:S13]  /*29b0*/  ISETP.NE.AND P0, PT, R0, 0x1c, PT ;  /* 0x0000001c0000780c */ /* 0x000fda0003f05270 */
[----:B------:R-:W-:Y:S05]  /*29c0*/  @!P0 BRA `(.L_x_455) ;  /* 0x0000000000848947 */ /* 0x000fea0003800000 */
[----:B------:R-:W-:-:S13]  /*29d0*/  ISETP.NE.AND P0, PT, R0, 0x1d, PT ;  /* 0x0000001d0000780c */ /* 0x000fda0003f05270 */
[----:B------:R-:W-:Y:S05]  /*29e0*/  @!P0 BRA `(.L_x_456) ;  /* 0x0000000000708947 */ /* 0x000fea0003800000 */
[----:B------:R-:W-:-:S13]  /*29f0*/  ISETP.NE.AND P0, PT, R0, 0x2c, PT ;  /* 0x0000002c0000780c */ /* 0x000fda0003f05270 */
[----:B------:R-:W-:Y:S05]  /*2a00*/  @P0 BRA `(.L_x_435) ;  /* 0x0000000000200947 */ /* 0x000fea0003800000 */
[----:B------:R-:W4:Y:S01]  /*2a10*/  LDG.E.U8 R2, desc[UR36][R2.64] ;  /* 0x0000002402027981 */ /* 0x000f22000c1e1100 */
[----:B------:R-:W-:Y:S01]  /*2a20*/  IMAD.MOV.U32 R26, RZ, RZ, 0x400000 ;  /* 0x00400000ff1a7424 */ /* 0x000fe200078e00ff */
[----:B----4-:R-:W-:-:S13]  /*2a30*/  ISETP.NE.AND P0, PT, R2, RZ, PT ;  /* 0x000000ff0200720c */ /* 0x010fda0003f05270 */
[----:B------:R-:W-:Y:S05]  /*2a40*/  @!P0 BRA `(.L_x_436) ;  /* 0x00000000006c8947 */ /* 0x000fea0003800000 */
[----:B------:R-:W-:-:S13]  /*2a50*/  ISETP.NE.AND P0, PT, R2, 0xff, PT ;  /* 0x000000ff0200780c */ /* 0x000fda0003f05270 */
[----:B------:R-:W-:Y:S02]  /*2a60*/  @!P0 IMAD.MOV.U32 R26, RZ, RZ, 0x7f800001 ;  /* 0x7f800001ff1a8424 */ /* 0x000fe400078e00ff */
[----:B------:R-:W-:Y:S01]  /*2a70*/  @P0 IMAD.SHL.U32 R26, R2, 0x800000, RZ ;  /* 0x00800000021a0824 */ /* 0x000fe200078e00ff */
[----:B------:R-:W-:Y:S06]  /*2a80*/  BRA `(.L_x_436) ;  /* 0x00000000005c7947 */ /* 0x000fec0003800000 */
.L_x_435:
        /* <DEDUP_REMOVED lines=15> */
[----:B0123-5:R-:W-:Y:S05]  /*2b80*/  CALL.ABS.NOINC R2 ;  /* 0x0000000002007343 */ /* 0x02ffea0003c00000 */
.L_x_457:
[----:B------:R-:W-:Y:S01]  /*2b90*/  IMAD.MOV.U32 R26, RZ, RZ, RZ ;  /* 0x000000ffff1a7224 */ /* 0x000fe200078e00ff */
[----:B------:R-:W-:Y:S06]  /*2ba0*/  BRA `(.L_x_436) ;  /* 0x0000000000147947 */ /* 0x000fec0003800000 */
.L_x_456:
[----:B------:R-:W4:Y:S02]  /*2bb0*/  LDG.E.64 R2, desc[UR36][R2.64] ;  /* 0x0000002402027981 */ /* 0x000f24000c1e1b00 */
[----:B----4-:R0:W4:Y:S01]  /*2bc0*/  I2F.U64 R26, R2 ;  /* 0x00000002001a7312 */ /* 0x0101220000301000 */
[----:B------:R-:W-:Y:S05]  /*2bd0*/  BRA `(.L_x_436) ;  /* 0x0000000000087947 */ /* 0x000fea0003800000 */
.L_x_455:
[----:B------:R-:W4:Y:S02]  /*2be0*/  LDG.E R2, desc[UR36][R2.64] ;  /* 0x0000002402027981 */ /* 0x000f24000c1e1900 */
[----:B----4-:R-:W-:-:S07]  /*2bf0*/  I2FP.F32.U32 R26, R2 ;  /* 0x00000002001a7245 */ /* 0x010fce0000201000 */
.L_x_436:
[----:B------:R-:W-:Y:S05]  /*2c00*/  BSYNC B6 ;  /* 0x0000000000067941 */ /* 0x000fea0003800000 */
.L_x_430:
[----:B0-----:R-:W0:Y:S01]  /*2c10*/  LDC.64 R2, c[0x0][0x228] ;  /* 0x00008a00ff027b82 */ /* 0x001e220000000a00 */
        /* <DEDUP_REMOVED lines=19> */
.L_x_462:
[----:B------:R-:W2:Y:S02]  /*2d50*/  LDG.E.U8 R2, desc[UR36][R2.64] ;  /* 0x0000002402027981 */ /* 0x000ea4000c1e1100 */
[----:B--2---:R-:W-:Y:S01]  /*2d60*/  I2FP.F32.U32 R17, R2 ;  /* 0x0000000200117245 */ /* 0x004fe20000201000 */
[----:B------:R-:W-:Y:S06]  /*2d70*/  BRA `(.L_x_464) ;  /* 0x0000000c002c7947 */ /* 0x000fec0003800000 */
.L_x_461:
        /* <DEDUP_REMOVED lines=9> */
.L_x_466:
[----:B------:R-:W2:Y:S02]  /*2e10*/  LDG.E R2, desc[UR36][R2.64] ;  /* 0x0000002402027981 */ /* 0x000ea4000c1e1900 */
[----:B--2---:R-:W-:Y:S01]  /*2e20*/  I2FP.F32.S32 R17, R2 ;  /* 0x0000000200117245 */ /* 0x004fe20000201400 */
[----:B------:R-:W-:Y:S06]  /*2e30*/  BRA `(.L_x_464) ;  /* 0x0000000800fc7947 */ /* 0x000fec0003800000 */
.L_x_465:
[----:B------:R-:W2:Y:S02]  /*2e40*/  LDG.E.U16 R2, desc[UR36][R2.64] ;  /* 0x0000002402027981 */ /* 0x000ea4000c1e1500 */
[----:B--2---:R0:W2:Y:S01]  /*2e50*/  I2F.S16 R17, R2 ;  /* 0x0000000200117306 */ /* 0x0040a20000101400 */
[----:B------:R-:W-:Y:S05]  /*2e60*/  BRA `(.L_x_464) ;  /* 0x0000000800f07947 */ /* 0x000fea0003800000 */
.L_x_460:
        /* <DEDUP_REMOVED lines=8> */
.L_x_468:
[----:B------:R-:W2:Y:S02]  /*2ef0*/  LDG.E.U16 R2, desc[UR36][R2.64] ;  /* 0x0000002402027981 */ /* 0x000ea4000c1e1500 */
[----:B--2---:R-:W-:Y:S01]  /*2f00*/  HADD2.F32 R17, -RZ, R2.H0_H0 ;  /* 0x20000002ff117230 */ /* 0x004fe20000004100 */
[----:B------:R-:W-:Y:S06]  /*2f10*/  BRA `(.L_x_464) ;  /* 0x0000000800c47947 */ /* 0x000fec0003800000 */
.L_x_467:
        /* <DEDUP_REMOVED lines=8> */
.L_x_470:
[----:B------:R-:W2:Y:S02]  /*2fa0*/  LDG.E.U16 R2, desc[UR36][R2.64] ;  /* 0x0000002402027981 */ /* 0x000ea4000c1e1500 */
[----:B--2---:R-:W-:Y:S01]  /*2fb0*/  HADD2.F32 R17, -RZ, R2.H0_H0 ;  /* 0x20000002ff117230 */ /* 0x004fe20000004100 */
[----:B------:R-:W-:Y:S06]  /*2fc0*/  BRA `(.L_x_464) ;  /* 0x0000000800987947 */ /* 0x000fec0003800000 */
.L_x_469:
[----:B------:R-:W2:Y:S01]  /*2fd0*/  LDG.E.64 R2, desc[UR36][R2.64] ;  /* 0x0000002402027981 */ /* 0x000ea2000c1e1b00 */
[----:B------:R-:W-:Y:S01]  /*2fe0*/  UMOV UR4, 0xf0000000 ;  /* 0xf000000000047882 */ /* 0x000fe20000000000 */
[----:B------:R-:W-:Y:S01]  /*2ff0*/  UMOV UR5, 0x380fffff ;  /* 0x380fffff00057882 */ /* 0x000fe20000000000 */
[----:B--2---:R-:W0:Y:S01]  /*3000*/  F2F.F32.F64 R17, R2 ;  /* 0x0000000200117310 */ /* 0x004e220000301000 */
[----:B------:R-:W-:-:S14]  /*3010*/  DSETP.GEU.AND P0, PT, |R2|, UR4, PT ;  /* 0x0000000402007e2a */ /* 0x000fdc000bf0e200 */
[----:B0-----:R-:W-:Y:S01]  /*3020*/  @!P0 FMUL R17, R17, 1.175494350822287508e-38 ;  /* 0x0080000011118820 */ /* 0x001fe20000400000 */
[----:B------:R-:W-:Y:S06]  /*3030*/  BRA `(.L_x_464) ;  /* 0x00000008007c7947 */ /* 0x000fec0003800000 */
.L_x_459:
        /* <DEDUP_REMOVED lines=12> */
.L_x_473:
[----:B------:R-:W2:Y:S01]  /*3100*/  LDG.E.64 R2, desc[UR36][R2.64] ;  /* 0x0000002402027981 */ /* 0x000ea2000c1e1b00 */
[----:B------:R-:W-:Y:S01]  /*3110*/  UMOV UR4, 0xf0000000 ;  /* 0xf000000000047882 */ /* 0x000fe20000000000 */
[----:B------:R-:W-:Y:S01]  /*3120*/  UMOV UR5, 0x380fffff ;  /* 0x380fffff00057882 */ /* 0x000fe20000000000 */
[----:B--2---:R-:W0:Y:S01]  /*3130*/  F2F.F32.F64 R17, R2 ;  /* 0x0000000200117310 */ /* 0x004e220000301000 */
[----:B------:R-:W-:-:S14]  /*3140*/  DSETP.GEU.AND P0, PT, |R2|, UR4, PT ;  /* 0x0000000402007e2a */ /* 0x000fdc000bf0e200 */
[----:B0-----:R-:W-:Y:S01]  /*3150*/  @!P0 FMUL R17, R17, 1.175494350822287508e-38 ;  /* 0x0080000011118820 */ /* 0x001fe20000400000 */
[----:B------:R-:W-:Y:S06]  /*3160*/  BRA `(.L_x_464) ;  /* 0x0000000800307947 */ /* 0x000fec0003800000 */
.L_x_472:
        /* <DEDUP_REMOVED lines=26> */
.L_x_475:
        /* <DEDUP_REMOVED lines=13> */
.L_x_474:
[----:B------:R-:W2:Y:S02]  /*33e0*/  LDG.E.U16 R2, desc[UR36][R2.64] ;  /* 0x0000002402027981 */ /* 0x000ea4000c1e1500 */
[----:B--2---:R-:W-:Y:S01]  /*33f0*/  IMAD.U32 R17, R2, 0x10000, RZ ;  /* 0x0001000002117824 */ /* 0x004fe200078e00ff */
[----:B------:R-:W-:Y:S06]  /*3400*/  BRA `(.L_x_464) ;  /* 0x0000000400887947 */ /* 0x000fec0003800000 */
.L_x_471:
        /* <DEDUP_REMOVED lines=11> */
.L_x_478:
        /* <DEDUP_REMOVED lines=20> */
.L_x_480:
[----:B------:R-:W-:Y:S05]  /*3600*/  BSYNC B0 ;  /* 0x0000000000007941 */ /* 0x000fea0003800000 */
.L_x_479:
[----:B------:R-:W-:Y:S01]  /*3610*/  IMAD.SHL.U32 R2, R2, 0x100000, RZ ;  /* 0x0010000002027824 */ /* 0x000fe200078e00ff */
[----:B------:R-:W-:-:S04]  /*3620*/  LEA R0, R0, 0x3b800000, 0x17 ;  /* 0x3b80000000007811 */ /* 0x000fc800078eb8ff */
[----:B------:R-:W-:Y:S01]  /*3630*/  LOP3.LUT R17, R0, R2, R17, 0xfe, !PT ;  /* 0x0000000200117212 */ /* 0x000fe200078efe11 */
[----:B------:R-:W-:Y:S06]  /*3640*/  BRA `(.L_x_464) ;  /* 0x0000000000f87947 */ /* 0x000fec0003800000 */
.L_x_477:
        /* <DEDUP_REMOVED lines=20> */
.L_x_482:
[----:B------:R-:W-:Y:S05]  /*3790*/  BSYNC B0 ;  /* 0x0000000000007941 */ /* 0x000fea0003800000 */
.L_x_481:
[----:B------:R-:W-:Y:S01]  /*37a0*/  IMAD.SHL.U32 R2, R2, 0x200000, RZ ;  /* 0x0020000002027824 */ /* 0x000fe200078e00ff */
[----:B------:R-:W-:-:S04]  /*37b0*/  LEA R0, R0, 0x37800000, 0x17 ;  /* 0x3780000000007811 */ /* 0x000fc800078eb8ff */
[----:B------:R-:W-:Y:S01]  /*37c0*/  LOP3.LUT R17, R0, R2, R17, 0xfe, !PT ;  /* 0x0000000200117212 */ /* 0x000fe200078efe11 */
[----:B------:R-:W-:Y:S06]  /*37d0*/  BRA `(.L_x_464) ;  /* 0x0000000000947947 */ /* 0x000fec0003800000 */
.L_x_476:
        /* <DEDUP_REMOVED lines=14> */
.L_x_463:
        /* <DEDUP_REMOVED lines=15> */
[----:B012345:R-:W-:Y:S05]  /*39b0*/  CALL.ABS.NOINC R2 ;  /* 0x0000000002007343 */ /* 0x03ffea0003c00000 */
.L_x_485:
[----:B------:R-:W-:Y:S01]  /*39c0*/  IMAD.MOV.U32 R17, RZ, RZ, RZ ;  /* 0x000000ffff117224 */ /* 0x000fe200078e00ff */
[----:B------:R-:W-:Y:S06]  /*39d0*/  BRA `(.L_x_464) ;  /* 0x0000000000147947 */ /* 0x000fec0003800000 */
.L_x_484:
[----:B------:R-:W2:Y:S02]  /*39e0*/  LDG.E.64 R2, desc[UR36][R2.64] ;  /* 0x0000002402027981 */ /* 0x000ea4000c1e1b00 */
[----:B--2---:R0:W2:Y:S01]  /*39f0*/  I2F.U64 R17, R2 ;  /* 0x0000000200117312 */ /* 0x0040a20000301000 */
[----:B------:R-:W-:Y:S05]  /*3a00*/  BRA `(.L_x_464) ;  /* 0x0000000000087947 */ /* 0x000fea0003800000 */
.L_x_483:
[----:B------:R-:W2:Y:S02]  /*3a10*/  LDG.E R2, desc[UR36][R2.64] ;  /* 0x0000002402027981 */ /* 0x000ea4000c1e1900 */
[----:B--2---:R-:W-:-:S07]  /*3a20*/  I2FP.F32.U32 R17, R2 ;  /* 0x0000000200117245 */ /* 0x004fce0000201000 */
.L_x_464:
[----:B------:R-:W-:Y:S05]  /*3a30*/  BSYNC B6 ;  /* 0x0000000000067941 */ /* 0x000fea0003800000 */
.L_x_458:
[----:B------:R-:W-:-:S07]  /*3a40*/  VIADD R23, R23, 0x80 ;  /* 0x0000008017177836 */ /* 0x000fce0000000000 */
.L_x_429:
[----:B------:R-:W-:Y:S05]  /*3a50*/  BSYNC B7 ;  /* 0x0000000000077941 */ /* 0x000fea0003800000 */
.L_x_428:
[----:B------:R-:W-:Y:S01]  /*3a60*/  ISETP.GE.AND P0, PT, R23, R28, PT ;  /* 0x0000001c1700720c */ /* 0x000fe20003f06270 */
[----:B------:R-:W-:Y:S01]  /*3a70*/  BSSY B7, `(.L_x_486) ;  /* 0x00001ce000077945 */ /* 0x000fe20003800000 */
[----:B------:R-:W-:Y:S02]  /*3a80*/  IMAD.MOV.U32 R22, RZ, RZ, RZ ;  /* 0x000000ffff167224 */ /* 0x000fe400078e00ff */
[----:B------:R-:W-:Y:S02]  /*3a90*/  IMAD.MOV.U32 R25, RZ, RZ, RZ ;  /* 0x000000ffff197224 */ /* 0x000fe400078e00ff */
[----:B------:R-:W-:-:S07]  /*3aa0*/  IMAD.MOV.U32 R18, RZ, RZ, RZ ;  /* 0x000000ffff127224 */ /* 0x000fce00078e00ff */
[----:B------:R-:W-:Y:S05]  /*3ab0*/  @P0 BRA `(.L_x_487) ;  /* 0x0000001c00240947 */ /* 0x000fea0003800000 */
[----:B0---4-:R-:W0:Y:S01]  /*3ac0*/  LDC.64 R2, c[0x0][0x220] ;  /* 0x00008800ff027b82 */ /* 0x011e220000000a00 */
        /* <DEDUP_REMOVED lines=20> */
.L_x_492:
[----:B------:R-:W4:Y:S02]  /*3c10*/  LDG.E.U8 R2, desc[UR36][R2.64] ;  /* 0x0000002402027981 */ /* 0x000f24000c1e1100 */
[----:B----4-:R-:W-:Y:S01]  /*3c20*/  I2FP.F32.U32 R25, R2 ;  /* 0x0000000200197245 */ /* 0x010fe20000201000 */
[----:B------:R-:W-:Y:S06]  /*3c30*/  BRA `(.L_x_494) ;  /* 0x0000000c002c7947 */ /* 0x000fec0003800000 */
.L_x_491:
        /* <DEDUP_REMOVED lines=9> */
.L_x_496:
[----:B------:R-:W4:Y:S02]  /*3cd0*/  LDG.E R2, desc[UR36][R2.64] ;  /* 0x0000002402027981 */ /* 0x000f24000c1e1900 */
[----:B----4-:R-:W-:Y:S01]  /*3ce0*/  I2FP.F32.S32 R25, R2 ;  /* 0x0000000200197245 */ /* 0x010fe20000201400 */
[----:B------:R-:W-:Y:S06]  /*3cf0*/  BRA `(.L_x_494) ;  /* 0x0000000800fc7947 */ /* 0x000fec0003800000 */
.L_x_495:
[----:B------:R-:W4:Y:S02]  /*3d00*/  LDG.E.U16 R2, desc[UR36][R2.64] ;  /* 0x0000002402027981 */ /* 0x000f24000c1e1500 */
[----:B----4-:R0:W4:Y:S01]  /*3d10*/  I2F.S16 R25, R2 ;  /* 0x0000000200197306 */ /* 0x0101220000101400 */
[----:B------:R-:W-:Y:S05]  /*3d20*/  BRA `(.L_x_494) ;  /* 0x0000000800f07947 */ /* 0x000fea0003800000 */
.L_x_490:
        /* <DEDUP_REMOVED lines=8> */
.L_x_498:
[----:B------:R-:W4:Y:S02]  /*3db0*/  LDG.E.U16 R2, desc[UR36][R2.64] ;  /* 0x0000002402027981 */ /* 0x000f24000c1e1500 */
[----:B----4-:R-:W-:Y:S01]  /*3dc0*/  HADD2.F32 R25, -RZ, R2.H0_H0 ;  /* 0x20000002ff197230 */ /* 0x010fe20000004100 */
[----:B------:R-:W-:Y:S06]  /*3dd0*/  BRA `(.L_x_494) ;  /* 0x0000000800c47947 */ /* 0x000fec0003800000 */
.L_x_497:
        /* <DEDUP_REMOVED lines=8> */
.L_x_500:
[----:B------:R-:W4:Y:S02]  /*3e60*/  LDG.E.U16 R2, desc[UR36][R2.64] ;  /* 0x0000002402027981 */ /* 0x000f24000c1e1500 */
[----:B----4-:R-:W-:Y:S01]  /*3e70*/  HADD2.F32 R25, -RZ, R2.H0_H0 ;  /* 0x20000002ff197230 */ /* 0x010fe20000004100 */
[----:B------:R-:W-:Y:S06]  /*3e80*/  BRA `(.L_x_494) ;  /* 0x0000000800987947 */ /* 0x000fec0003800000 */
.L_x_499:
[----:B------:R-:W4:Y:S01]  /*3e90*/  LDG.E.64 R2, desc[UR36][R2.64] ;  /* 0x0000002402027981 */ /* 0x000f22000c1e1b00 */
[----:B------:R-:W-:Y:S01]  /*3ea0*/  UMOV UR4, 0xf0000000 ;  /* 0xf000000000047882 */ /* 0x000fe20000000000 */
[----:B------:R-:W-:Y:S01]  /*3eb0*/  UMOV UR5, 0x380fffff ;  /* 0x380fffff00057882 */ /* 0x000fe20000000000 */
[----:B----4-:R-:W0:Y:S01]  /*3ec0*/  F2F.F32.F64 R25, R2 ;  /* 0x0000000200197310 */ /* 0x010e220000301000 */
[----:B------:R-:W-:-:S14]  /*3ed0*/  DSETP.GEU.AND P0, PT, |R2|, UR4, PT ;  /* 0x0000000402007e2a */ /* 0x000fdc000bf0e200 */
[----:B0-----:R-:W-:Y:S01]  /*3ee0*/  @!P0 FMUL R25, R25, 1.175494350822287508e-38 ;  /* 0x0080000019198820 */ /* 0x001fe20000400000 */
[----:B------:R-:W-:Y:S06]  /*3ef0*/  BRA `(.L_x_494) ;  /* 0x00000008007c7947 */ /* 0x000fec0003800000 */
.L_x_489:
        /* <DEDUP_REMOVED lines=12> */
.L_x_503:
[----:B------:R-:W4:Y:S01]  /*3fc0*/  LDG.E.64 R2, desc[UR36][R2.64] ;  /* 0x0000002402027981 */ /* 0x000f22000c1e1b00 */
[----:B------:R-:W-:Y:S01]  /*3fd0*/  UMOV UR4, 0xf0000000 ;  /* 0xf000000000047882 */ /* 0x000fe20000000000 */
[----:B------:R-:W-:Y:S01]  /*3fe0*/  UMOV UR5, 0x380fffff ;  /* 0x380fffff00057882 */ /* 0x000fe20000000000 */
[----:B----4-:R-:W0:Y:S01]  /*3ff0*/  F2F.F32.F64 R25, R2 ;  /* 0x0000000200197310 */ /* 0x010e220000301000 */
[----:B------:R-:W-:-:S14]  /*4000*/  DSETP.GEU.AND P0, PT, |R2|, UR4, PT ;  /* 0x0000000402007e2a */ /* 0x000fdc000bf0e200 */
[----:B0-----:R-:W-:Y:S01]  /*4010*/  @!P0 FMUL R25, R25, 1.175494350822287508e-38 ;  /* 0x0080000019198820 */ /* 0x001fe20000400000 */
[----:B------:R-:W-:Y:S06]  /*4020*/  BRA `(.L_x_494) ;  /* 0x0000000800307947 */ /* 0x000fec0003800000 */
.L_x_502:
        /* <DEDUP_REMOVED lines=26> */
.L_x_505:
[----:B------:R-:W4:Y:S02]  /*41d0*/  LDG.E.U8 R2, desc[UR36][R2.64] ;  /* 0x0000002402027981 */ /* 0x000f24000c1e1100 */
[----:B----4-:R-:W-:-:S05]  /*41e0*/  IMAD.SHL.U32 R0, R2, 0x2000000, RZ ;  /* 0x0200000002007824 */ /* 0x010fca00078e00ff */
        /* <DEDUP_REMOVED lines=11> */
.L_x_504:
[----:B------:R-:W4:Y:S02]  /*42a0*/  LDG.E.U16 R2, desc[UR36][R2.64] ;  /* 0x0000002402027981 */ /* 0x000f24000c1e1500 */
[----:B----4-:R-:W-:Y:S01]  /*42b0*/  IMAD.U32 R25, R2, 0x10000, RZ ;  /* 0x0001000002197824 */ /* 0x010fe200078e00ff */
[----:B------:R-:W-:Y:S06]  /*42c0*/  BRA `(.L_x_494) ;  /* 0x0000000400887947 */ /* 0x000fec0003800000 */
.L_x_501:
        /* <DEDUP_REMOVED lines=11> */
.L_x_508:
        /* <DEDUP_REMOVED lines=20> */
.L_x_510:
[----:B------:R-:W-:Y:S05]  /*44c0*/  BSYNC B0 ;  /* 0x0000000000007941 */ /* 0x000fea0003800000 */
.L_x_509:
[----:B------:R-:W-:Y:S01]  /*44d0*/  IMAD.SHL.U32 R2, R2, 0x100000, RZ ;  /* 0x0010000002027824 */ /* 0x000fe200078e00ff */
[----:B------:R-:W-:-:S04]  /*44e0*/  LEA R0, R0, 0x3b800000, 0x17 ;  /* 0x3b80000000007811 */ /* 0x000fc800078eb8ff */
[----:B------:R-:W-:Y:S01]  /*44f0*/  LOP3.LUT R25, R0, R2, R25, 0xfe, !PT ;  /* 0x0000000200197212 */ /* 0x000fe200078efe19 */
[----:B------:R-:W-:Y:S06]  /*4500*/  BRA `(.L_x_494) ;  /* 0x0000000000f87947 */ /* 0x000fec0003800000 */
.L_x_507:
        /* <DEDUP_REMOVED lines=20> */
.L_x_512:
[----:B------:R-:W-:Y:S05]  /*4650*/  BSYNC B0 ;  /* 0x0000000000007941 */ /* 0x000fea0003800000 */
.L_x_511:
[----:B------:R-:W-:Y:S01]  /*4660*/  IMAD.SHL.U32 R2, R2, 0x200000, RZ ;  /* 0x0020000002027824 */ /* 0x000fe200078e00ff */
[----:B------:R-:W-:-:S04]  /*4670*/  LEA R0, R0, 0x37800000, 0x17 ;  /* 0x3780000000007811 */ /* 0x000fc800078eb8ff */
[----:B------:R-:W-:Y:S01]  /*4680*/  LOP3.LUT R25, R0, R2, R25, 0xfe, !PT ;  /* 0x0000000200197212 */ /* 0x000fe200078efe19 */
[----:B------:R-:W-:Y:S06]  /*4690*/  BRA `(.L_x_494) ;  /* 0x0000000000947947 */ /* 0x000fec0003800000 */
.L_x_506:
        /* <DEDUP_REMOVED lines=14> */
.L_x_493:
        /* <DEDUP_REMOVED lines=16> */
.L_x_515:
[----:B------:R-:W-:Y:S01]  /*4880*/  IMAD.MOV.U32 R25, RZ, RZ, RZ ;  /* 0x000000ffff197224 */ /* 0x000fe200078e00ff */
[----:B------:R-:W-:Y:S06]  /*4890*/  BRA `(.L_x_494) ;  /* 0x0000000000147947 */ /* 0x000fec0003800000 */
.L_x_514:
[----:B------:R-:W4:Y:S02]  /*48a0*/  LDG.E.64 R2, desc[UR36][R2.64] ;  /* 0x0000002402027981 */ /* 0x000f24000c1e1b00 */
[----:B----4-:R0:W4:Y:S01]  /*48b0*/  I2F.U64 R25, R2 ;  /* 0x0000000200197312 */ /* 0x0101220000301000 */
[----:B------:R-:W-:Y:S05]  /*48c0*/  BRA `(.L_x_494) ;  /* 0x0000000000087947 */ /* 0x000fea0003800000 */
.L_x_513:
[----:B------:R-:W4:Y:S02]  /*48d0*/  LDG.E R2, desc[UR36][R2.64] ;  /* 0x0000002402027981 */ /* 0x000f24000c1e1900 */
[----:B----4-:R-:W-:-:S07]  /*48e0*/  I2FP.F32.U32 R25, R2 ;  /* 0x0000000200197245 */ /* 0x010fce0000201000 */
.L_x_494:
[----:B------:R-:W-:Y:S05]  /*48f0*/  BSYNC B6 ;  /* 0x0000000000067941 */ /* 0x000fea0003800000 */
.L_x_488:
[----:B------:R-:W1:Y:S01]  /*4900*/  LDC.U8 R4, c[0x0][0x235] ;  /* 0x00008d40ff047b82 */ /* 0x000e620000000000 */
[----:B------:R-:W-:Y:S01]  /*4910*/  ULDC UR4, c[0x0][0x23c] ;  /* 0x00008f0000047ab9 */ /* 0x000fe20000000800 */
[----:B------:R-:W-:Y:S01]  /*4920*/  BSSY B6, `(.L_x_516) ;  /* 0x00000e1000067945 */ /* 0x000fe20003800000 */
[----:B------:R-:W-:-:S05]  /*4930*/  IMAD R5, R18, UR4, RZ ;  /* 0x0000000412057c24 */ /* 0x000fca000f8e02ff */
[----:B0-----:R-:W0:Y:S01]  /*4940*/  LDC.64 R2, c[0x0][0x228] ;  /* 0x00008a00ff027b82 */ /* 0x001e220000000a00 */
[----:B-1----:R-:W-:-:S04]  /*4950*/  PRMT R0, R4, 0x9910, RZ ;  /* 0x0000991004007816 */ /* 0x002fc800000000ff */
[----:B------:R-:W-:Y:S02]  /*4960*/  ISETP.GT.AND P1, PT, R0, 0x9, PT ;  /* 0x000000090000780c */ /* 0x000fe40003f24270 */
[----:B0-----:R-:W-:-:S05]  /*4970*/  IADD3 R2, P0, R5, R2, RZ ;  /* 0x0000000205027210 */ /* 0x001fca0007f1e0ff */
[----:B------:R-:W-:-:S06]  /*4980*/  IMAD.X R3, RZ, RZ, R3, P0 ;  /* 0x000000ffff037224 */ /* 0x000fcc00000e0603 */
        /* <DEDUP_REMOVED lines=12> */
.L_x_520:
[----:B------:R-:W2:Y:S02]  /*4a50*/  LDG.E.U8 R2, desc[UR36][R2.64] ;  /* 0x0000002402027981 */ /* 0x000ea4000c1e1100 */
[----:B--2---:R-:W-:Y:S01]  /*4a60*/  I2FP.F32.U32 R18, R2 ;  /* 0x0000000200127245 */ /* 0x004fe20000201000 */
[----:B------:R-:W-:Y:S06]  /*4a70*/  BRA `(.L_x_522) ;  /* 0x0000000c002c7947 */ /* 0x000fec0003800000 */
.L_x_519:
        /* <DEDUP_REMOVED lines=9> */
.L_x_524:
[----:B------:R-:W2:Y:S02]  /*4b10*/  LDG.E R2, desc[UR36][R2.64] ;  /* 0x0000002402027981 */ /* 0x000ea4000c1e1900 */
[----:B--2---:R-:W-:Y:S01]  /*4b20*/  I2FP.F32.S32 R18, R2 ;  /* 0x0000000200127245 */ /* 0x004fe20000201400 */
[----:B------:R-:W-:Y:S06]  /*4b30*/  BRA `(.L_x_522) ;  /* 0x0000000800fc7947 */ /* 0x000fec0003800000 */
.L_x_523:
[----:B------:R-:W2:Y:S02]  /*4b40*/  LDG.E.U16 R2, desc[UR36][R2.64] ;  /* 0x0000002402027981 */ /* 0x000ea4000c1e1500 */
[----:B--2---:R0:W1:Y:S01]  /*4b50*/  I2F.S16 R18, R2 ;  /* 0x0000000200127306 */ /* 0x0040620000101400 */
[----:B------:R-:W-:Y:S05]  /*4b60*/  BRA `(.L_x_522) ;  /* 0x0000000800f07947 */ /* 0x000fea0003800000 */
.L_x_518:
        /* <DEDUP_REMOVED lines=8> */
.L_x_526:
[----:B------:R-:W2:Y:S02]  /*4bf0*/  LDG.E.U16 R2, desc[UR36][R2.64] ;  /* 0x0000002402027981 */ /* 0x000ea4000c1e1500 */
[----:B--2---:R-:W-:Y:S01]  /*4c00*/  HADD2.F32 R18, -RZ, R2.H0_H0 ;  /* 0x20000002ff127230 */ /* 0x004fe20000004100 */
[----:B------:R-:W-:Y:S06]  /*4c10*/  BRA `(.L_x_522) ;  /* 0x0000000800c47947 */ /* 0x000fec0003800000 */
.L_x_525:
        /* <DEDUP_REMOVED lines=8> */
.L_x_528:
[----:B------:R-:W2:Y:S02]  /*4ca0*/  LDG.E.U16 R2, desc[UR36][R2.64] ;  /* 0x0000002402027981 */ /* 0x000ea4000c1e1500 */
[----:B--2---:R-:W-:Y:S01]  /*4cb0*/  HADD2.F32 R18, -RZ, R2.H0_H0 ;  /* 0x20000002ff127230 */ /* 0x004fe20000004100 */
[----:B------:R-:W-:Y:S06]  /*4cc0*/  BRA `(.L_x_522) ;  /* 0x0000000800987947 */ /* 0x000fec0003800000 */
.L_x_527:
[----:B------:R-:W2:Y:S01]  /*4cd0*/  LDG.E.64 R2, desc[UR36][R2.64] ;  /* 0x0000002402027981 */ /* 0x000ea2000c1e1b00 */
[----:B------:R-:W-:Y:S01]  /*4ce0*/  UMOV UR4, 0xf0000000 ;  /* 0xf000000000047882 */ /* 0x000fe20000000000 */
[----:B------:R-:W-:Y:S01]  /*4cf0*/  UMOV UR5, 0x380fffff ;  /* 0x380fffff00057882 */ /* 0x000fe20000000000 */
[----:B--2---:R-:W0:Y:S01]  /*4d00*/  F2F.F32.F64 R18, R2 ;  /* 0x0000000200127310 */ /* 0x004e220000301000 */
[----:B------:R-:W-:-:S14]  /*4d10*/  DSETP.GEU.AND P0, PT, |R2|, UR4, PT ;  /* 0x0000000402007e2a */ /* 0x000fdc000bf0e200 */
[----:B0-----:R-:W-:Y:S01]  /*4d20*/  @!P0 FMUL R18, R18, 1.175494350822287508e-38 ;  /* 0x0080000012128820 */ /* 0x001fe20000400000 */
[----:B------:R-:W-:Y:S06]  /*4d30*/  BRA `(.L_x_522) ;  /* 0x00000008007c7947 */ /* 0x000fec0003800000 */
.L_x_517:
        /* <DEDUP_REMOVED lines=12> */
.L_x_531:
[----:B------:R-:W2:Y:S01]  /*4e00*/  LDG.E.64 R2, desc[UR36][R2.64] ;  /* 0x0000002402027981 */ /* 0x000ea2000c1e1b00 */
[----:B------:R-:W-:Y:S01]  /*4e10*/  UMOV UR4, 0xf0000000 ;  /* 0xf000000000047882 */ /* 0x000fe20000000000 */
[----:B------:R-:W-:Y:S01]  /*4e20*/  UMOV UR5, 0x380fffff ;  /* 0x380fffff00057882 */ /* 0x000fe20000000000 */
[----:B--2---:R-:W0:Y:S01]  /*4e30*/  F2F.F32.F64 R18, R2 ;  /* 0x0000000200127310 */ /* 0x004e220000301000 */
[----:B------:R-:W-:-:S14]  /*4e40*/  DSETP.GEU.AND P0, PT, |R2|, UR4, PT ;  /* 0x0000000402007e2a */ /* 0x000fdc000bf0e200 */
[----:B0-----:R-:W-:Y:S01]  /*4e50*/  @!P0 FMUL R18, R18, 1.175494350822287508e-38 ;  /* 0x0080000012128820 */ /* 0x001fe20000400000 */
[----:B------:R-:W-:Y:S06]  /*4e60*/  BRA `(.L_x_522) ;  /* 0x0000000800307947 */ /* 0x000fec0003800000 */
.L_x_530:
        /* <DEDUP_REMOVED lines=26> */
.L_x_533:
        /* <DEDUP_REMOVED lines=13> */
.L_x_532:
[----:B------:R-:W2:Y:S02]  /*50e0*/  LDG.E.U16 R2, desc[UR36][R2.64] ;  /* 0x0000002402027981 */ /* 0x000ea4000c1e1500 */
[----:B--2---:R-:W-:Y:S01]  /*50f0*/  IMAD.U32 R18, R2, 0x10000, RZ ;  /* 0x0001000002127824 */ /* 0x004fe200078e00ff */
[----:B------:R-:W-:Y:S06]  /*5100*/  BRA `(.L_x_522) ;  /* 0x0000000400887947 */ /* 0x000fec0003800000 */
.L_x_529:
        /* <DEDUP_REMOVED lines=11> */
.L_x_536:
        /* <DEDUP_REMOVED lines=20> */
.L_x_538:
[----:B------:R-:W-:Y:S05]  /*5300*/  BSYNC B0 ;  /* 0x0000000000007941 */ /* 0x000fea0003800000 */
.L_x_537:
[----:B------:R-:W-:Y:S01]  /*5310*/  IMAD.SHL.U32 R2, R2, 0x100000, RZ ;  /* 0x0010000002027824 */ /* 0x000fe200078e00ff */
[----:B------:R-:W-:-:S04]  /*5320*/  LEA R3, R0, 0x3b800000, 0x17 ;  /* 0x3b80000000037811 */ /* 0x000fc800078eb8ff */
[----:B------:R-:W-:Y:S01]  /*5330*/  LOP3.LUT R18, R3, R2, R18, 0xfe, !PT ;  /* 0x0000000203127212 */ /* 0x000fe200078efe12 */
[----:B------:R-:W-:Y:S06]  /*5340*/  BRA `(.L_x_522) ;  /* 0x0000000000f87947 */ /* 0x000fec0003800000 */
.L_x_535:
        /* <DEDUP_REMOVED lines=20> */
.L_x_540:
[----:B------:R-:W-:Y:S05]  /*5490*/  BSYNC B0 ;  /* 0x0000000000007941 */ /* 0x000fea0003800000 */
.L_x_539:
[----:B------:R-:W-:Y:S01]  /*54a0*/  IMAD.SHL.U32 R2, R2, 0x200000, RZ ;  /* 0x0020000002027824 */ /* 0x000fe200078e00ff */
[----:B------:R-:W-:-:S04]  /*54b0*/  LEA R3, R0, 0x37800000, 0x17 ;  /* 0x3780000000037811 */ /* 0x000fc800078eb8ff */
[----:B------:R-:W-:Y:S01]  /*54c0*/  LOP3.LUT R18, R3, R2, R18, 0xfe, !PT ;  /* 0x0000000203127212 */ /* 0x000fe200078efe12 */
[----:B------:R-:W-:Y:S06]  /*54d0*/  BRA `(.L_x_522) ;  /* 0x0000000000947947 */ /* 0x000fec0003800000 */
.L_x_534:
        /* <DEDUP_REMOVED lines=14> */
.L_x_521:
        /* <DEDUP_REMOVED lines=16> */
.L_x_543:
[----:B------:R-:W-:Y:S01]  /*56c0*/  IMAD.MOV.U32 R18, RZ, RZ, RZ ;  /* 0x000000ffff127224 */ /* 0x000fe200078e00ff */
[----:B------:R-:W-:Y:S06]  /*56d0*/  BRA `(.L_x_522) ;  /* 0x0000000000147947 */ /* 0x000fec0003800000 */
.L_x_542:
[----:B------:R-:W2:Y:S02]  /*56e0*/  LDG.E.64 R2, desc[UR36][R2.64] ;  /* 0x0000002402027981 */ /* 0x000ea4000c1e1b00 */
[----:B--2---:R0:W1:Y:S01]  /*56f0*/  I2F.U64 R18, R2 ;  /* 0x0000000200127312 */ /* 0x0040620000301000 */
[----:B------:R-:W-:Y:S05]  /*5700*/  BRA `(.L_x_522) ;  /* 0x0000000000087947 */ /* 0x000fea0003800000 */
.L_x_541:
[----:B------:R-:W2:Y:S02]  /*5710*/  LDG.E R2, desc[UR36][R2.64] ;  /* 0x0000002402027981 */ /* 0x000ea4000c1e1900 */
[----:B--2---:R-:W-:-:S07]  /*5720*/  I2FP.F32.U32 R18, R2 ;  /* 0x0000000200127245 */ /* 0x004fce0000201000 */
.L_x_522:
[----:B------:R-:W-:Y:S05]  /*5730*/  BSYNC B6 ;  /* 0x0000000000067941 */ /* 0x000fea0003800000 */
.L_x_516:
[----:B------:R-:W-:-:S07]  /*5740*/  VIADD R23, R23, 0x80 ;  /* 0x0000008017177836 */ /* 0x000fce0000000000 */
.L_x_487:
[----:B------:R-:W-:Y:S05]  /*5750*/  BSYNC B7 ;  /* 0x0000000000077941 */ /* 0x000fea0003800000 */
.L_x_486:
[----:B------:R-:W-:Y:S01]  /*5760*/  ISETP.GE.AND P0, PT, R23, R28, PT ;  /* 0x0000001c1700720c */ /* 0x000fe20003f06270 */
[----:B------:R-:W-:Y:S01]  /*5770*/  BSSY B7, `(.L_x_544) ;  /* 0x00001c6000077945 */ /* 0x000fe20003800000 */
[----:B------:R-:W-:-:S11]  /*5780*/  IMAD.MOV.U32 R24, RZ, RZ, RZ ;  /* 0x000000ffff187224 */ /* 0x000fd600078e00ff */
        /* <DEDUP_REMOVED lines=22> */
.L_x_550:
[----:B------:R-:W4:Y:S02]  /*58f0*/  LDG.E.U8 R2, desc[UR36][R2.64] ;  /* 0x0000002402027981 */ /* 0x000f24000c1e1100 */
[----:B----4-:R-:W-:Y:S01]  /*5900*/  I2FP.F32.U32 R24, R2 ;  /* 0x0000000200187245 */ /* 0x010fe20000201000 */
[----:B------:R-:W-:Y:S06]  /*5910*/  BRA `(.L_x_552) ;  /* 0x0000000c002c7947 */ /* 0x000fec0003800000 */
.L_x_549:
        /* <DEDUP_REMOVED lines=9> */
.L_x_554:
[----:B------:R-:W4:Y:S02]  /*59b0*/  LDG.E R2, desc[UR36][R2.64] ;  /* 0x0000002402027981 */ /* 0x000f24000c1e1900 */
[----:B----4-:R-:W-:Y:S01]  /*59c0*/  I2FP.F32.S32 R24, R2 ;  /* 0x0000000200187245 */ /* 0x010fe20000201400 */
[----:B------:R-:W-:Y:S06]  /*59d0*/  BRA `(.L_x_552) ;  /* 0x0000000800fc7947 */ /* 0x000fec0003800000 */
.L_x_553:
[----:B------:R-:W4:Y:S02]  /*59e0*/  LDG.E.U16 R2, desc[UR36][R2.64] ;  /* 0x0000002402027981 */ /* 0x000f24000c1e1500 */
[----:B----4-:R0:W4:Y:S01]  /*59f0*/  I2F.S16 R24, R2 ;  /* 0x0000000200187306 */ /* 0x0101220000101400 */
[----:B------:R-:W-:Y:S05]  /*5a00*/  BRA `(.L_x_552) ;  /* 0x0000000800f07947 */ /* 0x000fea0003800000 */
.L_x_548:
        /* <DEDUP_REMOVED lines=8> */
.L_x_556:
[----:B------:R-:W4:Y:S02]  /*5a90*/  LDG.E.U16 R2, desc[UR36][R2.64] ;  /* 0x0000002402027981 */ /* 0x000f24000c1e1500 */
[----:B----4-:R-:W-:Y:S01]  /*5aa0*/  HADD2.F32 R24, -RZ, R2.H0_H0 ;  /* 0x20000002ff187230 */ /* 0x010fe20000004100 */
[----:B------:R-:W-:Y:S06]  /*5ab0*/  BRA `(.L_x_552) ;  /* 0x0000000800c47947 */ /* 0x000fec0003800000 */
.L_x_555:
        /* <DEDUP_REMOVED lines=8> */
.L_x_558:
[----:B------:R-:W4:Y:S02]  /*5b40*/  LDG.E.U16 R2, desc[UR36][R2.64] ;  /* 0x0000002402027981 */ /* 0x000f24000c1e1500 */
[----:B----4-:R-:W-:Y:S01]  /*5b50*/  HADD2.F32 R24, -RZ, R2.H0_H0 ;  /* 0x20000002ff187230 */ /* 0x010fe20000004100 */
[----:B------:R-:W-:Y:S06]  /*5b60*/  BRA `(.L_x_552) ;  /* 0x0000000800987947 */ /* 0x000fec0003800000 */
.L_x_557:
[----:B------:R-:W4:Y:S01]  /*5b70*/  LDG.E.64 R2, desc[UR36][R2.64] ;  /* 0x0000002402027981 */ /* 0x000f22000c1e1b00 */
[----:B------:R-:W-:Y:S01]  /*5b80*/  UMOV UR4, 0xf0000000 ;  /* 0xf000000000047882 */ /* 0x000fe20000000000 */
[----:B------:R-:W-:Y:S01]  /*5b90*/  UMOV UR5, 0x380fffff ;  /* 0x380fffff00057882 */ /* 0x000fe20000000000 */
[----:B----4-:R-:W0:Y:S01]  /*5ba0*/  F2F.F32.F64 R24, R2 ;  /* 0x0000000200187310 */ /* 0x010e220000301000 */
[----:B------:R-:W-:-:S14]  /*5bb0*/  DSETP.GEU.AND P0, PT, |R2|, UR4, PT ;  /* 0x0000000402007e2a */ /* 0x000fdc000bf0e200 */
[----:B0-----:R-:W-:Y:S01]  /*5bc0*/  @!P0 FMUL R24, R24, 1.175494350822287508e-38 ;  /* 0x0080000018188820 */ /* 0x001fe20000400000 */
[----:B------:R-:W-:Y:S06]  /*5bd0*/  BRA `(.L_x_552) ;  /* 0x00000008007c7947 */ /* 0x000fec0003800000 */
.L_x_547:
        /* <DEDUP_REMOVED lines=12> */
.L_x_561:
[----:B------:R-:W4:Y:S01]  /*5ca0*/  LDG.E.64 R2, desc[UR36][R2.64] ;  /* 0x0000002402027981 */ /* 0x000f22000c1e1b00 */
[----:B------:R-:W-:Y:S01]  /*5cb0*/  UMOV UR4, 0xf0000000 ;  /* 0xf000000000047882 */ /* 0x000fe20000000000 */
[----:B------:R-:W-:Y:S01]  /*5cc0*/  UMOV UR5, 0x380fffff ;  /* 0x380fffff00057882 */ /* 0x000fe20000000000 */
[----:B----4-:R-:W0:Y:S01]  /*5cd0*/  F2F.F32.F64 R24, R2 ;  /* 0x0000000200187310 */ /* 0x010e220000301000 */
[----:B------:R-:W-:-:S14]  /*5ce0*/  DSETP.GEU.AND P0, PT, |R2|, UR4, PT ;  /* 0x0000000402007e2a */ /* 0x000fdc000bf0e200 */
[----:B0-----:R-:W-:Y:S01]  /*5cf0*/  @!P0 FMUL R24, R24, 1.175494350822287508e-38 ;  /* 0x0080000018188820 */ /* 0x001fe20000400000 */
[----:B------:R-:W-:Y:S06]  /*5d00*/  BRA `(.L_x_552) ;  /* 0x0000000800307947 */ /* 0x000fec0003800000 */
.L_x_560:
        /* <DEDUP_REMOVED lines=26> */
.L_x_563:
        /* <DEDUP_REMOVED lines=13> */
.L_x_562:
[----:B------:R-:W4:Y:S02]  /*5f80*/  LDG.E.U16 R2, desc[UR36][R2.64] ;  /* 0x0000002402027981 */ /* 0x000f24000c1e1500 */
[----:B----4-:R-:W-:Y:S01]  /*5f90*/  IMAD.U32 R24, R2, 0x10000, RZ ;  /* 0x0001000002187824 */ /* 0x010fe200078e00ff */
[----:B------:R-:W-:Y:S06]  /*5fa0*/  BRA `(.L_x_552) ;  /* 0x0000000400887947 */ /* 0x000fec0003800000 */
.L_x_559:
        /* <DEDUP_REMOVED lines=11> */
.L_x_566:
        /* <DEDUP_REMOVED lines=20> */
.L_x_568:
[----:B------:R-:W-:Y:S05]  /*61a0*/  BSYNC B0 ;  /* 0x0000000000007941 */ /* 0x000fea0003800000 */
.L_x_567:
[----:B------:R-:W-:Y:S01]  /*61b0*/  IMAD.SHL.U32 R2, R2, 0x100000, RZ ;  /* 0x0010000002027824 */ /* 0x000fe200078e00ff */
[----:B------:R-:W-:-:S04]  /*61c0*/  LEA R3, R0, 0x3b800000, 0x17 ;  /* 0x3b80000000037811 */ /* 0x000fc800078eb8ff */
[----:B------:R-:W-:Y:S01]  /*61d0*/  LOP3.LUT R24, R3, R2, R24, 0xfe, !PT ;  /* 0x0000000203187212 */ /* 0x000fe200078efe18 */
[----:B------:R-:W-:Y:S06]  /*61e0*/  BRA `(.L_x_552) ;  /* 0x0000000000f87947 */ /* 0x000fec0003800000 */
.L_x_565:
        /* <DEDUP_REMOVED lines=20> */
.L_x_570:
[----:B------:R-:W-:Y:S05]  /*6330*/  BSYNC B0 ;  /* 0x0000000000007941 */ /* 0x000fea0003800000 */
.L_x_569:
[----:B------:R-:W-:Y:S01]  /*6340*/  IMAD.SHL.U32 R2, R2, 0x200000, RZ ;  /* 0x0020000002027824 */ /* 0x000fe200078e00ff */
[----:B------:R-:W-:-:S04]  /*6350*/  LEA R3, R0, 0x37800000, 0x17 ;  /* 0x3780000000037811 */ /* 0x000fc800078eb8ff */
[----:B------:R-:W-:Y:S01]  /*6360*/  LOP3.LUT R24, R3, R2, R24, 0xfe, !PT ;  /* 0x0000000203187212 */ /* 0x000fe200078efe18 */
[----:B------:R-:W-:Y:S06]  /*6370*/  BRA `(.L_x_552) ;  /* 0x0000000000947947 */ /* 0x000fec0003800000 */
.L_x_564:
        /* <DEDUP_REMOVED lines=14> */
.L_x_551:
        /* <DEDUP_REMOVED lines=16> */
.L_x_573:
[----:B------:R-:W-:Y:S01]  /*6560*/  IMAD.MOV.U32 R24, RZ, RZ, RZ ;  /* 0x000000ffff187224 */ /* 0x000fe200078e00ff */
[----:B------:R-:W-:Y:S06]  /*6570*/  BRA `(.L_x_552) ;  /* 0x0000000000147947 */ /* 0x000fec0003800000 */
.L_x_572:
[----:B------:R-:W4:Y:S02]  /*6580*/  LDG.E.64 R2, desc[UR36][R2.64] ;  /* 0x0000002402027981 */ /* 0x000f24000c1e1b00 */
[----:B----4-:R0:W4:Y:S01]  /*6590*/  I2F.U64 R24, R2 ;  /* 0x0000000200187312 */ /* 0x0101220000301000 */
[----:B------:R-:W-:Y:S05]  /*65a0*/  BRA `(.L_x_552) ;  /* 0x0000000000087947 */ /* 0x000fea0003800000 */
.L_x_571:
[----:B------:R-:W4:Y:S02]  /*65b0*/  LDG.E R2, desc[UR36][R2.64] ;  /* 0x0000002402027981 */ /* 0x000f24000c1e1900 */
[----:B----4-:R-:W-:-:S07]  /*65c0*/  I2FP.F32.U32 R24, R2 ;  /* 0x0000000200187245 */ /* 0x010fce0000201000 */
.L_x_552:
[----:B------:R-:W-:Y:S05]  /*65d0*/  BSYNC B6 ;  /* 0x0000000000067941 */ /* 0x000fea0003800000 */
.L_x_546:
[----:B------:R-:W1:Y:S01]  /*65e0*/  LDC.U8 R4, c[0x0][0x235] ;  /* 0x00008d40ff047b82 */ /* 0x000e620000000000 */
[----:B------:R-:W-:Y:S02]  /*65f0*/  ULDC UR4, c[0x0][0x23c] ;  /* 0x00008f0000047ab9 */ /* 0x000fe40000000800 */
        /* <DEDUP_REMOVED lines=18> */
.L_x_577:
[----:B------:R-:W2:Y:S02]  /*6720*/  LDG.E.U8 R2, desc[UR36][R2.64] ;  /* 0x0000002402027981 */ /* 0x000ea4000c1e1100 */
[----:B--2---:R-:W-:Y:S01]  /*6730*/  I2FP.F32.U32 R22, R2 ;  /* 0x0000000200167245 */ /* 0x004fe20000201000 */
[----:B------:R-:W-:Y:S06]  /*6740*/  BRA `(.L_x_545) ;  /* 0x0000000c00207947 */ /* 0x000fec0003800000 */
.L_x_576:
        /* <DEDUP_REMOVED lines=9> */
.L_x_580:
[----:B------:R-:W2:Y:S02]  /*67e0*/  LDG.E R2, desc[UR36][R2.64] ;  /* 0x0000002402027981 */ /* 0x000ea4000c1e1900 */
[----:B--2---:R-:W-:Y:S01]  /*67f0*/  I2FP.F32.S32 R22, R2 ;  /* 0x0000000200167245 */ /* 0x004fe20000201400 */
[----:B------:R-:W-:Y:S06]  /*6800*/  BRA `(.L_x_545) ;  /* 0x0000000800f07947 */ /* 0x000fec0003800000 */
.L_x_579:
[----:B------:R-:W2:Y:S02]  /*6810*/  LDG.E.U16 R2, desc[UR36][R2.64] ;  /* 0x0000002402027981 */ /* 0x000ea4000c1e1500 */
[----:B--2---:R0:W1:Y:S01]  /*6820*/  I2F.S16 R22, R2 ;  /* 0x0000000200167306 */ /* 0x0040620000101400 */
[----:B------:R-:W-:Y:S05]  /*6830*/  BRA `(.L_x_545) ;  /* 0x0000000800e47947 */ /* 0x000fea0003800000 */
.L_x_575:
        /* <DEDUP_REMOVED lines=8> */
.L_x_582:
[----:B------:R-:W2:Y:S02]  /*68c0*/  LDG.E.U16 R2, desc[UR36][R2.64] ;  /* 0x0000002402027981 */ /* 0x000ea4000c1e1500 */
[----:B--2---:R-:W-:Y:S01]  /*68d0*/  HADD2.F32 R22, -RZ, R2.H0_H0 ;  /* 0x20000002ff167230 */ /* 0x004fe20000004100 */
[----:B------:R-:W-:Y:S06]  /*68e0*/  BRA `(.L_x_545) ;  /* 0x0000000800b87947 */ /* 0x000fec0003800000 */
.L_x_581:
        /* <DEDUP_REMOVED lines=8> */
.L_x_584:
[----:B------:R-:W2:Y:S02]  /*6970*/  LDG.E.U16 R2, desc[UR36][R2.64] ;  /* 0x0000002402027981 */ /* 0x000ea4000c1e1500 */
[----:B--2---:R-:W-:Y:S01]  /*6980*/  HADD2.F32 R22, -RZ, R2.H0_H0 ;  /* 0x20000002ff167230 */ /* 0x004fe20000004100 */
[----:B------:R-:W-:Y:S06]  /*6990*/  BRA `(.L_x_545) ;  /* 0x00000008008c7947 */ /* 0x000fec0003800000 */
.L_x_583:
[----:B------:R-:W2:Y:S01]  /*69a0*/  LDG.E.64 R2, desc[UR36][R2.64] ;  /* 0x0000002402027981 */ /* 0x000ea2000c1e1b00 */
[----:B------:R-:W-:Y:S01]  /*69b0*/  UMOV UR4, 0xf0000000 ;  /* 0xf000000000047882 */ /* 0x000fe20000000000 */
[----:B------:R-:W-:Y:S01]  /*69c0*/  UMOV UR5, 0x380fffff ;  /* 0x380fffff00057882 */ /* 0x000fe20000000000 */
[----:B--2---:R-:W0:Y:S01]  /*69d0*/  F2F.F32.F64 R22, R2 ;  /* 0x0000000200167310 */ /* 0x004e220000301000 */
[----:B------:R-:W-:-:S14]  /*69e0*/  DSETP.GEU.AND P0, PT, |R2|, UR4, PT ;  /* 0x0000000402007e2a */ /* 0x000fdc000bf0e200 */
[----:B0-----:R-:W-:Y:S01]  /*69f0*/  @!P0 FMUL R22, R22, 1.175494350822287508e-38 ;  /* 0x0080000016168820 */ /* 0x001fe20000400000 */
[----:B------:R-:W-:Y:S06]  /*6a00*/  BRA `(.L_x_545) ;  /* 0x0000000800707947 */ /* 0x000fec0003800000 */
.L_x_574:
        /* <DEDUP_REMOVED lines=12> */
.L_x_587:
[----:B------:R-:W2:Y:S01]  /*6ad0*/  LDG.E.64 R2, desc[UR36][R2.64] ;  /* 0x0000002402027981 */ /* 0x000ea2000c1e1b00 */
[----:B------:R-:W-:Y:S01]  /*6ae0*/  UMOV UR4, 0xf0000000 ;  /* 0xf000000000047882 */ /* 0x000fe20000000000 */
[----:B------:R-:W-:Y:S01]  /*6af0*/  UMOV UR5, 0x380fffff ;  /* 0x380fffff00057882 */ /* 0x000fe20000000000 */
[----:B--2---:R-:W0:Y:S01]  /*6b00*/  F2F.F32.F64 R22, R2 ;  /* 0x0000000200167310 */ /* 0x004e220000301000 */
[----:B------:R-:W-:-:S14]  /*6b10*/  DSETP.GEU.AND P0, PT, |R2|, UR4, PT ;  /* 0x0000000402007e2a */ /* 0x000fdc000bf0e200 */
[----:B0-----:R-:W-:Y:S01]  /*6b20*/  @!P0 FMUL R22, R22, 1.175494350822287508e-38 ;  /* 0x0080000016168820 */ /* 0x001fe20000400000 */
[----:B------:R-:W-:Y:S06]  /*6b30*/  BRA `(.L_x_545) ;  /* 0x0000000800247947 */ /* 0x000fec0003800000 */
.L_x_586:
        /* <DEDUP_REMOVED lines=26> */
.L_x_589:
        /* <DEDUP_REMOVED lines=13> */
.L_x_588:
[----:B------:R-:W2:Y:S02]  /*6db0*/  LDG.E.U16 R2, desc[UR36][R2.64] ;  /* 0x0000002402027981 */ /* 0x000ea4000c1e1500 */
[----:B--2---:R-:W-:Y:S01]  /*6dc0*/  IMAD.U32 R22, R2, 0x10000, RZ ;  /* 0x0001000002167824 */ /* 0x004fe200078e00ff */
[----:B------:R-:W-:Y:S06]  /*6dd0*/  BRA `(.L_x_545) ;  /* 0x00000004007c7947 */ /* 0x000fec0003800000 */
.L_x_585:
        /* <DEDUP_REMOVED lines=11> */
.L_x_592:
[----:B------:R-:W2:Y:S02]  /*6e90*/  LDG.E.U8 R2, desc[UR36][R2.64] ;  /* 0x0000002402027981 */ /* 0x000ea4000c1e1100 */
        /* <DEDUP_REMOVED lines=18> */
.L_x_594:
[----:B------:R-:W-:Y:S05]  /*6fc0*/  BSYNC B0 ;  /* 0x0000000000007941 */ /* 0x000fea0003800000 */
.L_x_593:
[----:B------:R-:W-:Y:S01]  /*6fd0*/  IMAD.SHL.U32 R2, R2, 0x100000, RZ ;  /* 0x0010000002027824 */ /* 0x000fe200078e00ff */
[----:B------:R-:W-:-:S04]  /*6fe0*/  LEA R3, R0, 0x3b800000, 0x17 ;  /* 0x3b80000000037811 */ /* 0x000fc800078eb8ff */
[----:B------:R-:W-:Y:S01]  /*6ff0*/  LOP3.LUT R22, R3, R2, R22, 0xfe, !PT ;  /* 0x0000000203167212 */ /* 0x000fe200078efe16 */
[----:B------:R-:W-:Y:S06]  /*7000*/  BRA `(.L_x_545) ;  /* 0x0000000000f07947 */ /* 0x000fec0003800000 */
.L_x_591:
        /* <DEDUP_REMOVED lines=19> */
.L_x_596:
[----:B------:R-:W-:Y:S05]  /*7140*/  BSYNC B0 ;  /* 0x0000000000007941 */ /* 0x000fea0003800000 */
.L_x_595:
[----:B------:R-:W-:Y:S01]  /*7150*/  IMAD.SHL.U32 R2, R2, 0x200000, RZ ;  /* 0x0020000002027824 */ /* 0x000fe200078e00ff */
[----:B------:R-:W-:-:S04]  /*7160*/  LEA R3, R0, 0x37800000, 0x17 ;  /* 0x3780000000037811 */ /* 0x000fc800078eb8ff */
[----:B------:R-:W-:Y:S01]  /*7170*/  LOP3.LUT R22, R3, R2, R22, 0xfe, !PT ;  /* 0x0000000203167212 */ /* 0x000fe200078efe16 */
[----:B------:R-:W-:Y:S06]  /*7180*/  BRA `(.L_x_545) ;  /* 0x0000000000907947 */ /* 0x000fec0003800000 */
.L_x_590:
        /* <DEDUP_REMOVED lines=14> */
.L_x_578:
        /* <DEDUP_REMOVED lines=16> */
.L_x_599:
[----:B------:R-:W-:Y:S05]  /*7370*/  BRA `(.L_x_545) ;  /* 0x0000000000147947 */ /* 0x000fea0003800000 */
.L_x_598:
[----:B------:R-:W2:Y:S02]  /*7380*/  LDG.E.64 R22, desc[UR36][R2.64] ;  /* 0x0000002402167981 */ /* 0x000ea4000c1e1b00 */
[----:B--2---:R0:W1:Y:S01]  /*7390*/  I2F.U64 R22, R22 ;  /* 0x0000001600167312 */ /* 0x0040620000301000 */
[----:B------:R-:W-:Y:S05]  /*73a0*/  BRA `(.L_x_545) ;  /* 0x0000000000087947 */ /* 0x000fea0003800000 */
.L_x_597:
[----:B------:R-:W2:Y:S02]  /*73b0*/  LDG.E R2, desc[UR36][R2.64] ;  /* 0x0000002402027981 */ /* 0x000ea4000c1e1900 */
[----:B--2---:R-:W-:-:S07]  /*73c0*/  I2FP.F32.U32 R22, R2 ;  /* 0x0000000200167245 */ /* 0x004fce0000201000 */
.L_x_545:
[----:B------:R-:W-:Y:S05]  /*73d0*/  BSYNC B7 ;  /* 0x0000000000077941 */ /* 0x000fea0003800000 */
.L_x_544:
[----:B0---4-:R-:W0:Y:S01]  /*73e0*/  S2R R2, SR_TID.X ;  /* 0x0000000000027919 */ /* 0x011e220000002100 */
[----:B------:R-:W4:Y:S01]  /*73f0*/  LDC.U8 R14, c[0x0][0x240] ;  /* 0x00009000ff0e7b82 */ /* 0x000f220000000000 */
[----:B------:R-:W-:Y:S01]  /*7400*/  CS2R R4, SRZ ;  /* 0x0000000000047805 */ /* 0x000fe2000001ff00 */
[----:B------:R-:W-:Y:S01]  /*7410*/  BSSY B6, `(.L_x_600) ;  /* 0x0000120000067945 */ /* 0x000fe20003800000 */
[C---:B0-----:R-:W-:Y:S01]  /*7420*/  VIADD R3, R2.reuse, 0x100 ;  /* 0x0000010002037836 */ /* 0x041fe20000000000 */
[C---:B------:R-:W-:Y:S01]  /*7430*/  ISETP.GE.AND P3, PT, R2.reuse, R28, PT ;  /* 0x0000001c0200720c */ /* 0x040fe20003f66270 */
[----:B------:R-:W-:-:S03]  /*7440*/  VIADD R27, R2, 0x80 ;  /* 0x00000080021b7836 */ /* 0x000fc60000000000 */
[-C--:B------:R-:W-:Y:S01]  /*7450*/  ISETP.GE.AND P1, PT, R3, R28.reuse, PT ;  /* 0x0000001c0300720c */ /* 0x080fe20003f26270 */
[----:B------:R-:W-:Y:S01]  /*7460*/  VIADD R3, R2, 0x180 ;  /* 0x0000018002037836 */ /* 0x000fe20000000000 */
[----:B------:R-:W-:-:S04]  /*7470*/  ISETP.GE.AND P0, PT, R27, R28, PT ;  /* 0x0000001c1b00720c */ /* 0x000fc80003f06270 */
[----:B------:R-:W-:-:S03]  /*7480*/  ISETP.GE.AND P2, PT, R3, R28, PT ;  /* 0x0000001c0300720c */ /* 0x000fc60003f46270 */
[----:B--2--5:R-:W-:-:S04]  /*7490*/  @!P3 FMUL.RZ R16, R16, 0.15915493667125701904 ;  /* 0x3e22f9831010b820 */ /* 0x024fc8000040c000 */
[----:B-1----:R-:W-:Y:S01]  /*74a0*/  @!P1 FMUL.RZ R13, R18, 0.15915493667125701904 ;  /* 0x3e22f983120d9820 */ /* 0x002fe2000040c000 */
[----:B------:R-:W3:Y:S01]  /*74b0*/  @!P3 MUFU.COS R6, R16 ;  /* 0x000000100006b308 */ /* 0x000ee20000000000 */
[----:B------:R-:W-:Y:S01]  /*74c0*/  @!P0 FMUL.RZ R12, R17, 0.15915493667125701904 ;  /* 0x3e22f983110c8820 */ /* 0x000fe2000040c000 */
[----:B------:R-:W-:-:S03]  /*74d0*/  IMAD.MOV.U32 R18, RZ, RZ, RZ ;  /* 0x000000ffff127224 */ /* 0x000fc600078e00ff */
[----:B------:R-:W-:-:S03]  /*74e0*/  @!P2 FMUL.RZ R22, R22, 0.15915493667125701904 ;  /* 0x3e22f9831616a820 */ /* 0x000fc6000040c000 */
[----:B------:R0:W1:Y:S08]  /*74f0*/  @!P3 MUFU.SIN R8, R16 ;  /* 0x000000100008b308 */ /* 0x0000700000000400 */
[----:B------:R-:W2:Y:S01]  /*7500*/  @!P1 MUFU.COS R10, R13 ;  /* 0x0000000d000a9308 */ /* 0x000ea20000000000 */
[----:B---3--:R-:W-:Y:S01]  /*7510*/  @!P3 FMUL.FTZ R4, R6, R19 ;  /* 0x000000130604b220 */ /* 0x008fe20000410000 */
[----:B0-----:R-:W-:-:S06]  /*7520*/  CS2R R16, SRZ ;  /* 0x0000000000107805 */ /* 0x001fcc000001ff00 */
[----:B------:R-:W0:Y:S01]  /*7530*/  @!P1 MUFU.SIN R0, R13 ;  /* 0x0000000d00009308 */ /* 0x000e220000000400 */
[----:B-1----:R-:W-:Y:S01]  /*7540*/  @!P3 FMUL.FTZ R5, R8, R19 ;  /* 0x000000130805b220 */ /* 0x002fe20000410000 */
[----:B------:R-:W-:-:S06]  /*7550*/  IMAD.MOV.U32 R19, RZ, RZ, RZ ;  /* 0x000000ffff137224 */ /* 0x000fcc00078e00ff */
[----:B------:R-:W1:Y:S01]  /*7560*/  @!P2 MUFU.COS R9, R22 ;  /* 0x000000160009a308 */ /* 0x000e620000000000 */
[----:B--2---:R-:W-:-:S07]  /*7570*/  @!P1 FMUL.FTZ R18, R10, R25 ;  /* 0x000000190a129220 */ /* 0x004fce0000410000 */
[----:B------:R2:W3:Y:S01]  /*7580*/  @!P2 MUFU.SIN R11, R22 ;  /* 0x00000016000ba308 */ /* 0x0004e20000000400 */
[----:B0-----:R-:W-:-:S07]  /*7590*/  @!P1 FMUL.FTZ R19, R0, R25 ;  /* 0x0000001900139220 */ /* 0x001fce0000410000 */
[----:B------:R-:W0:Y:S01]  /*75a0*/  @!P0 MUFU.COS R3, R12 ;  /* 0x0000000c00038308 */ /* 0x000e220000000000 */
[----:B--2---:R-:W-:Y:S01]  /*75b0*/  CS2R R22, SRZ ;  /* 0x0000000000167805 */ /* 0x004fe2000001ff00 */
[----:B-1----:R-:W-:-:S06]  /*75c0*/  @!P2 FMUL.FTZ R16, R9, R24 ;  /* 0x000000180910a220 */ /* 0x002fcc0000410000 */
[----:B------:R-:W1:Y:S01]  /*75d0*/  @!P0 MUFU.SIN R7, R12 ;  /* 0x0000000c00078308 */ /* 0x000e620000000400 */
[----:B---3--:R-:W-:Y:S01]  /*75e0*/  @!P2 FMUL.FTZ R17, R11, R24 ;  /* 0x000000180b11a220 */ /* 0x008fe20000410000 */
[-C--:B0-----:R-:W-:Y:S01]  /*75f0*/  @!P0 FMUL.FTZ R22, R3, R26.reuse ;  /* 0x0000001a03168220 */ /* 0x081fe20000410000 */
[----:B-1----:R-:W-:Y:S01]  /*7600*/  @!P0 FMUL.FTZ R23, R7, R26 ;  /* 0x0000001a07178220 */ /* 0x002fe20000410000 */
[----:B----4-:R-:W-:Y:S06]  /*7610*/  @P3 BRA `(.L_x_601) ;  /* 0x0000000c00fc3947 */ /* 0x010fec0003800000 */
[----:B------:R-:W0:Y:S01]  /*7620*/  LDC.64 R8, c[0x0][0x218] ;  /* 0x00008600ff087b82 */ /* 0x000e220000000a00 */
[----:B------:R-:W-:Y:S01]  /*7630*/  PRMT R0, R14, 0x9910, RZ ;  /* 0x000099100e007816 */ /* 0x000fe200000000ff */
[----:B------:R-:W-:Y:S01]  /*7640*/  IMAD R2, R29, 0x200, R2 ;  /* 0x000002001d027824 */ /* 0x000fe200078e0202 */
[----:B------:R-:W-:Y:S02]  /*7650*/  ULDC UR4, c[0x0][0x244] ;  /* 0x0000910000047ab9 */ /* 0x000fe40000000800 */
        /* <DEDUP_REMOVED lines=13> */
[----:B------:R-:W0:Y:S01]  /*7730*/  F2I.FTZ.TRUNC.NTZ R3, R4 ;  /* 0x0000000400037305 */ /* 0x000e22000021f100 */
[----:B------:R-:W-:Y:S01]  /*7740*/  IMAD.MOV.U32 R2, RZ, RZ, R27 ;  /* 0x000000ffff027224 */ /* 0x000fe200078e001b */
[----:B0-----:R0:W-:Y:S01]  /*7750*/  STG.E.U8 desc[UR36][R8.64], R3 ;  /* 0x0000000308007986 */ /* 0x0011e2000c101124 */
[----:B------:R-:W-:Y:S05]  /*7760*/  BRA `(.L_x_601) ;  /* 0x0000000c00a87947 */ /* 0x000fea0003800000 */
.L_x_605:
[----:B------:R-:W0:Y:S01]  /*7770*/  F2I.S64.TRUNC R4, R4 ;  /* 0x0000000400047311 */ /* 0x000e22000020d900 */
[----:B------:R-:W-:Y:S02]  /*7780*/  IMAD.MOV.U32 R2, RZ, RZ, R27 ;  /* 0x000000ffff027224 */ /* 0x000fe400078e001b */
[----:B0-----:R-:W-:-:S05]  /*7790*/  IMAD.MOV.U32 R3, RZ, RZ, R4 ;  /* 0x000000ffff037224 */ /* 0x001fca00078e0004 */
[----:B------:R0:W-:Y:S01]  /*77a0*/  STG.E.U8 desc[UR36][R8.64], R3 ;  /* 0x0000000308007986 */ /* 0x0001e2000c101124 */
[----:B------:R-:W-:Y:S05]  /*77b0*/  BRA `(.L_x_601) ;  /* 0x0000000c00947947 */ /* 0x000fea0003800000 */
.L_x_604:
[----:B------:R-:W-:-:S13]  /*77c0*/  ISETP.NE.AND P0, PT, R0, 0x2, PT ;  /* 0x000000020000780c */ /* 0x000fda0003f05270 */
[----:B------:R-:W-:Y:S05]  /*77d0*/  @!P0 BRA `(.L_x_607) ;  /* 0x0000000000308947 */ /* 0x000fea0003800000 */
[----:B------:R-:W-:-:S13]  /*77e0*/  ISETP.NE.AND P0, PT, R0, 0x3, PT ;  /* 0x000000030000780c */ /* 0x000fda0003f05270 */
[----:B------:R-:W-:Y:S05]  /*77f0*/  @!P0 BRA `(.L_x_608) ;  /* 0x0000000000188947 */ /* 0x000fea0003800000 */
[----:B------:R-:W-:-:S13]  /*7800*/  ISETP.NE.AND P0, PT, R0, 0x4, PT ;  /* 0x000000040000780c */ /* 0x000fda0003f05270 */
[----:B------:R-:W-:Y:S05]  /*7810*/  @P0 BRA `(.L_x_606) ;  /* 0x0000000c00180947 */ /* 0x000fea0003800000 */
[----:B------:R-:W0:Y:S01]  /*7820*/  F2I.S64.TRUNC R4, R4 ;  /* 0x0000000400047311 */ /* 0x000e22000020d900 */
[----:B------:R-:W-:Y:S01]  /*7830*/  IMAD.MOV.U32 R2, RZ, RZ, R27 ;  /* 0x000000ffff027224 */ /* 0x000fe200078e001b */
[----:B0-----:R0:W-:Y:S01]  /*7840*/  STG.E.64 desc[UR36][R8.64], R4 ;  /* 0x0000000408007986 */ /* 0x0011e2000c101b24 */
[----:B------:R-:W-:Y:S05]  /*7850*/  BRA `(.L_x_601) ;  /* 0x0000000c006c7947 */ /* 0x000fea0003800000 */
.L_x_608:
[----:B------:R-:W0:Y:S01]  /*7860*/  F2I.FTZ.TRUNC.NTZ R3, R4 ;  /* 0x0000000400037305 */ /* 0x000e22000021f100 */
[----:B------:R-:W-:Y:S01]  /*7870*/  IMAD.MOV.U32 R2, RZ, RZ, R27 ;  /* 0x000000ffff027224 */ /* 0x000fe200078e001b */
[----:B0-----:R0:W-:Y:S01]  /*7880*/  STG.E desc[UR36][R8.64], R3 ;  /* 0x0000000308007986 */ /* 0x0011e2000c101924 */
[----:B------:R-:W-:Y:S05]  /*7890*/  BRA `(.L_x_601) ;  /* 0x0000000c005c7947 */ /* 0x000fea0003800000 */
.L_x_607:
[----:B------:R-:W0:Y:S01]  /*78a0*/  F2I.FTZ.TRUNC.NTZ R3, R4 ;  /* 0x0000000400037305 */ /* 0x000e22000021f100 */
[----:B------:R-:W-:Y:S01]  /*78b0*/  IMAD.MOV.U32 R2, RZ, RZ, R27 ;  /* 0x000000ffff027224 */ /* 0x000fe200078e001b */
[----:B0-----:R0:W-:Y:S01]  /*78c0*/  STG.E.U16 desc[UR36][R8.64], R3 ;  /* 0x0000000308007986 */ /* 0x0011e2000c101524 */
[----:B------:R-:W-:Y:S05]  /*78d0*/  BRA `(.L_x_601) ;  /* 0x0000000c004c7947 */ /* 0x000fea0003800000 */
.L_x_603:
[----:B------:R-:W-:-:S13]  /*78e0*/  ISETP.GT.AND P0, PT, R0, 0x6, PT ;  /* 0x000000060000780c */ /* 0x000fda0003f04270 */
[----:B------:R-:W-:Y:S05]  /*78f0*/  @P0 BRA `(.L_x_609) ;  /* 0x00000000002c0947 */ /* 0x000fea0003800000 */
[----:B------:R-:W-:-:S13]  /*7900*/  ISETP.NE.AND P0, PT, R0, 0x5, PT ;  /* 0x000000050000780c */ /* 0x000fda0003f05270 */
[----:B------:R-:W-:Y:S05]  /*7910*/  @!P0 BRA `(.L_x_610) ;  /* 0x0000000000148947 */ /* 0x000fea0003800000 */
[----:B------:R-:W-:-:S13]  /*7920*/  ISETP.NE.AND P0, PT, R0, 0x6, PT ;  /* 0x000000060000780c */ /* 0x000fda0003f05270 */
[----:B------:R-:W-:Y:S05]  /*7930*/  @P0 BRA `(.L_x_606) ;  /* 0x0000000800d00947 */ /* 0x000fea0003800000 */
[----:B------:R3:W-:Y:S01]  /*7940*/  STG.E desc[UR36][R8.64], R4 ;  /* 0x0000000408007986 */ /* 0x0007e2000c101924 */
[----:B------:R-:W-:Y:S01]  /*7950*/  IMAD.MOV.U32 R2, RZ, RZ, R27 ;  /* 0x000000ffff027224 */ /* 0x000fe200078e001b */
[----:B------:R-:W-:Y:S06]  /*7960*/  BRA `(.L_x_601) ;  /* 0x0000000c00287947 */ /* 0x000fec0003800000 */
.L_x_610:
[----:B------:R-:W-:Y:S01]  /*7970*/  F2FP.F16.F32.PACK_AB R4, RZ, R4 ;  /* 0x00000004ff04723e */ /* 0x000fe200000000ff */
[----:B------:R-:W-:-:S04]  /*7980*/  IMAD.MOV.U32 R2, RZ, RZ, R27 ;  /* 0x000000ffff027224 */ /* 0x000fc800078e001b */
[----:B------:R4:W-:Y:S01]  /*7990*/  STG.E.U16 desc[UR36][R8.64], R4 ;  /* 0x0000000408007986 */ /* 0x0009e2000c101524 */
[----:B------:R-:W-:Y:S05]  /*79a0*/  BRA `(.L_x_601) ;  /* 0x0000000c00187947 */ /* 0x000fea0003800000 */
.L_x_609:
[----:B------:R-:W-:-:S13]  /*79b0*/  ISETP.NE.AND P0, PT, R0, 0x7, PT ;  /* 0x000000070000780c */ /* 0x000fda0003f05270 */
[----:B------:R-:W-:Y:S05]  /*79c0*/  @!P0 BRA `(.L_x_611) ;  /* 0x00000000002c8947 */ /* 0x000fea0003800000 */
[----:B------:R-:W-:-:S13]  /*79d0*/  ISETP.NE.AND P0, PT, R0, 0x8, PT ;  /* 0x000000080000780c */ /* 0x000fda0003f05270 */
[----:B------:R-:W-:Y:S05]  /*79e0*/  @!P0 BRA `(.L_x_612) ;  /* 0x0000000000148947 */ /* 0x000fea0003800000 */
[----:B------:R-:W-:-:S13]  /*79f0*/  ISETP.NE.AND P0, PT, R0, 0x9, PT ;  /* 0x000000090000780c */ /* 0x000fda0003f05270 */
[----:B------:R-:W-:Y:S05]  /*7a00*/  @P0 BRA `(.L_x_606) ;  /* 0x00000008009c0947 */ /* 0x000fea0003800000 */
[----:B------:R1:W-:Y:S01]  /*7a10*/  STG.E.64 desc[UR36][R8.64], R4 ;  /* 0x0000000408007986 */ /* 0x0003e2000c101b24 */
[----:B------:R-:W-:Y:S01]  /*7a20*/  IMAD.MOV.U32 R2, RZ, RZ, R27 ;  /* 0x000000ffff027224 */ /* 0x000fe200078e001b */
[----:B------:R-:W-:Y:S06]  /*7a30*/  BRA `(.L_x_601) ;  /* 0x0000000800f47947 */ /* 0x000fec0003800000 */
.L_x_612:
[----:B------:R-:W-:Y:S01]  /*7a40*/  F2FP.F16.F32.PACK_AB R5, R5, R4 ;  /* 0x000000040505723e */ /* 0x000fe200000000ff */
[----:B------:R-:W-:-:S04]  /*7a50*/  IMAD.MOV.U32 R2, RZ, RZ, R27 ;  /* 0x000000ffff027224 */ /* 0x000fc800078e001b */
[----:B------:R2:W-:Y:S01]  /*7a60*/  STG.E desc[UR36][R8.64], R5 ;  /* 0x0000000508007986 */ /* 0x0005e2000c101924 */
[----:B------:R-:W-:Y:S05]  /*7a70*/  BRA `(.L_x_601) ;  /* 0x0000000800e47947 */ /* 0x000fea0003800000 */
.L_x_611:
[----:B------:R-:W-:Y:S01]  /*7a80*/  FMUL.FTZ R4, R4, 1 ;  /* 0x3f80000004047820 */ /* 0x000fe20000410000 */
[----:B------:R-:W-:-:S05]  /*7a90*/  IMAD.MOV.U32 R2, RZ, RZ, R27 ;  /* 0x000000ffff027224 */ /* 0x000fca00078e001b */
[----:B------:R-:W0:Y:S02]  /*7aa0*/  F2F.F64.F32 R4, R4 ;  /* 0x0000000400047310 */ /* 0x000e240000201800 */
[----:B0-----:R0:W-:Y:S01]  /*7ab0*/  STG.E.64 desc[UR36][R8.64], R4 ;  /* 0x0000000408007986 */ /* 0x0011e2000c101b24 */
[----:B------:R-:W-:Y:S05]  /*7ac0*/  BRA `(.L_x_601) ;  /* 0x0000000800d07947 */ /* 0x000fea0003800000 */
.L_x_602:
        /* <DEDUP_REMOVED lines=8> */
[----:B------:R-:W-:Y:S01]  /*7b50*/  FSETP.NEU.FTZ.AND P0, PT, R4, RZ, PT ;  /* 0x000000ff0400720b */ /* 0x000fe20003f1d000 */
[----:B------:R-:W-:Y:S01]  /*7b60*/  IMAD.MOV.U32 R2, RZ, RZ, R27 ;  /* 0x000000ffff027224 */ /* 0x000fe200078e001b */
[----:B------:R-:W-:-:S04]  /*7b70*/  FSETP.NEU.FTZ.AND P1, PT, R5, RZ, PT ;  /* 0x000000ff0500720b */ /* 0x000fc80003f3d000 */
[----:B------:R-:W-:-:S04]  /*7b80*/  PLOP3.LUT P0, PT, P0, P1, PT, 0xa8, 0x0 ;  /* 0x000000000000781c */ /* 0x000fc80000703570 */
[----:B------:R-:W-:-:S05]  /*7b90*/  SEL R3, RZ, 0x1, !P0 ;  /* 0x00000001ff037807 */ /* 0x000fca0004000000 */
[----:B------:R0:W-:Y:S01]  /*7ba0*/  STG.E.U8 desc[UR36][R8.64], R3 ;  /* 0x0000000308007986 */ /* 0x0001e2000c101124 */
[----:B------:R-:W-:Y:S05]  /*7bb0*/  BRA `(.L_x_601) ;  /* 0x0000000800947947 */ /* 0x000fea0003800000 */
.L_x_615:
[----:B------:R-:W-:Y:S01]  /*7bc0*/  FMUL.FTZ R6, R5, 1 ;  /* 0x3f80000005067820 */ /* 0x000fe20000410000 */
[----:B------:R-:W-:Y:S01]  /*7bd0*/  FMUL.FTZ R4, R4, 1 ;  /* 0x3f80000004047820 */ /* 0x000fe20000410000 */
[----:B------:R-:W-:-:S04]  /*7be0*/  IMAD.MOV.U32 R2, RZ, RZ, R27 ;  /* 0x000000ffff027224 */ /* 0x000fc800078e001b */
[----:B------:R-:W-:Y:S08]  /*7bf0*/  F2F.F64.F32 R6, R6 ;  /* 0x0000000600067310 */ /* 0x000ff00000201800 */
[----:B------:R-:W0:Y:S02]  /*7c00*/  F2F.F64.F32 R4, R4 ;  /* 0x0000000400047310 */ /* 0x000e240000201800 */
[----:B0-----:R0:W-:Y:S01]  /*7c10*/  STG.E.128 desc[UR36][R8.64], R4 ;  /* 0x0000000408007986 */ /* 0x0011e2000c101d24 */
[----:B------:R-:W-:Y:S05]  /*7c20*/  BRA `(.L_x_601) ;  /* 0x0000000800787947 */ /* 0x000fea0003800000 */
.L_x_614:
        /* <DEDUP_REMOVED lines=20> */
.L_x_619:
[----:B------:R-:W-:Y:S05]  /*7d70*/  BSYNC B0 ;  /* 0x0000000000007941 */ /* 0x000fea0003800000 */
.L_x_618:
[----:B------:R-:W-:Y:S01]  /*7d80*/  LOP3.LUT R5, R0, R5, RZ, 0xfc, !PT ;  /* 0x0000000500057212 */ /* 0x000fe200078efcff */
[----:B------:R-:W-:-:S04]  /*7d90*/  IMAD.MOV.U32 R2, RZ, RZ, R27 ;  /* 0x000000ffff027224 */ /* 0x000fc800078e001b */
[----:B------:R0:W-:Y:S01]  /*7da0*/  STG.E.U8 desc[UR36][R8.64], R5 ;  /* 0x0000000508007986 */ /* 0x0001e2000c101124 */
[----:B------:R-:W-:Y:S05]  /*7db0*/  BRA `(.L_x_601) ;  /* 0x0000000800147947 */ /* 0x000fea0003800000 */
.L_x_617:
        /* <DEDUP_REMOVED lines=12> */
.L_x_621:
[----:B------:R-:W-:Y:S01]  /*7e80*/  IMAD.MOV.U32 R0, RZ, RZ, 0x7f ;  /* 0x0000007fff007424 */ /* 0x000fe200078e00ff */
[----:B------:R-:W-:-:S04]  /*7e90*/  ISETP.GT.U32.AND P0, PT, R2, 0x7f800000, PT ;  /* 0x7f8000000200780c */ /* 0x000fc80003f04070 */
[----:B------:R-:W-:-:S09]  /*7ea0*/  SEL R0, R0, 0x7c, P0 ;  /* 0x0000007c00007807 */ /* 0x000fd20000000000 */
.L_x_622:
[----:B------:R-:W-:Y:S05]  /*7eb0*/  BSYNC B0 ;  /* 0x0000000000007941 */ /* 0x000fea0003800000 */
.L_x_620:
[----:B------:R-:W-:Y:S01]  /*7ec0*/  LOP3.LUT R4, R4, 0x80000000, RZ, 0xc0, !PT ;  /* 0x8000000004047812 */ /* 0x000fe200078ec0ff */
[----:B------:R-:W-:-:S03]  /*7ed0*/  IMAD.MOV.U32 R2, RZ, RZ, R27 ;  /* 0x000000ffff027224 */ /* 0x000fc600078e001b */
[----:B------:R-:W-:-:S04]  /*7ee0*/  SHF.R.U32.HI R3, RZ, 0x18, R4 ;  /* 0x00000018ff037819 */ /* 0x000fc80000011604 */
[----:B------:R-:W-:-:S05]  /*7ef0*/  LOP3.LUT R3, R0, R3, RZ, 0xfc, !PT ;  /* 0x0000000300037212 */ /* 0x000fca00078efcff */
[----:B------:R0:W-:Y:S01]  /*7f00*/  STG.E.U8 desc[UR36][R8.64], R3 ;  /* 0x0000000308007986 */ /* 0x0001e2000c101124 */
[----:B------:R-:W-:Y:S05]  /*7f10*/  BRA `(.L_x_601) ;  /* 0x0000000400bc7947 */ /* 0x000fea0003800000 */
.L_x_616:
[----:B------:R-:W-:Y:S01]  /*7f20*/  F2FP.BF16.F32.PACK_AB R4, RZ, R4 ;  /* 0x00000004ff04723e */ /* 0x000fe200000010ff */
[----:B------:R-:W-:-:S04]  /*7f30*/  IMAD.MOV.U32 R2, RZ, RZ, R27 ;  /* 0x000000ffff027224 */ /* 0x000fc800078e001b */
[----:B------:R0:W-:Y:S01]  /*7f40*/  STG.E.U16 desc[UR36][R8.64], R4 ;  /* 0x0000000408007986 */ /* 0x0001e2000c101524 */
[----:B------:R-:W-:Y:S05]  /*7f50*/  BRA `(.L_x_601) ;  /* 0x0000000400ac7947 */ /* 0x000fea0003800000 */
.L_x_613:
        /* <DEDUP_REMOVED lines=8> */
[----:B------:R-:W0:Y:S01]  /*7fe0*/  F2I.FTZ.U32.TRUNC.NTZ R3, R4 ;  /* 0x0000000400037305 */ /* 0x000e22000021f000 */
[----:B------:R-:W-:Y:S01]  /*7ff0*/  IMAD.MOV.U32 R2, RZ, RZ, R27 ;  /* 0x000000ffff027224 */ /* 0x000fe200078e001b */
[----:B0-----:R0:W-:Y:S01]  /*8000*/  STG.E.U16 desc[UR36][R8.64], R3 ;  /* 0x0000000308007986 */ /* 0x0011e2000c101524 */
[----:B------:R-:W-:Y:S05]  /*8010*/  BRA `(.L_x_601) ;  /* 0x00000004007c7947 */ /* 0x000fea0003800000 */
.L_x_625:
        /* <DEDUP_REMOVED lines=12> */
[----:B------:R-:W-:-:S05]  /*80e0*/  FADD.FTZ R0, R3, 8192 ;  /* 0x4600000003007421 */ /* 0x000fca0000010000 */
[----:B------:R-:W-:Y:S02]  /*80f0*/  LOP3.LUT P0, R2, R0, 0xff, RZ, 0xc0, !PT ;  /* 0x000000ff00027812 */ /* 0x000fe4000780c0ff */
[----:B------:R-:W-:-:S11]  /*8100*/  PRMT R0, RZ, 0x7610, R0 ;  /* 0x00007610ff007816 */ /* 0x000fd60000000000 */
[----:B------:R-:W-:Y:S05]  /*8110*/  @!P0 BRA `(.L_x_627) ;  /* 0x0000000000108947 */ /* 0x000fea0003800000 */
.L_x_628:
[----:B------:R-:W-:-:S04]  /*8120*/  LOP3.LUT R4, R4, 0x80000000, RZ, 0xc0, !PT ;  /* 0x8000000004047812 */ /* 0x000fc800078ec0ff */
[----:B------:R-:W-:-:S04]  /*8130*/  SHF.R.U32.HI R3, RZ, 0x18, R4 ;  /* 0x00000018ff037819 */ /* 0x000fc80000011604 */
[----:B------:R-:W-:-:S04]  /*8140*/  LOP3.LUT R2, R2, R3, RZ, 0xfc, !PT ;  /* 0x0000000302027212 */ /* 0x000fc800078efcff */
[----:B------:R-:W-:-:S07]  /*8150*/  PRMT R0, R2, 0x7610, R0 ;  /* 0x0000761002007816 */ /* 0x000fce0000000000 */
.L_x_627:
[----:B------:R-:W-:Y:S05]  /*8160*/  BSYNC B0 ;  /* 0x0000000000007941 */ /* 0x000fea0003800000 */
.L_x_626:
[----:B------:R0:W-:Y:S01]  /*8170*/  STG.E.U8 desc[UR36][R8.64], R0 ;  /* 0x0000000008007986 */ /* 0x0001e2000c101124 */
[----:B------:R-:W-:Y:S01]  /*8180*/  IMAD.MOV.U32 R2, RZ, RZ, R27 ;  /* 0x000000ffff027224 */ /* 0x000fe200078e001b */
[----:B------:R-:W-:Y:S06]  /*8190*/  BRA `(.L_x_601) ;  /* 0x00000004001c7947 */ /* 0x000fec0003800000 */
.L_x_624:
        /* <DEDUP_REMOVED lines=16> */
.L_x_631:
[----:B------:R-:W-:-:S04]  /*82a0*/  LOP3.LUT R4, R4, 0x80000000, RZ, 0xc0, !PT ;  /* 0x8000000004047812 */ /* 0x000fc800078ec0ff */
[----:B------:R-:W-:-:S04]  /*82b0*/  SHF.R.U32.HI R3, RZ, 0x18, R4 ;  /* 0x00000018ff037819 */ /* 0x000fc80000011604 */
[----:B------:R-:W-:-:S04]  /*82c0*/  LOP3.LUT R2, R2, R3, RZ, 0xfc, !PT ;  /* 0x0000000302027212 */ /* 0x000fc800078efcff */
[----:B------:R-:W-:-:S07]  /*82d0*/  PRMT R0, R2, 0x7610, R0 ;  /* 0x0000761002007816 */ /* 0x000fce0000000000 */
.L_x_630:
[----:B------:R-:W-:Y:S05]  /*82e0*/  BSYNC B0 ;  /* 0x0000000000007941 */ /* 0x000fea0003800000 */
.L_x_629:
[----:B------:R0:W-:Y:S01]  /*82f0*/  STG.E.U8 desc[UR36][R8.64], R0 ;  /* 0x0000000008007986 */ /* 0x0001e2000c101124 */
[----:B------:R-:W-:Y:S01]  /*8300*/  IMAD.MOV.U32 R2, RZ, RZ, R27 ;  /* 0x000000ffff027224 */ /* 0x000fe200078e001b */
[----:B------:R-:W-:Y:S06]  /*8310*/  BRA `(.L_x_601) ;  /* 0x0000000000bc7947 */ /* 0x000fec0003800000 */
.L_x_623:
        /* <DEDUP_REMOVED lines=17> */
[----:B------:R-:W-:Y:S02]  /*8430*/  @!P0 IMAD.MOV R0, RZ, RZ, R2 ;  /* 0x000000ffff008224 */ /* 0x000fe400078e0202 */
[----:B------:R-:W-:Y:S02]  /*8440*/  IMAD.MOV.U32 R2, RZ, RZ, R27 ;  /* 0x000000ffff027224 */ /* 0x000fe400078e001b */
[----:B------:R-:W-:-:S05]  /*8450*/  @P2 IMAD.MOV.U32 R3, RZ, RZ, R0 ;  /* 0x000000ffff032224 */ /* 0x000fca00078e0000 */
[----:B------:R0:W-:Y:S01]  /*8460*/  STG.E.U8 desc[UR36][R8.64], R3 ;  /* 0x0000000308007986 */ /* 0x0001e2000c101124 */
[----:B------:R-:W-:Y:S05]  /*8470*/  BRA `(.L_x_601) ;  /* 0x0000000000647947 */ /* 0x000fea0003800000 */
.L_x_606:
        /* <DEDUP_REMOVED lines=16> */
.L_x_634:
[----:B------:R-:W-:Y:S01]  /*8580*/  IMAD.MOV.U32 R2, RZ, RZ, R27 ;  /* 0x000000ffff027224 */ /* 0x000fe200078e001b */
[----:B------:R-:W-:Y:S06]  /*8590*/  BRA `(.L_x_601) ;  /* 0x00000000001c7947 */ /* 0x000fec0003800000 */
.L_x_633:
[----:B------:R-:W0:Y:S01]  /*85a0*/  F2I.U64.TRUNC R4, R4 ;  /* 0x0000000400047311 */ /* 0x000e22000020d800 */
[----:B------:R-:W-:Y:S01]  /*85b0*/  IMAD.MOV.U32 R2, RZ, RZ, R27 ;  /* 0x000000ffff027224 */ /* 0x000fe200078e001b */
[----:B0-----:R0:W-:Y:S01]  /*85c0*/  STG.E.64 desc[UR36][R8.64], R4 ;  /* 0x0000000408007986 */ /* 0x0011e2000c101b24 */
[----:B------:R-:W-:Y:S05]  /*85d0*/  BRA `(.L_x_601) ;  /* 0x00000000000c7947 */ /* 0x000fea0003800000 */
.L_x_632:
[----:B------:R-:W0:Y:S01]  /*85e0*/  F2I.FTZ.U32.TRUNC.NTZ R3, R4 ;  /* 0x0000000400037305 */ /* 0x000e22000021f000 */
[----:B------:R-:W-:Y:S01]  /*85f0*/  IMAD.MOV.U32 R2, RZ, RZ, R27 ;  /* 0x000000ffff027224 */ /* 0x000fe200078e001b */
[----:B0-----:R0:W-:Y:S06]  /*8600*/  STG.E desc[UR36][R8.64], R3 ;  /* 0x0000000308007986 */ /* 0x0011ec000c101924 */
.L_x_601:
[----:B------:R-:W-:Y:S05]  /*8610*/  BSYNC B6 ;  /* 0x0000000000067941 */ /* 0x000fea0003800000 */
.L_x_600:
[----:B------:R-:W-:Y:S01]  /*8620*/  ISETP.GE.AND P0, PT, R2, R28, PT ;  /* 0x0000001c0200720c */ /* 0x000fe20003f06270 */
[----:B------:R-:W-:-:S12]  /*8630*/  BSSY B6, `(.L_x_635) ;  /* 0x00001db000067945 */ /* 0x000fd80003800000 */
[----:B------:R-:W-:Y:S05]  /*8640*/  @P0 BRA `(.L_x_636) ;  /* 0x0000001c00640947 */ /* 0x000fea0003800000 */
[----:B------:R-:W5:Y:S01]  /*8650*/  LDC.U8 R24, c[0x0][0x240] ;  /* 0x00009000ff187b82 */ /* 0x000f620000000000 */
[----:B0-----:R-:W-:Y:S01]  /*8660*/  IMAD R0, R29, 0x200, R2 ;  /* 0x000002001d007824 */ /* 0x001fe200078e0202 */
[----:B------:R-:W-:-:S03]  /*8670*/  ULDC UR4, c[0x0][0x244] ;  /* 0x0000910000047ab9 */ /* 0x000fc60000000800 */
[----:B------:R-:W-:-:S03]  /*8680*/  IMAD R3, R0, UR4, RZ ;  /* 0x0000000400037c24 */ /* 0x000fc6000f8e02ff */
[----:B-1234-:R-:W0:Y:S01]  /*8690*/  LDC.64 R8, c[0x0][0x218] ;  /* 0x00008600ff087b82 */ /* 0x01ee220000000a00 */
[----:B-----5:R-:W-:-:S05]  /*86a0*/  PRMT R4, R24, 0x9910, RZ ;  /* 0x0000991018047816 */ /* 0x020fca00000000ff */
[----:B------:R-:W-:Y:S01]  /*86b0*/  IMAD.MOV.U32 R0, RZ, RZ, R4 ;  /* 0x000000ffff007224 */ /* 0x000fe200078e0004 */
[----:B0-----:R-:W-:-:S04]  /*86c0*/  IADD3 R8, P0, R3, R8, RZ ;  /* 0x0000000803087210 */ /* 0x001fc80007f1e0ff */
[----:B------:R-:W-:Y:S01]  /*86d0*/  ISETP.GT.AND P1, PT, R0, 0x9, PT ;  /* 0x000000090000780c */ /* 0x000fe20003f24270 */
[----:B------:R-:W-:-:S12]  /*86e0*/  IMAD.X R9, RZ, RZ, R9, P0 ;  /* 0x000000ffff097224 */ /* 0x000fd800000e0609 */
        /* <DEDUP_REMOVED lines=12> */
.L_x_640:
[----:B------:R-:W0:Y:S02]  /*87b0*/  F2I.S64.TRUNC R22, R22 ;  /* 0x0000001600167311 */ /* 0x000e24000020d900 */
[----:B0-----:R-:W-:-:S05]  /*87c0*/  IMAD.MOV.U32 R3, RZ, RZ, R22 ;  /* 0x000000ffff037224 */ /* 0x001fca00078e0016 */
[----:B------:R0:W-:Y:S01]  /*87d0*/  STG.E.U8 desc[UR36][R8.64], R3 ;  /* 0x0000000308007986 */ /* 0x0001e2000c101124 */
[----:B------:R-:W-:Y:S05]  /*87e0*/  BRA `(.L_x_642) ;  /* 0x0000000c00447947 */ /* 0x000fea0003800000 */
.L_x_639:
        /* <DEDUP_REMOVED lines=9> */
.L_x_644:
[----:B------:R-:W0:Y:S02]  /*8880*/  F2I.FTZ.TRUNC.NTZ R3, R22 ;  /* 0x0000001600037305 */ /* 0x000e24000021f100 */
[----:B0-----:R0:W-:Y:S01]  /*8890*/  STG.E desc[UR36][R8.64], R3 ;  /* 0x0000000308007986 */ /* 0x0011e2000c101924 */
[----:B------:R-:W-:Y:S05]  /*88a0*/  BRA `(.L_x_642) ;  /* 0x0000000c00147947 */ /* 0x000fea0003800000 */
.L_x_643:
[----:B------:R-:W0:Y:S02]  /*88b0*/  F2I.FTZ.TRUNC.NTZ R3, R22 ;  /* 0x0000001600037305 */ /* 0x000e24000021f100 */
[----:B0-----:R0:W-:Y:S01]  /*88c0*/  STG.E.U16 desc[UR36][R8.64], R3 ;  /* 0x0000000308007986 */ /* 0x0011e2000c101524 */
[----:B------:R-:W-:Y:S05]  /*88d0*/  BRA `(.L_x_642) ;  /* 0x0000000c00087947 */ /* 0x000fea0003800000 */
.L_x_638:
        /* <DEDUP_REMOVED lines=8> */
.L_x_646:
[----:B------:R-:W-:-:S05]  /*8960*/  F2FP.F16.F32.PACK_AB R22, RZ, R22 ;  /* 0x00000016ff16723e */ /* 0x000fca00000000ff */
[----:B------:R4:W-:Y:S01]  /*8970*/  STG.E.U16 desc[UR36][R8.64], R22 ;  /* 0x0000001608007986 */ /* 0x0009e2000c101524 */
[----:B------:R-:W-:Y:S05]  /*8980*/  BRA `(.L_x_642) ;  /* 0x0000000800dc7947 */ /* 0x000fea0003800000 */
.L_x_645:
        /* <DEDUP_REMOVED lines=8> */
.L_x_648:
[----:B------:R-:W-:-:S05]  /*8a10*/  F2FP.F16.F32.PACK_AB R23, R23, R22 ;  /* 0x000000161717723e */ /* 0x000fca00000000ff */
[----:B------:R2:W-:Y:S01]  /*8a20*/  STG.E desc[UR36][R8.64], R23 ;  /* 0x0000001708007986 */ /* 0x0005e2000c101924 */
[----:B------:R-:W-:Y:S05]  /*8a30*/  BRA `(.L_x_642) ;  /* 0x0000000800b07947 */ /* 0x000fea0003800000 */
.L_x_647:
[----:B------:R-:W-:-:S06]  /*8a40*/  FMUL.FTZ R4, R22, 1 ;  /* 0x3f80000016047820 */ /* 0x000fcc0000410000 */
[----:B------:R-:W0:Y:S02]  /*8a50*/  F2F.F64.F32 R4, R4 ;  /* 0x0000000400047310 */ /* 0x000e240000201800 */
[----:B0-----:R0:W-:Y:S01]  /*8a60*/  STG.E.64 desc[UR36][R8.64], R4 ;  /* 0x0000000408007986 */ /* 0x0011e2000c101b24 */
[----:B------:R-:W-:Y:S05]  /*8a70*/  BRA `(.L_x_642) ;  /* 0x0000000800a07947 */ /* 0x000fea0003800000 */
.L_x_637:
        /* <DEDUP_REMOVED lines=14> */
.L_x_651:
[----:B------:R-:W-:Y:S01]  /*8b60*/  FMUL.FTZ R6, R23, 1 ;  /* 0x3f80000017067820 */ /* 0x000fe20000410000 */
[----:B------:R-:W-:-:S05]  /*8b70*/  FMUL.FTZ R4, R22, 1 ;  /* 0x3f80000016047820 */ /* 0x000fca0000410000 */
[----:B------:R-:W-:Y:S08]  /*8b80*/  F2F.F64.F32 R6, R6 ;  /* 0x0000000600067310 */ /* 0x000ff00000201800 */
[----:B------:R-:W0:Y:S02]  /*8b90*/  F2F.F64.F32 R4, R4 ;  /* 0x0000000400047310 */ /* 0x000e240000201800 */
[----:B0-----:R0:W-:Y:S01]  /*8ba0*/  STG.E.128 desc[UR36][R8.64], R4 ;  /* 0x0000000408007986 */ /* 0x0011e2000c101d24 */
[----:B------:R-:W-:Y:S05]  /*8bb0*/  BRA `(.L_x_642) ;  /* 0x0000000800507947 */ /* 0x000fea0003800000 */
.L_x_650:
        /* <DEDUP_REMOVED lines=20> */
.L_x_655:
[----:B------:R-:W-:Y:S05]  /*8d00*/  BSYNC B0 ;  /* 0x0000000000007941 */ /* 0x000fea0003800000 */
.L_x_654:
[----:B------:R-:W-:-:S05]  /*8d10*/  LOP3.LUT R5, R0, R5, RZ, 0xfc, !PT ;  /* 0x0000000500057212 */ /* 0x000fca00078efcff */
[----:B------:R0:W-:Y:S01]  /*8d20*/  STG.E.U8 desc[UR36][R8.64], R5 ;  /* 0x0000000508007986 */ /* 0x0001e2000c101124 */
[----:B------:R-:W-:Y:S05]  /*8d30*/  BRA `(.L_x_642) ;  /* 0x0000000400f07947 */ /* 0x000fea0003800000 */
.L_x_653:
        /* <DEDUP_REMOVED lines=12> */
.L_x_657:
[----:B------:R-:W-:Y:S01]  /*8e00*/  IMAD.MOV.U32 R0, RZ, RZ, 0x7f ;  /* 0x0000007fff007424 */ /* 0x000fe200078e00ff */
[----:B------:R-:W-:-:S04]  /*8e10*/  ISETP.GT.U32.AND P0, PT, R4, 0x7f800000, PT ;  /* 0x7f8000000400780c */ /* 0x000fc80003f04070 */
[----:B------:R-:W-:-:S09]  /*8e20*/  SEL R0, R0, 0x7c, P0 ;  /* 0x0000007c00007807 */ /* 0x000fd20000000000 */
.L_x_658:
[----:B------:R-:W-:Y:S05]  /*8e30*/  BSYNC B0 ;  /* 0x0000000000007941 */ /* 0x000fea0003800000 */
.L_x_656:
[----:B------:R-:W-:-:S04]  /*8e40*/  LOP3.LUT R22, R22, 0x80000000, RZ, 0xc0, !PT ;  /* 0x8000000016167812 */ /* 0x000fc800078ec0ff */
[----:B------:R-:W-:-:S04]  /*8e50*/  SHF.R.U32.HI R3, RZ, 0x18, R22 ;  /* 0x00000018ff037819 */ /* 0x000fc80000011616 */
[----:B------:R-:W-:-:S05]  /*8e60*/  LOP3.LUT R3, R0, R3, RZ, 0xfc, !PT ;  /* 0x0000000300037212 */ /* 0x000fca00078efcff */
[----:B------:R0:W-:Y:S01]  /*8e70*/  STG.E.U8 desc[UR36][R8.64], R3 ;  /* 0x0000000308007986 */ /* 0x0001e2000c101124 */
[----:B------:R-:W-:Y:S05]  /*8e80*/  BRA `(.L_x_642) ;  /* 0x00000004009c7947 */ /* 0x000fea0003800000 */
.L_x_652:
[----:B------:R-:W-:-:S05]  /*8e90*/  F2FP.BF16.F32.PACK_AB R22, RZ, R22 ;  /* 0x00000016ff16723e */ /* 0x000fca00000010ff */
[----:B------:R0:W-:Y:S01]  /*8ea0*/  STG.E.U16 desc[UR36][R8.64], R22 ;  /* 0x0000001608007986 */ /* 0x0001e2000c101524 */
[----:B------:R-:W-:Y:S05]  /*8eb0*/  BRA `(.L_x_642) ;  /* 0x0000000400907947 */ /* 0x000fea0003800000 */
.L_x_649:
        /* <DEDUP_REMOVED lines=11> */
.L_x_661:
        /* <DEDUP_REMOVED lines=16> */
.L_x_664:
[----:B------:R-:W-:-:S04]  /*9070*/  LOP3.LUT R22, R22, 0x80000000, RZ, 0xc0, !PT ;  /* 0x8000000016167812 */ /* 0x000fc800078ec0ff */
[----:B------:R-:W-:-:S04]  /*9080*/  SHF.R.U32.HI R3, RZ, 0x18, R22 ;  /* 0x00000018ff037819 */ /* 0x000fc80000011616 */
[----:B------:R-:W-:-:S04]  /*9090*/  LOP3.LUT R0, R0, R3, RZ, 0xfc, !PT ;  /* 0x0000000300007212 */ /* 0x000fc800078efcff */
[----:B------:R-:W-:-:S07]  /*90a0*/  PRMT R4, R0, 0x7610, R4 ;  /* 0x0000761000047816 */ /* 0x000fce0000000004 */
.L_x_663:
[----:B------:R-:W-:Y:S05]  /*90b0*/  BSYNC B0 ;  /* 0x0000000000007941 */ /* 0x000fea0003800000 */
.L_x_662:
[----:B------:R0:W-:Y:S01]  /*90c0*/  STG.E.U8 desc[UR36][R8.64], R4 ;  /* 0x0000000408007986 */ /* 0x0001e2000c101124 */
[----:B------:R-:W-:Y:S05]  /*90d0*/  BRA `(.L_x_642) ;  /* 0x0000000400087947 */ /* 0x000fea0003800000 */
.L_x_660:
        /* <DEDUP_REMOVED lines=16> */
.L_x_667:
[----:B------:R-:W-:-:S04]  /*91e0*/  LOP3.LUT R22, R22, 0x80000000, RZ, 0xc0, !PT ;  /* 0x8000000016167812 */ /* 0x000fc800078ec0ff */
[----:B------:R-:W-:-:S04]  /*91f0*/  SHF.R.U32.HI R3, RZ, 0x18, R22 ;  /* 0x00000018ff037819 */ /* 0x000fc80000011616 */
[----:B------:R-:W-:-:S04]  /*9200*/  LOP3.LUT R0, R0, R3, RZ, 0xfc, !PT ;  /* 0x0000000300007212 */ /* 0x000fc800078efcff */
[----:B------:R-:W-:-:S07]  /*9210*/  PRMT R4, R0, 0x7610, R4 ;  /* 0x0000761000047816 */ /* 0x000fce0000000004 */
.L_x_666:
[----:B------:R-:W-:Y:S05]  /*9220*/  BSYNC B0 ;  /* 0x0000000000007941 */ /* 0x000fea0003800000 */
.L_x_665:
[----:B------:R0:W-:Y:S01]  /*9230*/  STG.E.U8 desc[UR36][R8.64], R4 ;  /* 0x0000000408007986 */ /* 0x0001e2000c101124 */
[----:B------:R-:W-:Y:S05]  /*9240*/  BRA `(.L_x_642) ;  /* 0x0000000000ac7947 */ /* 0x000fea0003800000 */
.L_x_659:
        /* <DEDUP_REMOVED lines=21> */
.L_x_641:
        /* <DEDUP_REMOVED lines=16> */
.L_x_670:
[----:B------:R-:W-:Y:S05]  /*94a0*/  BRA `(.L_x_642) ;  /* 0x0000000000147947 */ /* 0x000fea0003800000 */
.L_x_669:
[----:B------:R-:W0:Y:S02]  /*94b0*/  F2I.U64.TRUNC R22, R22 ;  /* 0x0000001600167311 */ /* 0x000e24000020d800 */
[----:B0-----:R0:W-:Y:S01]  /*94c0*/  STG.E.64 desc[UR36][R8.64], R22 ;  /* 0x0000001608007986 */ /* 0x0011e2000c101b24 */
[----:B------:R-:W-:Y:S05]  /*94d0*/  BRA `(.L_x_642) ;  /* 0x0000000000087947 */ /* 0x000fea0003800000 */
.L_x_668:
[----:B------:R-:W0:Y:S02]  /*94e0*/  F2I.FTZ.U32.TRUNC.NTZ R3, R22 ;  /* 0x0000001600037305 */ /* 0x000e24000021f000 */
[----:B0-----:R0:W-:Y:S02]  /*94f0*/  STG.E desc[UR36][R8.64], R3 ;  /* 0x0000000308007986 */ /* 0x0011e4000c101924 */
.L_x_642:
[----:B------:R-:W-:-:S05]  /*9500*/  VIADD R2, R2, 0x80 ;  /* 0x0000008002027836 */ /* 0x000fca0000000000 */
[----:B------:R-:W-:-:S13]  /*9510*/  ISETP.GE.AND P0, PT, R2, R28, PT ;  /* 0x0000001c0200720c */ /* 0x000fda0003f06270 */
[----:B------:R-:W-:Y:S05]  /*9520*/  @P0 BRA `(.L_x_636) ;  /* 0x0000000c00ac0947 */ /* 0x000fea0003800000 */
[----:B01234-:R-:W0:Y:S01]  /*9530*/  LDC.64 R8, c[0x0][0x218] ;  /* 0x00008600ff087b82 */ /* 0x01fe220000000a00 */
[----:B------:R-:W-:Y:S01]  /*9540*/  IMAD R0, R29, 0x200, R2 ;  /* 0x000002001d007824 */ /* 0x000fe200078e0202 */
[----:B------:R-:W-:Y:S01]  /*9550*/  PRMT R4, R24, 0x9910, RZ ;  /* 0x0000991018047816 */ /* 0x000fe200000000ff */
[----:B------:R-:W-:Y:S02]  /*9560*/  ULDC UR4, c[0x0][0x244] ;  /* 0x0000910000047ab9 */ /* 0x000fe40000000800 */
[----:B------:R-:W-:Y:S02]  /*9570*/  IMAD R3, R0, UR4, RZ ;  /* 0x0000000400037c24 */ /* 0x000fe4000f8e02ff */
[----:B------:R-:W-:-:S05]  /*9580*/  IMAD.MOV.U32 R0, RZ, RZ, R4 ;  /* 0x000000ffff007224 */ /* 0x000fca00078e0004 */
        /* <DEDUP_REMOVED lines=15> */
.L_x_674:
[----:B------:R-:W0:Y:S02]  /*9680*/  F2I.S64.TRUNC R18, R18 ;  /* 0x0000001200127311 */ /* 0x000e24000020d900 */
[----:B0-----:R-:W-:-:S05]  /*9690*/  IMAD.MOV.U32 R3, RZ, RZ, R18 ;  /* 0x000000ffff037224 */ /* 0x001fca00078e0012 */
[----:B------:R0:W-:Y:S01]  /*96a0*/  STG.E.U8 desc[UR36][R8.64], R3 ;  /* 0x0000000308007986 */ /* 0x0001e2000c101124 */
[----:B------:R-:W-:Y:S05]  /*96b0*/  BRA `(.L_x_676) ;  /* 0x0000000c00447947 */ /* 0x000fea0003800000 */
.L_x_673:
        /* <DEDUP_REMOVED lines=9> */
.L_x_678:
[----:B------:R-:W0:Y:S02]  /*9750*/  F2I.FTZ.TRUNC.NTZ R3, R18 ;  /* 0x0000001200037305 */ /* 0x000e24000021f100 */
[----:B0-----:R0:W-:Y:S01]  /*9760*/  STG.E desc[UR36][R8.64], R3 ;  /* 0x0000000308007986 */ /* 0x0011e2000c101924 */
[----:B------:R-:W-:Y:S05]  /*9770*/  BRA `(.L_x_676) ;  /* 0x0000000c00147947 */ /* 0x000fea0003800000 */
.L_x_677:
[----:B------:R-:W0:Y:S02]  /*9780*/  F2I.FTZ.TRUNC.NTZ R3, R18 ;  /* 0x0000001200037305 */ /* 0x000e24000021f100 */
[----:B0-----:R0:W-:Y:S01]  /*9790*/  STG.E.U16 desc[UR36][R8.64], R3 ;  /* 0x0000000308007986 */ /* 0x0011e2000c101524 */
[----:B------:R-:W-:Y:S05]  /*97a0*/  BRA `(.L_x_676) ;  /* 0x0000000c00087947 */ /* 0x000fea0003800000 */
.L_x_672:
        /* <DEDUP_REMOVED lines=8> */
.L_x_680:
[----:B------:R-:W-:-:S05]  /*9830*/  F2FP.F16.F32.PACK_AB R18, RZ, R18 ;  /* 0x00000012ff12723e */ /* 0x000fca00000000ff */
[----:B------:R0:W-:Y:S01]  /*9840*/  STG.E.U16 desc[UR36][R8.64], R18 ;  /* 0x0000001208007986 */ /* 0x0001e2000c101524 */
[----:B------:R-:W-:Y:S05]  /*9850*/  BRA `(.L_x_676) ;  /* 0x0000000800dc7947 */ /* 0x000fea0003800000 */
.L_x_679:
        /* <DEDUP_REMOVED lines=8> */
.L_x_682:
[----:B------:R-:W-:-:S05]  /*98e0*/  F2FP.F16.F32.PACK_AB R19, R19, R18 ;  /* 0x000000121313723e */ /* 0x000fca00000000ff */
[----:B------:R0:W-:Y:S01]  /*98f0*/  STG.E desc[UR36][R8.64], R19 ;  /* 0x0000001308007986 */ /* 0x0001e2000c101924 */
[----:B------:R-:W-:Y:S05]  /*9900*/  BRA `(.L_x_676) ;  /* 0x0000000800b07947 */ /* 0x000fea0003800000 */
.L_x_681:
[----:B------:R-:W-:-:S06]  /*9910*/  FMUL.FTZ R4, R18, 1 ;  /* 0x3f80000012047820 */ /* 0x000fcc0000410000 */
[----:B------:R-:W0:Y:S02]  /*9920*/  F2F.F64.F32 R4, R4 ;  /* 0x0000000400047310 */ /* 0x000e240000201800 */
[----:B0-----:R0:W-:Y:S01]  /*9930*/  STG.E.64 desc[UR36][R8.64], R4 ;  /* 0x0000000408007986 */ /* 0x0011e2000c101b24 */
[----:B------:R-:W-:Y:S05]  /*9940*/  BRA `(.L_x_676) ;  /* 0x0000000800a07947 */ /* 0x000fea0003800000 */
.L_x_671:
        /* <DEDUP_REMOVED lines=14> */
.L_x_685:
[----:B------:R-:W-:Y:S01]  /*9a30*/  FMUL.FTZ R6, R19, 1 ;  /* 0x3f80000013067820 */ /* 0x000fe20000410000 */
[----:B------:R-:W-:-:S05]  /*9a40*/  FMUL.FTZ R4, R18, 1 ;  /* 0x3f80000012047820 */ /* 0x000fca0000410000 */
[----:B------:R-:W-:Y:S08]  /*9a50*/  F2F.F64.F32 R6, R6 ;  /* 0x0000000600067310 */ /* 0x000ff00000201800 */
[----:B------:R-:W0:Y:S02]  /*9a60*/  F2F.F64.F32 R4, R4 ;  /* 0x0000000400047310 */ /* 0x000e240000201800 */
[----:B0-----:R0:W-:Y:S01]  /*9a70*/  STG.E.128 desc[UR36][R8.64], R4 ;  /* 0x0000000408007986 */ /* 0x0011e2000c101d24 */
[----:B------:R-:W-:Y:S05]  /*9a80*/  BRA `(.L_x_676) ;  /* 0x0000000800507947 */ /* 0x000fea0003800000 */
.L_x_684:
        /* <DEDUP_REMOVED lines=20> */
.L_x_689:
[----:B------:R-:W-:Y:S05]  /*9bd0*/  BSYNC B0 ;  /* 0x0000000000007941 */ /* 0x000fea0003800000 */
.L_x_688:
[----:B------:R-:W-:-:S05]  /*9be0*/  LOP3.LUT R5, R0, R5, RZ, 0xfc, !PT ;  /* 0x0000000500057212 */ /* 0x000fca00078efcff */
[----:B------:R0:W-:Y:S01]  /*9bf0*/  STG.E.U8 desc[UR36][R8.64], R5 ;  /* 0x0000000508007986 */ /* 0x0001e2000c101124 */
[----:B------:R-:W-:Y:S05]  /*9c00*/  BRA `(.L_x_676) ;  /* 0x0000000400f07947 */ /* 0x000fea0003800000 */
.L_x_687:
        /* <DEDUP_REMOVED lines=12> */
.L_x_691:
[----:B------:R-:W-:Y:S01]  /*9cd0*/  IMAD.MOV.U32 R0, RZ, RZ, 0x7f ;  /* 0x0000007fff007424 */ /* 0x000fe200078e00ff */
[----:B------:R-:W-:-:S04]  /*9ce0*/  ISETP.GT.U32.AND P0, PT, R4, 0x7f800000, PT ;  /* 0x7f8000000400780c */ /* 0x000fc80003f04070 */
[----:B------:R-:W-:-:S09]  /*9cf0*/  SEL R0, R0, 0x7c, P0 ;  /* 0x0000007c00007807 */ /* 0x000fd20000000000 */
.L_x_692:
[----:B------:R-:W-:Y:S05]  /*9d00*/  BSYNC B0 ;  /* 0x0000000000007941 */ /* 0x000fea0003800000 */
.L_x_690:
[----:B------:R-:W-:-:S04]  /*9d10*/  LOP3.LUT R18, R18, 0x80000000, RZ, 0xc0, !PT ;  /* 0x8000000012127812 */ /* 0x000fc800078ec0ff */
[----:B------:R-:W-:-:S04]  /*9d20*/  SHF.R.U32.HI R3, RZ, 0x18, R18 ;  /* 0x00000018ff037819 */ /* 0x000fc80000011612 */
[----:B------:R-:W-:-:S05]  /*9d30*/  LOP3.LUT R3, R0, R3, RZ, 0xfc, !PT ;  /* 0x0000000300037212 */ /* 0x000fca00078efcff */
[----:B------:R0:W-:Y:S01]  /*9d40*/  STG.E.U8 desc[UR36][R8.64], R3 ;  /* 0x0000000308007986 */ /* 0x0001e2000c101124 */
[----:B------:R-:W-:Y:S05]  /*9d50*/  BRA `(.L_x_676) ;  /* 0x00000004009c7947 */ /* 0x000fea0003800000 */
.L_x_686:
[----:B------:R-:W-:-:S05]  /*9d60*/  F2FP.BF16.F32.PACK_AB R18, RZ, R18 ;  /* 0x00000012ff12723e */ /* 0x000fca00000010ff */
[----:B------:R0:W-:Y:S01]  /*9d70*/  STG.E.U16 desc[UR36][R8.64], R18 ;  /* 0x0000001208007986 */ /* 0x0001e2000c101524 */
[----:B------:R-:W-:Y:S05]  /*9d80*/  BRA `(.L_x_676) ;  /* 0x0000000400907947 */ /* 0x000fea0003800000 */
.L_x_683:
        /* <DEDUP_REMOVED lines=11> */
.L_x_695:
        /* <DEDUP_REMOVED lines=16> */
.L_x_698:
[----:B------:R-:W-:-:S04]  /*9f40*/  LOP3.LUT R18, R18, 0x80000000, RZ, 0xc0, !PT ;  /* 0x8000000012127812 */ /* 0x000fc800078ec0ff */
[----:B------:R-:W-:-:S04]  /*9f50*/  SHF.R.U32.HI R3, RZ, 0x18, R18 ;  /* 0x00000018ff037819 */ /* 0x000fc80000011612 */
[----:B------:R-:W-:-:S04]  /*9f60*/  LOP3.LUT R0, R0, R3, RZ, 0xfc, !PT ;  /* 0x0000000300007212 */ /* 0x000fc800078efcff */
[----:B------:R-:W-:-:S07]  /*9f70*/  PRMT R4, R0, 0x7610, R4 ;  /* 0x0000761000047816 */ /* 0x000fce0000000004 */
.L_x_697:
[----:B------:R-:W-:Y:S05]  /*9f80*/  BSYNC B0 ;  /* 0x0000000000007941 */ /* 0x000fea0003800000 */
.L_x_696:
[----:B------:R0:W-:Y:S01]  /*9f90*/  STG.E.U8 desc[UR36][R8.64], R4 ;  /* 0x0000000408007986 */ /* 0x0001e2000c101124 */
[----:B------:R-:W-:Y:S05]  /*9fa0*/  BRA `(.L_x_676) ;  /* 0x0000000400087947 */ /* 0x000fea0003800000 */
.L_x_694:
        /* <DEDUP_REMOVED lines=16> */
.L_x_701:
[----:B------:R-:W-:-:S04]  /*a0b0*/  LOP3.LUT R18, R18, 0x80000000, RZ, 0xc0, !PT ;  /* 0x8000000012127812 */ /* 0x000fc800078ec0ff */
[----:B------:R-:W-:-:S04]  /*a0c0*/  SHF.R.U32.HI R3, RZ, 0x18, R18 ;  /* 0x00000018ff037819 */ /* 0x000fc80000011612 */
[----:B------:R-:W-:-:S04]  /*a0d0*/  LOP3.LUT R0, R0, R3, RZ, 0xfc, !PT ;  /* 0x0000000300007212 */ /* 0x000fc800078efcff */
[----:B------:R-:W-:-:S07]  /*a0e0*/  PRMT R4, R0, 0x7610, R4 ;  /* 0x0000761000047816 */ /* 0x000fce0000000004 */
.L_x_700:
[----:B------:R-:W-:Y:S05]  /*a0f0*/  BSYNC B0 ;  /* 0x0000000000007941 */ /* 0x000fea0003800000 */
.L_x_699:
[----:B------:R3:W-:Y:S01]  /*a100*/  STG.E.U8 desc[UR36][R8.64], R4 ;  /* 0x0000000408007986 */ /* 0x0007e2000c101124 */
[----:B------:R-:W-:Y:S05]  /*a110*/  BRA `(.L_x_676) ;  /* 0x0000000000ac7947 */ /* 0x000fea0003800000 */
.L_x_693:
        /* <DEDUP_REMOVED lines=21> */
.L_x_675:
        /* <DEDUP_REMOVED lines=16> */
.L_x_704:
[----:B------:R-:W-:Y:S05]  /*a370*/  BRA `(.L_x_676) ;  /* 0x0000000000147947 */ /* 0x000fea0003800000 */
.L_x_703:
[----:B------:R-:W0:Y:S02]  /*a380*/  F2I.U64.TRUNC R18, R18 ;  /* 0x0000001200127311 */ /* 0x000e24000020d800 */
[----:B0-----:R2:W-:Y:S01]  /*a390*/  STG.E.64 desc[UR36][R8.64], R18 ;  /* 0x0000001208007986 */ /* 0x0015e2000c101b24 */
[----:B------:R-:W-:Y:S05]  /*a3a0*/  BRA `(.L_x_676) ;  /* 0x0000000000087947 */ /* 0x000fea0003800000 */
.L_x_702:
[----:B------:R-:W0:Y:S02]  /*a3b0*/  F2I.FTZ.U32.TRUNC.NTZ R3, R18 ;  /* 0x0000001200037305 */ /* 0x000e24000021f000 */
[----:B0-----:R0:W-:Y:S02]  /*a3c0*/  STG.E desc[UR36][R8.64], R3 ;  /* 0x0000000308007986 */ /* 0x0011e4000c101924 */
.L_x_676:
[----:B------:R-:W-:-:S07]  /*a3d0*/  VIADD R2, R2, 0x80 ;  /* 0x0000008002027836 */ /* 0x000fce0000000000 */
.L_x_636:
[----:B------:R-:W-:Y:S05]  /*a3e0*/  BSYNC B6 ;  /* 0x0000000000067941 */ /* 0x000fea0003800000 */
.L_x_635:
[----:B------:R-:W-:-:S13]  /*a3f0*/  ISETP.GE.AND P0, PT, R2, R28, PT ;  /* 0x0000001c0200720c */ /* 0x000fda0003f06270 */
[----:B------:R-:W-:Y:S05]  /*a400*/  @P0 EXIT ;  /* 0x000000000000094d */ /* 0x000fea0003800000 */
[----:B0-----:R-:W0:Y:S01]  /*a410*/  LDC.U8 R6, c[0x0][0x240] ;  /* 0x00009000ff067b82 */ /* 0x001e220000000000 */
[----:B------:R-:W-:Y:S01]  /*a420*/  IMAD R2, R29, 0x200, R2 ;  /* 0x000002001d027824 */ /* 0x000fe200078e0202 */
[----:B------:R-:W-:-:S03]  /*a430*/  ULDC UR4, c[0x0][0x244] ;  /* 0x0000910000047ab9 */ /* 0x000fc60000000800 */
[----:B-1--4-:R-:W-:-:S03]  /*a440*/  IMAD R3, R2, UR4, RZ ;  /* 0x0000000402037c24 */ /* 0x012fc6000f8e02ff */
[----:B--23--:R-:W1:Y:S01]  /*a450*/  LDC.64 R4, c[0x0][0x218] ;  /* 0x00008600ff047b82 */ /* 0x00ce620000000a00 */
[----:B0-----:R-:W-:-:S04]  /*a460*/  PRMT R0, R6, 0x9910, RZ ;  /* 0x0000991006007816 */ /* 0x001fc800000000ff */
[----:B------:R-:W-:Y:S02]  /*a470*/  ISETP.GT.AND P1, PT, R0, 0x9, PT ;  /* 0x000000090000780c */ /* 0x000fe40003f24270 */
[----:B-1----:R-:W-:-:S05]  /*a480*/  IADD3 R2, P0, R3, R4, RZ ;  /* 0x0000000403027210 */ /* 0x002fca0007f1e0ff */
        /* <DEDUP_REMOVED lines=13> */
.L_x_708:
[----:B------:R-:W0:Y:S02]  /*a560*/  F2I.S64.TRUNC R16, R16 ;  /* 0x0000001000107311 */ /* 0x000e24000020d900 */
[----:B0-----:R-:W-:-:S05]  /*a570*/  IMAD.MOV.U32 R5, RZ, RZ, R16 ;  /* 0x000000ffff057224 */ /* 0x001fca00078e0010 */
[----:B------:R-:W-:Y:S01]  /*a580*/  STG.E.U8 desc[UR36][R2.64], R5 ;  /* 0x0000000502007986 */ /* 0x000fe2000c101124 */
[----:B------:R-:W-:Y:S05]  /*a590*/  EXIT ;  /* 0x000000000000794d */ /* 0x000fea0003800000 */
.L_x_707:
        /* <DEDUP_REMOVED lines=9> */
.L_x_711:
[----:B------:R-:W0:Y:S02]  /*a630*/  F2I.FTZ.TRUNC.NTZ R5, R16 ;  /* 0x0000001000057305 */ /* 0x000e24000021f100 */
[----:B0-----:R-:W-:Y:S01]  /*a640*/  STG.E desc[UR36][R2.64], R5 ;  /* 0x0000000502007986 */ /* 0x001fe2000c101924 */
[----:B------:R-:W-:Y:S05]  /*a650*/  EXIT ;  /* 0x000000000000794d */ /* 0x000fea0003800000 */
.L_x_710:
[----:B------:R-:W0:Y:S02]  /*a660*/  F2I.FTZ.TRUNC.NTZ R5, R16 ;  /* 0x0000001000057305 */ /* 0x000e24000021f100 */
[----:B0-----:R-:W-:Y:S01]  /*a670*/  STG.E.U16 desc[UR36][R2.64], R5 ;  /* 0x0000000502007986 */ /* 0x001fe2000c101524 */
[----:B------:R-:W-:Y:S05]  /*a680*/  EXIT ;  /* 0x000000000000794d */ /* 0x000fea0003800000 */
.L_x_706:
        /* <DEDUP_REMOVED lines=8> */
.L_x_713:
[----:B------:R-:W-:-:S05]  /*a710*/  F2FP.F16.F32.PACK_AB R16, RZ, R16 ;  /* 0x00000010ff10723e */ /* 0x000fca00000000ff */
[----:B------:R-:W-:Y:S01]  /*a720*/  STG.E.U16 desc[UR36][R2.64], R16 ;  /* 0x0000001002007986 */ /* 0x000fe2000c101524 */
[----:B------:R-:W-:Y:S05]  /*a730*/  EXIT ;  /* 0x000000000000794d */ /* 0x000fea0003800000 */
.L_x_712:
        /* <DEDUP_REMOVED lines=8> */
.L_x_715:
[----:B------:R-:W-:-:S05]  /*a7c0*/  F2FP.F16.F32.PACK_AB R17, R17, R16 ;  /* 0x000000101111723e */ /* 0x000fca00000000ff */
[----:B------:R-:W-:Y:S01]  /*a7d0*/  STG.E desc[UR36][R2.64], R17 ;  /* 0x0000001102007986 */ /* 0x000fe2000c101924 */
[----:B------:R-:W-:Y:S05]  /*a7e0*/  EXIT ;  /* 0x000000000000794d */ /* 0x000fea0003800000 */
.L_x_714:
[----:B------:R-:W-:-:S06]  /*a7f0*/  FMUL.FTZ R4, R16, 1 ;  /* 0x3f80000010047820 */ /* 0x000fcc0000410000 */
[----:B------:R-:W0:Y:S02]  /*a800*/  F2F.F64.F32 R4, R4 ;  /* 0x0000000400047310 */ /* 0x000e240000201800 */
[----:B0-----:R-:W-:Y:S01]  /*a810*/  STG.E.64 desc[UR36][R2.64], R4 ;  /* 0x0000000402007986 */ /* 0x001fe2000c101b24 */
[----:B------:R-:W-:Y:S05]  /*a820*/  EXIT ;  /* 0x000000000000794d */ /* 0x000fea0003800000 */
.L_x_705:
        /* <DEDUP_REMOVED lines=14> */
.L_x_718:
[----:B------:R-:W-:Y:S01]  /*a910*/  FMUL.FTZ R6, R17, 1 ;  /* 0x3f80000011067820 */ /* 0x000fe20000410000 */
[----:B------:R-:W-:-:S05]  /*a920*/  FMUL.FTZ R4, R16, 1 ;  /* 0x3f80000010047820 */ /* 0x000fca0000410000 */
[----:B------:R-:W-:Y:S08]  /*a930*/  F2F.F64.F32 R6, R6 ;  /* 0x0000000600067310 */ /* 0x000ff00000201800 */
[----:B------:R-:W0:Y:S02]  /*a940*/  F2F.F64.F32 R4, R4 ;  /* 0x0000000400047310 */ /* 0x000e240000201800 */
[----:B0-----:R-:W-:Y:S01]  /*a950*/  STG.E.128 desc[UR36][R2.64], R4 ;  /* 0x0000000402007986 */ /* 0x001fe2000c101d24 */
[----:B------:R-:W-:Y:S05]  /*a960*/  EXIT ;  /* 0x000000000000794d */ /* 0x000fea0003800000 */
.L_x_717:
        /* <DEDUP_REMOVED lines=20> */
.L_x_722:
[----:B------:R-:W-:Y:S05]  /*aab0*/  BSYNC B0 ;  /* 0x0000000000007941 */ /* 0x000fea0003800000 */
.L_x_721:
[----:B------:R-:W-:-:S05]  /*aac0*/  LOP3.LUT R7, R0, R7, RZ, 0xfc, !PT ;  /* 0x0000000700077212 */ /* 0x000fca00078efcff */
[----:B------:R-:W-:Y:S01]  /*aad0*/  STG.E.U8 desc[UR36][R2.64], R7 ;  /* 0x0000000702007986 */ /* 0x000fe2000c101124 */
[----:B------:R-:W-:Y:S05]  /*aae0*/  EXIT ;  /* 0x000000000000794d */ /* 0x000fea0003800000 */
.L_x_720:
        /* <DEDUP_REMOVED lines=12> */
.L_x_724:
[----:B------:R-:W-:Y:S01]  /*abb0*/  IMAD.MOV.U32 R0, RZ, RZ, 0x7f ;  /* 0x0000007fff007424 */ /* 0x000fe200078e00ff */
[----:B------:R-:W-:-:S04]  /*abc0*/  ISETP.GT.U32.AND P0, PT, R4, 0x7f800000, PT ;  /* 0x7f8000000400780c */ /* 0x000fc80003f04070 */
[----:B------:R-:W-:-:S09]  /*abd0*/  SEL R0, R0, 0x7c, P0 ;  /* 0x0000007c00007807 */ /* 0x000fd20000000000 */
.L_x_725:
[----:B------:R-:W-:Y:S05]  /*abe0*/  BSYNC B0 ;  /* 0x0000000000007941 */ /* 0x000fea0003800000 */
.L_x_723:
[----:B------:R-:W-:-:S04]  /*abf0*/  LOP3.LUT R16, R16, 0x80000000, RZ, 0xc0, !PT ;  /* 0x8000000010107812 */ /* 0x000fc800078ec0ff */
[----:B------:R-:W-:-:S04]  /*ac00*/  SHF.R.U32.HI R5, RZ, 0x18, R16 ;  /* 0x00000018ff057819 */ /* 0x000fc80000011610 */
[----:B------:R-:W-:-:S05]  /*ac10*/  LOP3.LUT R5, R0, R5, RZ, 0xfc, !PT ;  /* 0x0000000500057212 */ /* 0x000fca00078efcff */
[----:B------:R-:W-:Y:S01]  /*ac20*/  STG.E.U8 desc[UR36][R2.64], R5 ;  /* 0x0000000502007986 */ /* 0x000fe2000c101124 */
[----:B------:R-:W-:Y:S05]  /*ac30*/  EXIT ;  /* 0x000000000000794d */ /* 0x000fea0003800000 */
.L_x_719:
[----:B------:R-:W-:-:S05]  /*ac40*/  F2FP.BF16.F32.PACK_AB R16, RZ, R16 ;  /* 0x00000010ff10723e */ /* 0x000fca00000010ff */
[----:B------:R-:W-:Y:S01]  /*ac50*/  STG.E.U16 desc[UR36][R2.64], R16 ;  /* 0x0000001002007986 */ /* 0x000fe2000c101524 */
[----:B------:R-:W-:Y:S05]  /*ac60*/  EXIT ;  /* 0x000000000000794d */ /* 0x000fea0003800000 */
.L_x_716:
        /* <DEDUP_REMOVED lines=11> */
.L_x_728:
        /* <DEDUP_REMOVED lines=16> */
.L_x_731:
[----:B------:R-:W-:-:S04]  /*ae20*/  LOP3.LUT R16, R16, 0x80000000, RZ, 0xc0, !PT ;  /* 0x8000000010107812 */ /* 0x000fc800078ec0ff */
[----:B------:R-:W-:-:S04]  /*ae30*/  SHF.R.U32.HI R5, RZ, 0x18, R16 ;  /* 0x00000018ff057819 */ /* 0x000fc80000011610 */
[----:B------:R-:W-:-:S04]  /*ae40*/  LOP3.LUT R4, R4, R5, RZ, 0xfc, !PT ;  /* 0x0000000504047212 */ /* 0x000fc800078efcff */
[----:B------:R-:W-:-:S07]  /*ae50*/  PRMT R0, R4, 0x7610, R0 ;  /* 0x0000761004007816 */ /* 0x000fce0000000000 */
.L_x_730:
[----:B------:R-:W-:Y:S05]  /*ae60*/  BSYNC B0 ;  /* 0x0000000000007941 */ /* 0x000fea0003800000 */
.L_x_729:
[----:B------:R-:W-:Y:S01]  /*ae70*/  STG.E.U8 desc[UR36][R2.64], R0 ;  /* 0x0000000002007986 */ /* 0x000fe2000c101124 */
[----:B------:R-:W-:Y:S05]  /*ae80*/  EXIT ;  /* 0x000000000000794d */ /* 0x000fea0003800000 */
.L_x_727:
        /* <DEDUP_REMOVED lines=16> */
.L_x_734:
[----:B------:R-:W-:-:S04]  /*af90*/  LOP3.LUT R16, R16, 0x80000000, RZ, 0xc0, !PT ;  /* 0x8000000010107812 */ /* 0x000fc800078ec0ff */
[----:B------:R-:W-:-:S04]  /*afa0*/  SHF.R.U32.HI R5, RZ, 0x18, R16 ;  /* 0x00000018ff057819 */ /* 0x000fc80000011610 */
[----:B------:R-:W-:-:S04]  /*afb0*/  LOP3.LUT R4, R4, R5, RZ, 0xfc, !PT ;  /* 0x0000000504047212 */ /* 0x000fc800078efcff */
[----:B------:R-:W-:-:S07]  /*afc0*/  PRMT R0, R4, 0x7610, R0 ;  /* 0x0000761004007816 */ /* 0x000fce0000000000 */
.L_x_733:
[----:B------:R-:W-:Y:S05]  /*afd0*/  BSYNC B0 ;  /* 0x0000000000007941 */ /* 0x000fea0003800000 */
.L_x_732:
[----:B------:R-:W-:Y:S01]  /*afe0*/  STG.E.U8 desc[UR36][R2.64], R0 ;  /* 0x0000000002007986 */ /* 0x000fe2000c101124 */
[----:B------:R-:W-:Y:S05]  /*aff0*/  EXIT ;  /* 0x000000000000794d */ /* 0x000fea0003800000 */
.L_x_726:
        /* <DEDUP_REMOVED lines=21> */
.L_x_709:
        /* <DEDUP_REMOVED lines=16> */
.L_x_737:
[----:B------:R-:W-:Y:S05]  /*b250*/  EXIT ;  /* 0x000000000000794d */ /* 0x000fea0003800000 */
.L_x_736:
[----:B------:R-:W0:Y:S02]  /*b260*/  F2I.U64.TRUNC R16, R16 ;  /* 0x0000001000107311 */ /* 0x000e24000020d800 */
[----:B0-----:R-:W-:Y:S01]  /*b270*/  STG.E.64 desc[UR36][R2.64], R16 ;  /* 0x0000001002007986 */ /* 0x001fe2000c101b24 */
[----:B------:R-:W-:Y:S05]  /*b280*/  EXIT ;  /* 0x000000000000794d */ /* 0x000fea0003800000 */
.L_x_735:
[----:B------:R-:W0:Y:S02]  /*b290*/  F2I.FTZ.U32.TRUNC.NTZ R5, R16 ;  /* 0x0000001000057305 */ /* 0x000e24000021f000 */
[----:B0-----:R-:W-:Y:S01]  /*b2a0*/  STG.E desc[UR36][R2.64], R5 ;  /* 0x0000000502007986 */ /* 0x001fe2000c101924 */
[----:B------:R-:W-:Y:S05]  /*b2b0*/  EXIT ;  /* 0x000000000000794d */ /* 0x000fea0003800000 */
.L_x_738:
        /* <DEDUP_REMOVED lines=12> */
.L_x_4587:


//--------------------- .text._ZN2at6native18elementwise_kernelILi128ELi2EZNS0_22gpu_kernel_impl_nocastIZZZNS0_54_GLOBAL__N__7dbc7496_16_ComplexKernel_cu_b2145a98_311017polar_kernel_cudaERNS_14TensorIteratorEENKUlvE_clEvENKUlvE0_clEvEUlffE_EEvRNS_18TensorIteratorBaseERKT_EUliE_EEviT1_ --------------------------
	.section	.text._ZN2at6native18elementwise_kernelILi128ELi2EZNS0_22gpu_kernel_impl_nocastIZZZNS0_54_GLOBAL__N__7dbc7496_16_ComplexKernel_cu_b2145a98_311017polar_kernel_cudaERNS_14TensorIteratorEENKUlvE_clEvENKUlvE0_clEvEUlffE_EEvRNS_18TensorIteratorBaseERKT_EUliE_EEviT1_,"ax",@progbits
	.align	128
        .global         _ZN2at6native18elementwise_kernelILi128ELi2EZNS0_22gpu_kernel_impl_nocastIZZZNS0_54_GLOBAL__N__7dbc7496_16_ComplexKernel_cu_b2145a98_311017polar_kernel_cudaERNS_14TensorIteratorEENKUlvE_clEvENKUlvE0_clEvEUlffE_EEvRNS_18TensorIteratorBaseERKT_EUliE_EEviT1_
        .type           _ZN2at6native18elementwise_kernelILi128ELi2EZNS0_22gpu_kernel_impl_nocastIZZZNS0_54_GLOBAL__N__7dbc7496_16_ComplexKernel_cu_b2145a98_311017polar_kernel_cudaERNS_14TensorIteratorEENKUlvE_clEvENKUlvE0_clEvEUlffE_EEvRNS_18TensorIteratorBaseERKT_EUliE_EEviT1_,@function
        .size           _ZN2at6native18elementwise_kernelILi128ELi2EZNS0_22gpu_kernel_impl_nocastIZZZNS0_54_GLOBAL__N__7dbc7496_16_ComplexKernel_cu_b2145a98_311017polar_kernel_cudaERNS_14TensorIteratorEENKUlvE_clEvENKUlvE0_clEvEUlffE_EEvRNS_18TensorIteratorBaseERKT_EUliE_EEviT1_,(.L_x_4588 - _ZN2at6native18elementwise_kernelILi128ELi2EZNS0_22gpu_kernel_impl_nocastIZZZNS0_54_GLOBAL__N__7dbc7496_16_ComplexKernel_cu_b2145a98_311017polar_kernel_cudaERNS_14TensorIteratorEENKUlvE_clEvENKUlvE0_clEvEUlffE_EEvRNS_18TensorIteratorBaseERKT_EUliE_EEviT1_)
        .other          _ZN2at6native18elementwise_kernelILi128ELi2EZNS0_22gpu_kernel_impl_nocastIZZZNS0_54_GLOBAL__N__7dbc7496_16_ComplexKernel_cu_b2145a98_311017polar_kernel_cudaERNS_14TensorIteratorEENKUlvE_clEvENKUlvE0_clEvEUlffE_EEvRNS_18TensorIteratorBaseERKT_EUliE_EEviT1_,@"STO_CUDA_ENTRY STV_DEFAULT"
_ZN2at6native18elementwise_kernelILi128ELi2EZNS0_22gpu_kernel_impl_nocastIZZZNS0_54_GLOBAL__N__7dbc7496_16_ComplexKernel_cu_b2145a98_311017polar_kernel_cudaERNS_14TensorIteratorEENKUlvE_clEvENKUlvE0_clEvEUlffE_EEvRNS_18TensorIteratorBaseERKT_EUliE_EEviT1_:
.text._ZN2at6native18elementwise_kernelILi128ELi2EZNS0_22gpu_kernel_impl_nocastIZZZNS0_54_GLOBAL__N__7dbc7496_16_ComplexKernel_cu_b2145a98_311017polar_kernel_cudaERNS_14TensorIteratorEENKUlvE_clEvENKUlvE0_clEvEUlffE_EEvRNS_18TensorIteratorBaseERKT_EUliE_EEviT1_:
[----:B------:R-:W-:Y:S01]  /*0000*/  LDC R1, c[0x0][0x28] ;  /* 0x00000a00ff017b82 */ /* 0x000fe20000000800 */
[----:B------:R-:W0:Y:S01]  /*0010*/  S2R R0, SR_CTAID.X ;  /* 0x0000000000007919 */ /* 0x000e220000002500 */
[----:B------:R-:W-:Y:S01]  /*0020*/  ULDC UR6, c[0x0][0x210] ;  /* 0x0000840000067ab9 */ /* 0x000fe20000000800 */
[----:B------:R-:W-:Y:S01]  /*0030*/  ULDC.64 UR4, c[0x0][0x208] ;  /* 0x0000820000047ab9 */ /* 0x000fe20000000a00 */
[----:B------:R-:W-:Y:S01]  /*0040*/  BSSY B0, `(.L_x_739) ;  /* 0x0000179000007945 */ /* 0x000fe20003800000 */
[----:B------:R-:W0:Y:S02]  /*0050*/  S2R R3, SR_TID.X ;  /* 0x0000000000037919 */ /* 0x000e240000002100 */
[----:B0-----:R-:W-:-:S04]  /*0060*/  LEA R0, R0, R3, 0x8 ;  /* 0x0000000300007211 */ /* 0x001fc800078e40ff */
[----:B------:R-:W-:Y:S02]  /*0070*/  ISETP.GE.AND P0, PT, R0, UR6, PT ;  /* 0x0000000600007c0c */ /* 0x000fe4000bf06270 */
[----:B------:R-:W-:-:S11]  /*0080*/  MOV R9, R0 ;  /* 0x0000000000097202 */ /* 0x000fd60000000f00 */
[----:B------:R-:W-:Y:S05]  /*0090*/  @P0 BRA `(.L_x_740) ;  /* 0x0000001400cc0947 */ /* 0x000fea0003800000 */
[----:B------:R-:W0:Y:S01]  /*00a0*/  LDC R5, c[0x0][0x218] ;  /* 0x00008600ff057b82 */ /* 0x000e220000000800 */
[----:B------:R-:W-:Y:S01]  /*00b0*/  HFMA2.MMA R4, -RZ, RZ, 0, 0 ;  /* 0x00000000ff047435 */ /* 0x000fe200000001ff */
[----:B------:R-:W-:Y:S02]  /*00c0*/  CS2R R2, SRZ ;  /* 0x0000000000027805 */ /* 0x000fe4000001ff00 */
[----:B0-----:R-:W-:-:S13]  /*00d0*/  ISETP.NE.AND P0, PT, R5, RZ, PT ;  /* 0x000000ff0500720c */ /* 0x001fda0003f05270 */
[----:B------:R-:W-:Y:S05]  /*00e0*/  @!P0 BRA `(.L_x_741) ;  /* 0x0000001400708947 */ /* 0x000fea0003800000 */
[----:B------:R-:W-:Y:S01]  /*00f0*/  MOV R2, RZ ;  /* 0x000000ff00027202 */ /* 0x000fe20000000f00 */
[----:B------:R-:W-:Y:S01]  /*0100*/  ULDC.64 UR8, c[0x0][0x220] ;  /* 0x0000880000087ab9 */ /* 0x000fe20000000a00 */
[----:B------:R-:W-:Y:S01]  /*0110*/  MOV R3, R9 ;  /* 0x0000000900037202 */ /* 0x000fe20000000f00 */
[----:B------:R-:W-:Y:S01]  /*0120*/  ULDC UR7, c[0x0][0x21c] ;  /* 0x0000870000077ab9 */ /* 0x000fe20000000800 */
[----:B------:R-:W-:Y:S01]  /*0130*/  ISETP.NE.AND P0, PT, R5, 0x1, PT ;  /* 0x000000010500780c */ /* 0x000fe20003f05270 */
[----:B------:R-:W-:-:S05]  /*0140*/  IMAD.HI.U32 R6, R9, UR8, R2 ;  /* 0x0000000809067c27 */ /* 0x000fca000f8e0002 */
[----:B------:R-:W-:Y:S01]  /*0150*/  SHF.R.U32.HI R7, RZ, UR9, R6 ;  /* 0x00000009ff077c19 */ /* 0x000fe20008011606 */
[----:B------:R-:W-:-:S03]  /*0160*/  ULDC.64 UR8, c[0x0][0x348] ;  /* 0x0000d20000087ab9 */ /* 0x000fc60000000a00 */
[----:B------:R-:W-:-:S05]  /*0170*/  IADD3 R4, -R7, RZ, RZ ;  /* 0x000000ff07047210 */ /* 0x000fca0007ffe1ff */
[----:B------:R-:W-:Y:S01]  /*0180*/  IMAD R4, R4, UR7, R9 ;  /* 0x0000000704047c24 */ /* 0x000fe2000f8e0209 */
[----:B------:R-:W-:-:S03]  /*0190*/  ULDC UR7, c[0x0][0x350] ;  /* 0x0000d40000077ab9 */ /* 0x000fc60000000800 */
[C---:B------:R-:W-:Y:S02]  /*01a0*/  IMAD R3, R4.reuse, UR8, RZ ;  /* 0x0000000804037c24 */ /* 0x040fe4000f8e02ff */
[C---:B------:R-:W-:Y:S02]  /*01b0*/  IMAD R2, R4.reuse, UR9, RZ ;  /* 0x0000000904027c24 */ /* 0x040fe4000f8e02ff */
[----:B------:R-:W-:Y:S01]  /*01c0*/  IMAD R4, R4, UR7, RZ ;  /* 0x0000000704047c24 */ /* 0x000fe2000f8e02ff */
[----:B------:R-:W-:Y:S06]  /*01d0*/  @!P0 BRA `(.L_x_741) ;  /* 0x0000001400348947 */ /* 0x000fec0003800000 */
[----:B------:R-:W-:Y:S01]  /*01e0*/  MOV R6, RZ ;  /* 0x000000ff00067202 */ /* 0x000fe20000000f00 */
[----:B------:R-:W-:Y:S01]  /*01f0*/  ULDC.64 UR8, c[0x0][0x228] ;  /* 0x00008a0000087ab9 */ /* 0x000fe20000000a00 */
[----:B------:R-:W-:Y:S01]  /*0200*/  ULDC UR7, c[0x0][0x230] ;  /* 0x00008c0000077ab9 */ /* 0x000fe20000000800 */
[----:B------:R-:W-:Y:S02]  /*0210*/  ISETP.NE.AND P0, PT, R5, 0x2, PT ;  /* 0x000000020500780c */ /* 0x000fe40003f05270 */
[----:B------:R-:W-:-:S05]  /*0220*/  IMAD.HI.U32 R8, R7, UR9, R6 ;  /* 0x0000000907087c27 */ /* 0x000fca000f8e0006 */
[----:B------:R-:W-:Y:S01]  /*0230*/  SHF.R.U32.HI R9, RZ, UR7, R8 ;  /* 0x00000007ff097c19 */ /* 0x000fe20008011608 */
[----:B------:R-:W-:-:S03]  /*0240*/  ULDC UR7, c[0x0][0x354] ;  /* 0x0000d50000077ab9 */ /* 0x000fc60000000800 */
[----:B------:R-:W-:-:S05]  /*0250*/  IADD3 R6, -R9, RZ, RZ ;  /* 0x000000ff09067210 */ /* 0x000fca0007ffe1ff */
[----:B------:R-:W-:Y:S01]  /*0260*/  IMAD R7, R6, UR8, R7 ;  /* 0x0000000806077c24 */ /* 0x000fe2000f8e0207 */
[----:B------:R-:W-:-:S03]  /*0270*/  ULDC.64 UR8, c[0x0][0x358] ;  /* 0x0000d60000087ab9 */ /* 0x000fc60000000a00 */
[C---:B------:R-:W-:Y:S02]  /*0280*/  IMAD R3, R7.reuse, UR7, R3 ;  /* 0x0000000707037c24 */ /* 0x040fe4000f8e0203 */
[C---:B------:R-:W-:Y:S02]  /*0290*/  IMAD R2, R7.reuse, UR8, R2 ;  /* 0x0000000807027c24 */ /* 0x040fe4000f8e0202 */
[----:B------:R-:W-:Y:S01]  /*02a0*/  IMAD R4, R7, UR9, R4 ;  /* 0x0000000907047c24 */ /* 0x000fe2000f8e0204 */
[----:B------:R-:W-:Y:S06]  /*02b0*/  @!P0 BRA `(.L_x_741) ;  /* 0x0000001000fc8947 */ /* 0x000fec0003800000 */
[----:B------:R-:W-:Y:S01]  /*02c0*/  HFMA2.MMA R8, -RZ, RZ, 0, 0 ;  /* 0x00000000ff087435 */ /* 0x000fe200000001ff */
[----:B------:R-:W-:Y:S01]  /*02d0*/  ULDC.64 UR8, c[0x0][0x238] ;  /* 0x00008e0000087ab9 */ /* 0x000fe20000000a00 */
[----:B------:R-:W-:Y:S01]  /*02e0*/  ISETP.NE.AND P0, PT, R5, 0x3, PT ;  /* 0x000000030500780c */ /* 0x000fe20003f05270 */
[----:B------:R-:W-:-:S07]  /*02f0*/  ULDC UR7, c[0x0][0x234] ;  /* 0x00008d0000077ab9 */ /* 0x000fce0000000800 */
[----:B------:R-:W-:-:S05]  /*0300*/  IMAD.HI.U32 R6, R9, UR8, R8 ;  /* 0x0000000809067c27 */ /* 0x000fca000f8e0008 */
[----:B------:R-:W-:Y:S01]  /*0310*/  SHF.R.U32.HI R7, RZ, UR9, R6 ;  /* 0x00000009ff077c19 */ /* 0x000fe20008011606 */
[----:B------:R-:W-:-:S03]  /*0320*/  ULDC.64 UR8, c[0x0][0x360] ;  /* 0x0000d80000087ab9 */ /* 0x000fc60000000a00 */
[----:B------:R-:W-:-:S05]  /*0330*/  IADD3 R8, -R7, RZ, RZ ;  /* 0x000000ff07087210 */ /* 0x000fca0007ffe1ff */
[----:B------:R-:W-:Y:S01]  /*0340*/  IMAD R9, R8, UR7, R9 ;  /* 0x0000000708097c24 */ /* 0x000fe2000f8e0209 */
[----:B------:R-:W-:-:S03]  /*0350*/  ULDC UR7, c[0x0][0x368] ;  /* 0x0000da0000077ab9 */ /* 0x000fc60000000800 */
[C---:B------:R-:W-:Y:S02]  /*0360*/  IMAD R3, R9.reuse, UR8, R3 ;  /* 0x0000000809037c24 */ /* 0x040fe4000f8e0203 */
[C---:B------:R-:W-:Y:S02]  /*0370*/  IMAD R2, R9.reuse, UR9, R2 ;  /* 0x0000000909027c24 */ /* 0x040fe4000f8e0202 */
[----:B------:R-:W-:Y:S01]  /*0380*/  IMAD R4, R9, UR7, R4 ;  /* 0x0000000709047c24 */ /* 0x000fe2000f8e0204 */
        /* <DEDUP_REMOVED lines=15> */
[----:B------:R-:W-:Y:S01]  /*0480*/  MOV R8, RZ ;  /* 0x000000ff00087202 */ /* 0x000fe20000000f00 */
[----:B------:R-:W-:Y:S01]  /*0490*/  ULDC.64 UR8, c[0x0][0x250] ;  /* 0x0000940000087ab9 */ /* 0x000fe20000000a00 */
[----:B------:R-:W-:Y:S01]  /*04a0*/  ISETP.NE.AND P0, PT, R5, 0x5, PT ;  /* 0x000000050500780c */ /* 0x000fe20003f05270 */
[----:B------:R-:W-:Y:S02]  /*04b0*/  ULDC UR7, c[0x0][0x24c] ;  /* 0x0000930000077ab9 */ /* 0x000fe40000000800 */
        /* <DEDUP_REMOVED lines=10> */
[----:B------:R-:W-:Y:S01]  /*0560*/  HFMA2.MMA R6, -RZ, RZ, 0, 0 ;  /* 0x00000000ff067435 */ /* 0x000fe200000001ff */
[----:B------:R-:W-:Y:S01]  /*0570*/  ULDC.64 UR8, c[0x0][0x258] ;  /* 0x0000960000087ab9 */ /* 0x000fe20000000a00 */
[----:B------:R-:W-:Y:S01]  /*0580*/  ULDC UR7, c[0x0][0x260] ;  /* 0x0000980000077ab9 */ /* 0x000fe20000000800 */
[----:B------:R-:W-:-:S07]  /*0590*/  ISETP.NE.AND P0, PT, R5, 0x6, PT ;  /* 0x000000060500780c */ /* 0x000fce0003f05270 */
        /* <DEDUP_REMOVED lines=248> */
[----:B------:R-:W-:Y:S01]  /*1520*/  ISETP.NE.AND P0, PT, R5, 0x18, PT ;  /* 0x000000180500780c */ /* 0x000fe20003f05270 */
[----:B------:R-:W-:Y:S01]  /*1530*/  HFMA2.MMA R6, -RZ, RZ, 0, 0 ;  /* 0x00000000ff067435 */ /* 0x000fe200000001ff */
[----:B------:R-:W-:Y:S01]  /*1540*/  ULDC.64 UR8, c[0x0][0x330] ;  /* 0x0000cc0000087ab9 */ /* 0x000fe20000000a00 */
[----:B------:R-:W-:-:S08]  /*1550*/  ULDC UR7, c[0x0][0x338] ;  /* 0x0000ce0000077ab9 */ /* 0x000fd00000000800 */
[----:B------:R-:W-:Y:S02]  /*1560*/  IMAD.HI.U32 R10, R7, UR9, R6 ;  /* 0x00000009070a7c27 */ /* 0x000fe4000f8e0006 */
[----:B------:R-:W0:Y:S03]  /*1570*/  @P0 LDC.64 R12, c[0x0][0x340] ;  /* 0x0000d000ff0c0b82 */ /* 0x000e260000000a00 */
[----:B------:R-:W-:Y:S01]  /*1580*/  SHF.R.U32.HI R11, RZ, UR7, R10 ;  /* 0x00000007ff0b7c19 */ /* 0x000fe2000801160a */
[----:B------:R-:W-:Y:S01]  /*1590*/  ULDC UR7, c[0x0][0x45c] ;  /* 0x0001170000077ab9 */ /* 0x000fe20000000800 */
[----:B------:R-:W-:Y:S02]  /*15a0*/  @P0 MOV R10, RZ ;  /* 0x000000ff000a0202 */ /* 0x000fe40000000f00 */
[----:B------:R-:W-:Y:S01]  /*15b0*/  IADD3 R5, -R11, RZ, RZ ;  /* 0x000000ff0b057210 */ /* 0x000fe20007ffe1ff */
[----:B------:R-:W1:Y:S04]  /*15c0*/  @P0 LDC R15, c[0x0][0x33c] ;  /* 0x0000cf00ff0f0b82 */ /* 0x000e680000000800 */
[----:B------:R-:W-:Y:S01]  /*15d0*/  IMAD R7, R5, UR8, R7 ;  /* 0x0000000805077c24 */ /* 0x000fe2000f8e0207 */
[----:B------:R-:W-:-:S03]  /*15e0*/  ULDC.64 UR8, c[0x0][0x460] ;  /* 0x0001180000087ab9 */ /* 0x000fc60000000a00 */
[----:B------:R-:W2:Y:S01]  /*15f0*/  @P0 LDC.64 R8, c[0x0][0x468] ;  /* 0x00011a00ff080b82 */ /* 0x000ea20000000a00 */
[C---:B------:R-:W-:Y:S02]  /*1600*/  IMAD R3, R7.reuse, UR7, R3 ;  /* 0x0000000707037c24 */ /* 0x040fe4000f8e0203 */
[C---:B------:R-:W-:Y:S02]  /*1610*/  IMAD R2, R7.reuse, UR8, R2 ;  /* 0x0000000807027c24 */ /* 0x040fe4000f8e0202 */
[----:B------:R-:W-:-:S03]  /*1620*/  IMAD R4, R7, UR9, R4 ;  /* 0x0000000907047c24 */ /* 0x000fc6000f8e0204 */
[----:B------:R-:W3:Y:S01]  /*1630*/  @P0 LDC R14, c[0x0][0x470] ;  /* 0x00011c00ff0e0b82 */ /* 0x000ee20000000800 */
[----:B0-----:R-:W-:-:S05]  /*1640*/  @P0 IMAD.HI.U32 R6, R11, R12, R10 ;  /* 0x0000000c0b060227 */ /* 0x001fca00078e000a */
[----:B------:R-:W-:-:S04]  /*1650*/  @P0 SHF.R.U32.HI R6, RZ, R13, R6 ;  /* 0x0000000dff060219 */ /* 0x000fc80000011606 */
[----:B------:R-:W-:-:S05]  /*1660*/  @P0 IADD3 R10, -R6, RZ, RZ ;  /* 0x000000ff060a0210 */ /* 0x000fca0007ffe1ff */
[----:B-1----:R-:W-:-:S04]  /*1670*/  @P0 IMAD R11, R10, R15, R11 ;  /* 0x0000000f0a0b0224 */ /* 0x002fc800078e020b */
[C---:B--2---:R-:W-:Y:S02]  /*1680*/  @P0 IMAD R3, R11.reuse, R8, R3 ;  /* 0x000000080b030224 */ /* 0x044fe400078e0203 */
[C---:B------:R-:W-:Y:S02]  /*1690*/  @P0 IMAD R2, R11.reuse, R9, R2 ;  /* 0x000000090b020224 */ /* 0x040fe400078e0202 */
[----:B---3--:R-:W-:-:S07]  /*16a0*/  @P0 IMAD R4, R11, R14, R4 ;  /* 0x0000000e0b040224 */ /* 0x008fce00078e0204 */
.L_x_741:
[----:B------:R-:W-:Y:S02]  /*16b0*/  ULDC.64 UR8, c[0x0][0x488] ;  /* 0x0001220000087ab9 */ /* 0x000fe40000000a00 */
[----:B------:R-:W-:-:S04]  /*16c0*/  IADD3 R4, P0, R4, UR8, RZ ;  /* 0x0000000804047c10 */ /* 0x000fc8000ff1e0ff */
[----:B------:R-:W-:Y:S01]  /*16d0*/  IADD3.X R5, RZ, UR9, RZ, P0, !PT ;  /* 0x00000009ff057c10 */ /* 0x000fe200087fe4ff */
[----:B------:R-:W-:-:S04]  /*16e0*/  ULDC.64 UR8, c[0x0][0x480] ;  /* 0x0001200000087ab9 */ /* 0x000fc80000000a00 */
[----:B------:R-:W2:Y:S01]  /*16f0*/  LDG.E R4, desc[UR4][R4.64] ;  /* 0x0000000404047981 */ /* 0x000ea2000c1e1900 */
[----:B------:R-:W-:-:S04]  /*1700*/  IADD3 R6, P0, R2, UR8, RZ ;  /* 0x0000000802067c10 */ /* 0x000fc8000ff1e0ff */
[----:B------:R-:W-:Y:S01]  /*1710*/  IADD3.X R7, RZ, UR9, RZ, P0, !PT ;  /* 0x00000009ff077c10 */ /* 0x000fe200087fe4ff */
[----:B------:R-:W-:-:S05]  /*1720*/  ULDC.64 UR8, c[0x0][0x478] ;  /* 0x00011e0000087ab9 */ /* 0x000fca0000000a00 */
[----:B------:R-:W3:Y:S01]  /*1730*/  LDG.E R7, desc[UR4][R6.64] ;  /* 0x0000000406077981 */ /* 0x000ee2000c1e1900 */
[----:B------:R-:W-:Y:S02]  /*1740*/  IADD3 R2, P0, R3, UR8, RZ ;  /* 0x0000000803027c10 */ /* 0x000fe4000ff1e0ff */
[----:B------:R-:W-:Y:S02]  /*1750*/  IADD3 R9, R0, 0x80, RZ ;  /* 0x0000008000097810 */ /* 0x000fe40007ffe0ff */
[----:B------:R-:W-:Y:S01]  /*1760*/  IADD3.X R3, RZ, UR9, RZ, P0, !PT ;  /* 0x00000009ff037c10 */ /* 0x000fe200087fe4ff */
[----:B--2---:R-:W-:-:S04]  /*1770*/  FMUL.RZ R11, R4, 0.15915493667125701904 ;  /* 0x3e22f983040b7820 */ /* 0x004fc8000040c000 */
[----:B------:R-:W3:Y:S08]  /*1780*/  MUFU.SIN R10, R11 ;  /* 0x0000000b000a7308 */ /* 0x000ef00000000400 */
[----:B------:R-:W0:Y:S01]  /*1790*/  MUFU.COS R8, R11 ;  /* 0x0000000b00087308 */ /* 0x000e220000000000 */
[----:B---3--:R-:W-:Y:S01]  /*17a0*/  FMUL.FTZ R5, R7, R10 ;  /* 0x0000000a07057220 */ /* 0x008fe20000410000 */
[----:B0-----:R-:W-:-:S05]  /*17b0*/  FMUL.FTZ R4, R8, R7 ;  /* 0x0000000708047220 */ /* 0x001fca0000410000 */
[----:B------:R0:W-:Y:S02]  /*17c0*/  STG.E.64 desc[UR4][R2.64], R4 ;  /* 0x0000000402007986 */ /* 0x0001e4000c101b04 */
.L_x_740:
[----:B------:R-:W-:Y:S05]  /*17d0*/  BSYNC B0 ;  /* 0x0000000000007941 */ /* 0x000fea0003800000 */
.L_x_739:
[----:B------:R-:W-:-:S13]  /*17e0*/  ISETP.GE.AND P0, PT, R9, UR6, PT ;  /* 0x0000000609007c0c */ /* 0x000fda000bf06270 */
[----:B------:R-:W-:Y:S05]  /*17f0*/  @P0 EXIT ;  /* 0x000000000000094d */ /* 0x000fea0003800000 */
[----:B------:R-:W1:Y:S01]  /*1800*/  LDC R8, c[0x0][0x218] ;  /* 0x00008600ff087b82 */ /* 0x000e620000000800 */
[----:B------:R-:W-:Y:S01]  /*1810*/  HFMA2.MMA R0, -RZ, RZ, 0, 0 ;  /* 0x00000000ff007435 */ /* 0x000fe200000001ff */
[----:B0-----:R-:W-:Y:S02]  /*1820*/  CS2R R2, SRZ ;  /* 0x0000000000027805 */ /* 0x001fe4000001ff00 */
[----:B-1----:R-:W-:-:S13]  /*1830*/  ISETP.NE.AND P0, PT, R8, RZ, PT ;  /* 0x000000ff0800720c */ /* 0x002fda0003f05270 */
[----:B------:R-:W-:Y:S05]  /*1840*/  @!P0 BRA `(.L_x_742) ;  /* 0x0000001400708947 */ /* 0x000fea0003800000 */
[----:B------:R-:W-:Y:S01]  /*1850*/  MOV R2, RZ ;  /* 0x000000ff00027202 */ /* 0x000fe20000000f00 */
[----:B------:R-:W-:Y:S01]  /*1860*/  ULDC.64 UR6, c[0x0][0x220] ;  /* 0x0000880000067ab9 */ /* 0x000fe20000000a00 */
[----:B------:R-:W-:Y:S01]  /*1870*/  MOV R3, R9 ;  /* 0x0000000900037202 */ /* 0x000fe20000000f00 */
[----:B------:R-:W-:Y:S01]  /*1880*/  ULDC UR8, c[0x0][0x350] ;  /* 0x0000d40000087ab9 */ /* 0x000fe20000000800 */
[----:B------:R-:W-:Y:S01]  /*1890*/  ISETP.NE.AND P0, PT, R8, 0x1, PT ;  /* 0x000000010800780c */ /* 0x000fe20003f05270 */
[----:B------:R-:W-:Y:S01]  /*18a0*/  IMAD.HI.U32 R4, R9, UR6, R2 ;  /* 0x0000000609047c27 */ /* 0x000fe2000f8e0002 */
[----:B------:R-:W-:-:S04]  /*18b0*/  ULDC UR6, c[0x0][0x21c] ;  /* 0x0000870000067ab9 */ /* 0x000fc80000000800 */
[----:B------:R-:W-:-:S04]  /*18c0*/  SHF.R.U32.HI R5, RZ, UR7, R4 ;  /* 0x00000007ff057c19 */ /* 0x000fc80008011604 */
[----:B------:R-:W-:-:S05]  /*18d0*/  IADD3 R2, -R5, RZ, RZ ;  /* 0x000000ff05027210 */ /* 0x000fca0007ffe1ff */
[----:B------:R-:W-:Y:S01]  /*18e0*/  IMAD R2, R2, UR6, R9 ;  /* 0x0000000602027c24 */ /* 0x000fe2000f8e0209 */
[----:B------:R-:W-:-:S03]  /*18f0*/  ULDC.64 UR6, c[0x0][0x348] ;  /* 0x0000d20000067ab9 */ /* 0x000fc60000000a00 */
        /* <DEDUP_REMOVED lines=22> */
[----:B------:R-:W-:Y:S01]  /*1a60*/  IMAD.HI.U32 R4, R7, UR6, R6 ;  /* 0x0000000607047c27 */ /* 0x000fe2000f8e0006 */
[----:B------:R-:W-:-:S04]  /*1a70*/  ULDC UR6, c[0x0][0x234] ;  /* 0x00008d0000067ab9 */ /* 0x000fc80000000800 */
[----:B------:R-:W-:-:S04]  /*1a80*/  SHF.R.U32.HI R5, RZ, UR7, R4 ;  /* 0x00000007ff057c19 */ /* 0x000fc80008011604 */
        /* <DEDUP_REMOVED lines=295> */
[----:B------:R-:W-:-:S03]  /*2d00*/  @P0 MOV R8, RZ ;  /* 0x000000ff00080202 */ /* 0x000fc60000000f00 */
[----:B------:R-:W1:Y:S08]  /*2d10*/  @P0 LDC R13, c[0x0][0x33c] ;  /* 0x0000cf00ff0d0b82 */ /* 0x000e700000000800 */
[----:B------:R-:W2:Y:S08]  /*2d20*/  @P0 LDC.64 R6, c[0x0][0x468] ;  /* 0x00011a00ff060b82 */ /* 0x000eb00000000a00 */
[----:B------:R-:W3:Y:S01]  /*2d30*/  @P0 LDC R12, c[0x0][0x470] ;  /* 0x00011c00ff0c0b82 */ /* 0x000ee20000000800 */
[----:B0-----:R-:W-:-:S05]  /*2d40*/  @P0 IMAD.HI.U32 R4, R9, R10, R8 ;  /* 0x0000000a09040227 */ /* 0x001fca00078e0008 */
[----:B------:R-:W-:Y:S02]  /*2d50*/  @P0 SHF.R.U32.HI R4, RZ, R11, R4 ;  /* 0x0000000bff040219 */ /* 0x000fe40000011604 */
[----:B------:R-:W-:Y:S02]  /*2d60*/  IADD3 R11, -R9, RZ, RZ ;  /* 0x000000ff090b7210 */ /* 0x000fe40007ffe1ff */
[----:B------:R-:W-:-:S03]  /*2d70*/  @P0 IADD3 R8, -R4, RZ, RZ ;  /* 0x000000ff04080210 */ /* 0x000fc60007ffe1ff */
[----:B------:R-:W-:Y:S01]  /*2d80*/  IMAD R5, R11, UR8, R5 ;  /* 0x000000080b057c24 */ /* 0x000fe2000f8e0205 */
[----:B------:R-:W-:Y:S01]  /*2d90*/  ULDC.64 UR8, c[0x0][0x460] ;  /* 0x0001180000087ab9 */ /* 0x000fe20000000a00 */
[----:B-1----:R-:W-:Y:S02]  /*2da0*/  @P0 IMAD R9, R13, R8, R9 ;  /* 0x000000080d090224 */ /* 0x002fe400078e0209 */
[C---:B------:R-:W-:Y:S02]  /*2db0*/  IMAD R3, R5.reuse, UR6, R3 ;  /* 0x0000000605037c24 */ /* 0x040fe4000f8e0203 */
[C---:B------:R-:W-:Y:S02]  /*2dc0*/  IMAD R0, R5.reuse, UR8, R0 ;  /* 0x0000000805007c24 */ /* 0x040fe4000f8e0200 */
[----:B------:R-:W-:Y:S02]  /*2dd0*/  IMAD R2, R5, UR9, R2 ;  /* 0x0000000905027c24 */ /* 0x000fe4000f8e0202 */
[----:B--2---:R-:W-:-:S02]  /*2de0*/  @P0 IMAD R3, R9, R6, R3 ;  /* 0x0000000609030224 */ /* 0x004fc400078e0203 */
[C---:B------:R-:W-:Y:S02]  /*2df0*/  @P0 IMAD R0, R9.reuse, R7, R0 ;  /* 0x0000000709000224 */ /* 0x040fe400078e0200 */
[----:B---3--:R-:W-:-:S07]  /*2e00*/  @P0 IMAD R2, R9, R12, R2 ;  /* 0x0000000c09020224 */ /* 0x008fce00078e0202 */
.L_x_742:
        /* <DEDUP_REMOVED lines=9> */
[----:B------:R-:W-:-:S04]  /*2ea0*/  IADD3 R2, P0, R3, UR6, RZ ;  /* 0x0000000603027c10 */ /* 0x000fc8000ff1e0ff */
[----:B------:R-:W-:Y:S01]  /*2eb0*/  IADD3.X R3, RZ, UR7, RZ, P0, !PT ;  /* 0x00000007ff037c10 */ /* 0x000fe200087fe4ff */
[----:B--2---:R-:W-:-:S04]  /*2ec0*/  FMUL.RZ R9, R4, 0.15915493667125701904 ;  /* 0x3e22f98304097820 */ /* 0x004fc8000040c000 */
[----:B------:R-:W3:Y:S08]  /*2ed0*/  MUFU.SIN R8, R9 ;  /* 0x0000000900087308 */ /* 0x000ef00000000400 */
[----:B------:R-:W0:Y:S01]  /*2ee0*/  MUFU.COS R0, R9 ;  /* 0x0000000900007308 */ /* 0x000e220000000000 */
[----:B---3--:R-:W-:Y:S01]  /*2ef0*/  FMUL.FTZ R5, R7, R8 ;  /* 0x0000000807057220 */ /* 0x008fe20000410000 */
[----:B0-----:R-:W-:-:S05]  /*2f00*/  FMUL.FTZ R4, R0, R7 ;  /* 0x0000000700047220 */ /* 0x001fca0000410000 */
[----:B------:R-:W-:Y:S01]  /*2f10*/  STG.E.64 desc[UR4][R2.64], R4 ;  /* 0x0000000402007986 */ /* 0x000fe2000c101b04 */
[----:B------:R-:W-:Y:S05]  /*2f20*/  EXIT ;  /* 0x000000000000794d */ /* 0x000fea0003800000 */
.L_x_743:
        /* <DEDUP_REMOVED lines=13> */
.L_x_4588:


//--------------------- .text._ZN2at6native27unrolled_elementwise_kernelIZZZNS0_54_GLOBAL__N__7dbc7496_16_ComplexKernel_cu_b2145a98_311017polar_kernel_cudaERNS_14TensorIteratorEENKUlvE_clEvENKUlvE0_clEvEUlffE_St5arrayIPcLm3EELi4E23TrivialOffsetCalculatorILi2EjESB_ILi1EjENS0_6memory15LoadWithoutCastENSE_16StoreWithoutCastEEEviT_T0_T2_T3_T4_T5_ --------------------------
	.section	.text._ZN2at6native27unrolled_elementwise_kernelIZZZNS0_54_GLOBAL__N__7dbc7496_16_ComplexKernel_cu_b2145a98_311017polar_kernel_cudaERNS_14TensorIteratorEENKUlvE_clEvENKUlvE0_clEvEUlffE_St5arrayIPcLm3EELi4E23TrivialOffsetCalculatorILi2EjESB_ILi1EjENS0_6memory15LoadWithoutCastENSE_16StoreWithoutCastEEEviT_T0_T2_T3_T4_T5_,"ax",@progbits
	.align	128
        .global         _ZN2at6native27unrolled_elementwise_kernelIZZZNS0_54_GLOBAL__N__7dbc7496_16_ComplexKernel_cu_b2145a98_311017polar_kernel_cudaERNS_14TensorIteratorEENKUlvE_clEvENKUlvE0_clEvEUlffE_St5arrayIPcLm3EELi4E23TrivialOffsetCalculatorILi2EjESB_ILi1EjENS0_6memory15LoadWithoutCastENSE_16StoreWithoutCastEEEviT_T0_T2_T3_T4_T5_
        .type           _ZN2at6native27unrolled_elementwise_kernelIZZZNS0_54_GLOBAL__N__7dbc7496_16_ComplexKernel_cu_b2145a98_311017polar_kernel_cudaERNS_14TensorIteratorEENKUlvE_clEvENKUlvE0_clEvEUlffE_St5arrayIPcLm3EELi4E23TrivialOffsetCalculatorILi2EjESB_ILi1EjENS0_6memory15LoadWithoutCastENSE_16StoreWithoutCastEEEviT_T0_T2_T3_T4_T5_,@function
        .size           _ZN2at6native27unrolled_elementwise_kernelIZZZNS0_54_GLOBAL__N__7dbc7496_16_ComplexKernel_cu_b2145a98_311017polar_kernel_cudaERNS_14TensorIteratorEENKUlvE_clEvENKUlvE0_clEvEUlffE_St5arrayIPcLm3EELi4E23TrivialOffsetCalculatorILi2EjESB_ILi1EjENS0_6memory15LoadWithoutCastENSE_16StoreWithoutCastEEEviT_T0_T2_T3_T4_T5_,(.L_x_4589 - _ZN2at6native27unrolled_elementwise_kernelIZZZNS0_54_GLOBAL__N__7dbc7496_16_ComplexKernel_cu_b2145a98_311017polar_kernel_cudaERNS_14TensorIteratorEENKUlvE_clEvENKUlvE0_clEvEUlffE_St5arrayIPcLm3EELi4E23TrivialOffsetCalculatorILi2EjESB_ILi1EjENS0_6memory15LoadWithoutCastENSE_16StoreWithoutCastEEEviT_T0_T2_T3_T4_T5_)
        .other          _ZN2at6native27unrolled_elementwise_kernelIZZZNS0_54_GLOBAL__N__7dbc7496_16_ComplexKernel_cu_b2145a98_311017polar_kernel_cudaERNS_14TensorIteratorEENKUlvE_clEvENKUlvE0_clEvEUlffE_St5arrayIPcLm3EELi4E23TrivialOffsetCalculatorILi2EjESB_ILi1EjENS0_6memory15LoadWithoutCastENSE_16StoreWithoutCastEEEviT_T0_T2_T3_T4_T5_,@"STO_CUDA_ENTRY STV_DEFAULT"
_ZN2at6native27unrolled_elementwise_kernelIZZZNS0_54_GLOBAL__N__7dbc7496_16_ComplexKernel_cu_b2145a98_311017polar_kernel_cudaERNS_14TensorIteratorEENKUlvE_clEvENKUlvE0_clEvEUlffE_St5arrayIPcLm3EELi4E23TrivialOffsetCalculatorILi2EjESB_ILi1EjENS0_6memory15LoadWithoutCastENSE_16StoreWithoutCastEEEviT_T0_T2_T3_T4_T5_:
.text._ZN2at6native27unrolled_elementwise_kernelIZZZNS0_54_GLOBAL__N__7dbc7496_16_ComplexKernel_cu_b2145a98_311017polar_kernel_cudaERNS_14TensorIteratorEENKUlvE_clEvENKUlvE0_clEvEUlffE_St5arrayIPcLm3EELi4E23TrivialOffsetCalculatorILi2EjESB_ILi1EjENS0_6memory15LoadWithoutCastENSE_16StoreWithoutCastEEEviT_T0_T2_T3_T4_T5_:
[----:B------:R-:W-:Y:S01]  /*0000*/  LDC R1, c[0x0][0x28] ;  /* 0x00000a00ff017b82 */ /* 0x000fe20000000800 */
[----:B------:R-:W0:Y:S07]  /*0010*/  S2R R0, SR_CTAID.X ;  /* 0x0000000000007919 */ /* 0x000e2e0000002500 */
[----:B------:R-:W0:Y:S01]  /*0020*/  LDC R3, c[0x0][0x210] ;  /* 0x00008400ff037b82 */ /* 0x000e220000000800 */
[----:B------:R-:W-:Y:S01]  /*0030*/  IMAD.MOV.U32 R14, RZ, RZ, RZ ;  /* 0x000000ffff0e7224 */ /* 0x000fe200078e00ff */
[----:B------:R-:W-:Y:S01]  /*0040*/  ULDC.64 UR4, c[0x0][0x208] ;  /* 0x0000820000047ab9 */ /* 0x000fe20000000a00 */
[----:B------:R-:W1:Y:S01]  /*0050*/  S2R R13, SR_TID.X ;  /* 0x00000000000d7919 */ /* 0x000e620000002100 */
[----:B0-----:R-:W-:Y:S01]  /*0060*/  IMAD R6, R0, -0x200, R3 ;  /* 0xfffffe0000067824 */ /* 0x001fe200078e0203 */
[----:B-1----:R-:W-:-:S04]  /*0070*/  MOV R15, R13 ;  /* 0x0000000d000f7202 */ /* 0x002fc80000000f00 */
[----:B------:R-:W-:-:S13]  /*0080*/  ISETP.GE.AND P0, PT, R13, R6, PT ;  /* 0x000000060d00720c */ /* 0x000fda0003f06270 */
[----:B------:R-:W-:Y:S01]  /*0090*/  @!P0 LEA R21, R0, R15, 0x9 ;  /* 0x0000000f00158211 */ /* 0x000fe200078e48ff */
[----:B------:R-:W-:Y:S01]  /*00a0*/  @!P0 VIADD R15, R15, 0x80 ;  /* 0x000000800f0f8836 */ /* 0x000fe20000000000 */
[----:B------:R-:W0:Y:S04]  /*00b0*/  @!P0 LDC.64 R22, c[0x0][0x228] ;  /* 0x00008a00ff168b82 */ /* 0x000e280000000a00 */
[----:B------:R-:W-:-:S04]  /*00c0*/  ISETP.GE.AND P1, PT, R15, R6, PT ;  /* 0x000000060f00720c */ /* 0x000fc80003f26270 */
[----:B------:R-:W1:Y:S09]  /*00d0*/  @!P0 LDC.64 R10, c[0x0][0x220] ;  /* 0x00008800ff0a8b82 */ /* 0x000e720000000a00 */
[----:B------:R-:W-:Y:S01]  /*00e0*/  @!P1 LEA R17, R0, R15, 0x9 ;  /* 0x0000000f00119211 */ /* 0x000fe200078e48ff */
[----:B------:R-:W2:Y:S01]  /*00f0*/  @!P1 LDC.64 R4, c[0x0][0x228] ;  /* 0x00008a00ff049b82 */ /* 0x000ea20000000a00 */
[----:B------:R-:W-:-:S04]  /*0100*/  @!P1 IADD3 R15, R15, 0x80, RZ ;  /* 0x000000800f0f9810 */ /* 0x000fc80007ffe0ff */
[----:B------:R-:W-:Y:S01]  /*0110*/  ISETP.GE.AND P3, PT, R15, R6, PT ;  /* 0x000000060f00720c */ /* 0x000fe20003f66270 */
[C---:B0-----:R-:W-:Y:S01]  /*0120*/  @!P0 IMAD.WIDE.U32 R22, R21.reuse, 0x4, R22 ;  /* 0x0000000415168825 */ /* 0x041fe200078e0016 */
[----:B------:R-:W-:Y:S01]  /*0130*/  HFMA2.MMA R7, -RZ, RZ, 0, 0 ;  /* 0x00000000ff077435 */ /* 0x000fe200000001ff */
[----:B------:R-:W0:Y:S03]  /*0140*/  @!P1 LDC.64 R8, c[0x0][0x220] ;  /* 0x00008800ff089b82 */ /* 0x000e260000000a00 */
[----:B------:R3:W4:Y:S07]  /*0150*/  @!P0 LDG.E R14, desc[UR4][R22.64] ;  /* 0x00000004160e8981 */ /* 0x00072e000c1e1900 */
[----:B------:R-:W3:Y:S01]  /*0160*/  @!P3 LDC.64 R2, c[0x0][0x228] ;  /* 0x00008a00ff02bb82 */ /* 0x000ee20000000a00 */
[----:B-1----:R-:W-:Y:S01]  /*0170*/  @!P0 IMAD.WIDE.U32 R20, R21, 0x4, R10 ;  /* 0x0000000415148825 */ /* 0x002fe200078e000a */
[----:B------:R-:W-:-:S02]  /*0180*/  @!P3 LEA R19, R0, R15, 0x9 ;  /* 0x0000000f0013b211 */ /* 0x000fc400078e48ff */
[----:B------:R-:W-:Y:S01]  /*0190*/  CS2R R10, SRZ ;  /* 0x00000000000a7805 */ /* 0x000fe2000001ff00 */
[----:B--2---:R-:W-:-:S03]  /*01a0*/  @!P1 IMAD.WIDE.U32 R24, R17, 0x4, R4 ;  /* 0x0000000411189825 */ /* 0x004fc600078e0004 */
[----:B------:R-:W1:Y:S01]  /*01b0*/  @!P3 LDC.64 R4, c[0x0][0x220] ;  /* 0x00008800ff04bb82 */ /* 0x000e620000000a00 */
[----:B------:R-:W-:Y:S01]  /*01c0*/  MOV R12, RZ ;  /* 0x000000ff000c7202 */ /* 0x000fe20000000f00 */
[----:B------:R-:W2:Y:S04]  /*01d0*/  @!P0 LDG.E R10, desc[UR4][R20.64] ;  /* 0x00000004140a8981 */ /* 0x000ea8000c1e1900 */
[----:B------:R-:W2:Y:S01]  /*01e0*/  @!P1 LDG.E R7, desc[UR4][R24.64] ;  /* 0x0000000418079981 */ /* 0x000ea2000c1e1900 */
[----:B---3--:R-:W-:-:S05]  /*01f0*/  @!P3 IMAD.WIDE.U32 R26, R19, 0x4, R2 ;  /* 0x00000004131ab825 */ /* 0x008fca00078e0002 */
[----:B------:R-:W3:Y:S01]  /*0200*/  @!P3 LDG.E R12, desc[UR4][R26.64] ;  /* 0x000000041a0cb981 */ /* 0x000ee2000c1e1900 */
[----:B0-----:R-:W-:Y:S01]  /*0210*/  @!P1 IMAD.WIDE.U32 R16, R17, 0x4, R8 ;  /* 0x0000000411109825 */ /* 0x001fe200078e0008 */
[----:B------:R-:W-:-:S03]  /*0220*/  CS2R R8, SRZ ;  /* 0x0000000000087805 */ /* 0x000fc6000001ff00 */
[----:B-1----:R-:W-:-:S03]  /*0230*/  @!P3 IMAD.WIDE.U32 R22, R19, 0x4, R4 ;  /* 0x000000041316b825 */ /* 0x002fc600078e0004 */
[----:B------:R-:W3:Y:S04]  /*0240*/  @!P1 LDG.E R8, desc[UR4][R16.64] ;  /* 0x0000000410089981 */ /* 0x000ee8000c1e1900 */
[----:B------:R-:W3:Y:S01]  /*0250*/  @!P3 LDG.E R9, desc[UR4][R22.64] ;  /* 0x000000041609b981 */ /* 0x000ee2000c1e1900 */
[----:B------:R-:W-:-:S05]  /*0260*/  @!P3 VIADD R15, R15, 0x80 ;  /* 0x000000800f0fb836 */ /* 0x000fca0000000000 */
[----:B------:R-:W-:-:S13]  /*0270*/  ISETP.GE.AND P2, PT, R15, R6, PT ;  /* 0x000000060f00720c */ /* 0x000fda0003f46270 */
[----:B------:R-:W0:Y:S01]  /*0280*/  @!P2 LDC.64 R2, c[0x0][0x228] ;  /* 0x00008a00ff02ab82 */ /* 0x000e220000000a00 */
[----:B------:R-:W-:-:S07]  /*0290*/  @!P2 LEA R15, R0, R15, 0x9 ;  /* 0x0000000f000fa211 */ /* 0x000fce00078e48ff */
[----:B------:R-:W1:Y:S01]  /*02a0*/  @!P2 LDC.64 R4, c[0x0][0x220] ;  /* 0x00008800ff04ab82 */ /* 0x000e620000000a00 */
[----:B------:R-:W-:Y:S01]  /*02b0*/  MOV R19, R13 ;  /* 0x0000000d00137202 */ /* 0x000fe20000000f00 */
[----:B0-----:R-:W-:-:S05]  /*02c0*/  @!P2 IMAD.WIDE.U32 R2, R15, 0x4, R2 ;  /* 0x000000040f02a825 */ /* 0x001fca00078e0002 */
[----:B------:R0:W5:Y:S01]  /*02d0*/  @!P2 LDG.E R11, desc[UR4][R2.64] ;  /* 0x00000004020ba981 */ /* 0x000162000c1e1900 */
[----:B-1----:R-:W-:Y:S01]  /*02e0*/  @!P2 IMAD.WIDE.U32 R4, R15, 0x4, R4 ;  /* 0x000000040f04a825 */ /* 0x002fe200078e0004 */
[----:B0-----:R-:W0:Y:S03]  /*02f0*/  @!P0 LDC.64 R2, c[0x0][0x218] ;  /* 0x00008600ff028b82 */ /* 0x001e260000000a00 */
[----:B------:R-:W-:Y:S01]  /*0300*/  IMAD.MOV.U32 R15, RZ, RZ, RZ ;  /* 0x000000ffff0f7224 */ /* 0x000fe200078e00ff */
[C---:B------:R-:W-:Y:S01]  /*0310*/  IADD3 R27, R19.reuse, 0x80, RZ ;  /* 0x00000080131b7810 */ /* 0x040fe20007ffe0ff */
[----:B------:R-:W-:-:S04]  /*0320*/  VIADD R21, R19, 0x100 ;  /* 0x0000010013157836 */ /* 0x000fc80000000000 */
[----:B------:R1:W5:Y:S01]  /*0330*/  @!P2 LDG.E R15, desc[UR4][R4.64] ;  /* 0x00000004040fa981 */ /* 0x000362000c1e1900 */
[-C--:B------:R-:W-:Y:S02]  /*0340*/  ISETP.GE.AND P2, PT, R27, R6.reuse, PT ;  /* 0x000000061b00720c */ /* 0x080fe40003f46270 */
[----:B------:R-:W-:Y:S02]  /*0350*/  ISETP.GE.AND P3, PT, R21, R6, PT ;  /* 0x000000061500720c */ /* 0x000fe40003f66270 */
[----:B------:R-:W-:Y:S02]  /*0360*/  @!P0 LEA R13, R0, R13, 0x9 ;  /* 0x0000000d000d8211 */ /* 0x000fe400078e48ff */
[----:B-1----:R-:W-:Y:S02]  /*0370*/  CS2R R4, SRZ ;  /* 0x0000000000047805 */ /* 0x002fe4000001ff00 */
[----:B------:R-:W-:Y:S01]  /*0380*/  IADD3 R25, R19, 0x180, RZ ;  /* 0x0000018013197810 */ /* 0x000fe20007ffe0ff */
[----:B------:R-:W-:-:S02]  /*0390*/  @!P0 IMAD.MOV.U32 R19, RZ, RZ, R27 ;  /* 0x000000ffff138224 */ /* 0x000fc400078e001b */
[----:B0-----:R-:W-:-:S03]  /*03a0*/  @!P0 IMAD.WIDE.U32 R2, R13, 0x8, R2 ;  /* 0x000000080d028825 */ /* 0x001fc600078e0002 */
[-C--:B------:R-:W-:Y:S01]  /*03b0*/  ISETP.GE.AND P4, PT, R19, R6.reuse, PT ;  /* 0x000000061300720c */ /* 0x080fe20003f86270 */
[----:B------:R-:W-:Y:S01]  /*03c0*/  BSSY B0, `(.L_x_744) ;  /* 0x000001f000007945 */ /* 0x000fe20003800000 */
[----:B------:R-:W-:Y:S01]  /*03d0*/  ISETP.GE.AND P1, PT, R25, R6, PT ;  /* 0x000000061900720c */ /* 0x000fe20003f26270 */
[----:B----4-:R-:W-:-:S04]  /*03e0*/  @!P0 FMUL.RZ R16, R14, 0.15915493667125701904 ;  /* 0x3e22f9830e108820 */ /* 0x010fc8000040c000 */
[----:B------:R-:W2:Y:S08]  /*03f0*/  @!P0 MUFU.COS R17, R16 ;  /* 0x0000001000118308 */ /* 0x000eb00000000000 */
[----:B------:R-:W0:Y:S01]  /*0400*/  @!P0 MUFU.SIN R23, R16 ;  /* 0x0000001000178308 */ /* 0x000e220000000400 */
[-C--:B--2---:R-:W-:Y:S01]  /*0410*/  @!P0 FMUL.FTZ R4, R17, R10.reuse ;  /* 0x0000000a11048220 */ /* 0x084fe20000410000 */
[----:B------:R-:W-:Y:S01]  /*0420*/  @!P2 FMUL.RZ R20, R7, 0.15915493667125701904 ;  /* 0x3e22f9830714a820 */ /* 0x000fe2000040c000 */
[----:B0-----:R-:W-:-:S05]  /*0430*/  @!P0 FMUL.FTZ R5, R23, R10 ;  /* 0x0000000a17058220 */ /* 0x001fca0000410000 */
[----:B------:R-:W0:Y:S01]  /*0440*/  @!P2 MUFU.COS R7, R20 ;  /* 0x000000140007a308 */ /* 0x000e220000000000 */
[----:B------:R1:W-:Y:S01]  /*0450*/  @!P0 STG.E.64 desc[UR4][R2.64], R4 ;  /* 0x0000000402008986 */ /* 0x0003e2000c101b04 */
[----:B---3--:R-:W-:-:S06]  /*0460*/  @!P3 FMUL.RZ R12, R12, 0.15915493667125701904 ;  /* 0x3e22f9830c0cb820 */ /* 0x008fcc000040c000 */
[----:B------:R-:W2:Y:S08]  /*0470*/  @!P2 MUFU.SIN R21, R20 ;  /* 0x000000140015a308 */ /* 0x000eb00000000400 */
[----:B------:R-:W3:Y:S08]  /*0480*/  @!P3 MUFU.COS R14, R12 ;  /* 0x0000000c000eb308 */ /* 0x000ef00000000000 */
[----:B------:R4:W1:Y:S01]  /*0490*/  @!P3 MUFU.SIN R18, R12 ;  /* 0x0000000c0012b308 */ /* 0x0008620000000400 */
[----:B------:R-:W-:-:S02]  /*04a0*/  CS2R R16, SRZ ;  /* 0x0000000000107805 */ /* 0x000fc4000001ff00 */
[-C--:B0-----:R-:W-:Y:S01]  /*04b0*/  @!P2 FMUL.FTZ R16, R7, R8.reuse ;  /* 0x000000080710a220 */ /* 0x081fe20000410000 */
[----:B--2---:R-:W-:Y:S01]  /*04c0*/  @!P2 FMUL.FTZ R17, R21, R8 ;  /* 0x000000081511a220 */ /* 0x004fe20000410000 */
[----:B----4-:R-:W-:Y:S02]  /*04d0*/  CS2R R12, SRZ ;  /* 0x00000000000c7805 */ /* 0x010fe4000001ff00 */
[-C--:B---3--:R-:W-:Y:S01]  /*04e0*/  @!P3 FMUL.FTZ R12, R14, R9.reuse ;  /* 0x000000090e0cb220 */ /* 0x088fe20000410000 */
[----:B-1----:R-:W-:Y:S01]  /*04f0*/  @!P3 FMUL.FTZ R13, R18, R9 ;  /* 0x00000009120db220 */ /* 0x002fe20000410000 */
[----:B------:R-:W-:Y:S06]  /*0500*/  @P4 BRA `(.L_x_745) ;  /* 0x0000000000284947 */ /* 0x000fec0003800000 */
[----:B------:R-:W0:Y:S01]  /*0510*/  LDC.64 R4, c[0x0][0x218] ;  /* 0x00008600ff047b82 */ /* 0x000e220000000a00 */
[----:B------:R-:W-:Y:S02]  /*0520*/  LEA R3, R0, R19, 0x9 ;  /* 0x0000001300037211 */ /* 0x000fe400078e48ff */
[----:B------:R-:W-:-:S04]  /*0530*/  IADD3 R19, R19, 0x80, RZ ;  /* 0x0000008013137810 */ /* 0x000fc80007ffe0ff */
[----:B------:R-:W-:-:S13]  /*0540*/  ISETP.GE.AND P0, PT, R19, R6, PT ;  /* 0x000000061300720c */ /* 0x000fda0003f06270 */
[----:B------:R-:W-:Y:S01]  /*0550*/  @!P0 IMAD R7, R0, 0x200, R19 ;  /* 0x0000020000078824 */ /* 0x000fe200078e0213 */
[----:B------:R-:W-:Y:S01]  /*0560*/  @!P0 IADD3 R19, R19, 0x80, RZ ;  /* 0x0000008013138810 */ /* 0x000fe20007ffe0ff */
[----:B0-----:R-:W-:-:S04]  /*0570*/  IMAD.WIDE.U32 R2, R3, 0x8, R4 ;  /* 0x0000000803027825 */ /* 0x001fc800078e0004 */
[----:B------:R-:W-:Y:S01]  /*0580*/  @!P0 IMAD.WIDE.U32 R4, R7, 0x8, R4 ;  /* 0x0000000807048825 */ /* 0x000fe200078e0004 */
[----:B------:R0:W-:Y:S04]  /*0590*/  STG.E.64 desc[UR4][R2.64], R16 ;  /* 0x0000001002007986 */ /* 0x0001e8000c101b04 */
[----:B------:R0:W-:Y:S02]  /*05a0*/  @!P0 STG.E.64 desc[UR4][R4.64], R12 ;  /* 0x0000000c04008986 */ /* 0x0001e4000c101b04 */
.L_x_745:
[----:B------:R-:W-:Y:S05]  /*05b0*/  BSYNC B0 ;  /* 0x0000000000007941 */ /* 0x000fea0003800000 */
.L_x_744:
[----:B-----5:R-:W-:Y:S01]  /*05c0*/  @!P1 FMUL.RZ R11, R11, 0.15915493667125701904 ;  /* 0x3e22f9830b0b9820 */ /* 0x020fe2000040c000 */
[----:B------:R-:W-:-:S03]  /*05d0*/  ISETP.GE.AND P0, PT, R19, R6, PT ;  /* 0x000000061300720c */ /* 0x000fc60003f06270 */
[----:B------:R1:W2:Y:S10]  /*05e0*/  @!P1 MUFU.COS R6, R11 ;  /* 0x0000000b00069308 */ /* 0x0002b40000000000 */
[----:B-1----:R-:W-:Y:S05]  /*05f0*/  @P0 EXIT ;  /* 0x000000000000094d */ /* 0x002fea0003800000 */
[----:B0-----:R-:W0:Y:S01]  /*0600*/  LDC.64 R2, c[0x0][0x218] ;  /* 0x00008600ff027b82 */ /* 0x001e220000000a00 */
[----:B------:R-:W1:Y:S01]  /*0610*/  @!P1 MUFU.SIN R8, R11 ;  /* 0x0000000b00089308 */ /* 0x000e620000000400 */
[----:B------:R-:W-:Y:S02]  /*0620*/  LEA R19, R0, R19, 0x9 ;  /* 0x0000001300137211 */ /* 0x000fe400078e48ff */
[----:B------:R-:W-:Y:S02]  /*0630*/  CS2R R4, SRZ ;  /* 0x0000000000047805 */ /* 0x000fe4000001ff00 */
[-C--:B--2---:R-:W-:Y:S01]  /*0640*/  @!P1 FMUL.FTZ R4, R6, R15.reuse ;  /* 0x0000000f06049220 */ /* 0x084fe20000410000 */
[----:B-1----:R-:W-:Y:S01]  /*0650*/  @!P1 FMUL.FTZ R5, R8, R15 ;  /* 0x0000000f08059220 */ /* 0x002fe20000410000 */
[----:B0-----:R-:W-:-:S05]  /*0660*/  IMAD.WIDE.U32 R2, R19, 0x8, R2 ;  /* 0x0000000813027825 */ /* 0x001fca00078e0002 */
[----:B------:R-:W-:Y:S01]  /*0670*/  STG.E.64 desc[UR4][R2.64], R4 ;  /* 0x0000000402007986 */ /* 0x000fe2000c101b04 */
[----:B------:R-:W-:Y:S05]  /*0680*/  EXIT ;  /* 0x000000000000794d */ /* 0x000fea0003800000 */
.L_x_746:
        /* <DEDUP_REMOVED lines=15> */
.L_x_4589:


//--------------------- .text._ZN2at6native29vectorized_elementwise_kernelILi2EZZZNS0_54_GLOBAL__N__7dbc7496_16_ComplexKernel_cu_b2145a98_311017polar_kernel_cudaERNS_14TensorIteratorEENKUlvE_clEvENKUlvE0_clEvEUlffE_St5arrayIPcLm3EEEEviT0_T1_ --------------------------
	.section	.text._ZN2at6native29vectorized_elementwise_kernelILi2EZZZNS0_54_GLOBAL__N__7dbc7496_16_ComplexKernel_cu_b2145a98_311017polar_kernel_cudaERNS_14TensorIteratorEENKUlvE_clEvENKUlvE0_clEvEUlffE_St5arrayIPcLm3EEEEviT0_T1_,"ax",@progbits
	.align	128
        .global         _ZN2at6native29vectorized_elementwise_kernelILi2EZZZNS0_54_GLOBAL__N__7dbc7496_16_ComplexKernel_cu_b2145a98_311017polar_kernel_cudaERNS_14TensorIteratorEENKUlvE_clEvENKUlvE0_clEvEUlffE_St5arrayIPcLm3EEEEviT0_T1_
        .type           _ZN2at6native29vectorized_elementwise_kernelILi2EZZZNS0_54_GLOBAL__N__7dbc7496_16_ComplexKernel_cu_b2145a98_311017polar_kernel_cudaERNS_14TensorIteratorEENKUlvE_clEvENKUlvE0_clEvEUlffE_St5arrayIPcLm3EEEEviT0_T1_,@function
        .size           _ZN2at6native29vectorized_elementwise_kernelILi2EZZZNS0_54_GLOBAL__N__7dbc7496_16_ComplexKernel_cu_b2145a98_311017polar_kernel_cudaERNS_14TensorIteratorEENKUlvE_clEvENKUlvE0_clEvEUlffE_St5arrayIPcLm3EEEEviT0_T1_,(.L_x_4590 - _ZN2at6native29vectorized_elementwise_kernelILi2EZZZNS0_54_GLOBAL__N__7dbc7496_16_ComplexKernel_cu_b2145a98_311017polar_kernel_cudaERNS_14TensorIteratorEENKUlvE_clEvENKUlvE0_clEvEUlffE_St5arrayIPcLm3EEEEviT0_T1_)
        .other          _ZN2at6native29vectorized_elementwise_kernelILi2EZZZNS0_54_GLOBAL__N__7dbc7496_16_ComplexKernel_cu_b2145a98_311017polar_kernel_cudaERNS_14TensorIteratorEENKUlvE_clEvENKUlvE0_clEvEUlffE_St5arrayIPcLm3EEEEviT0_T1_,@"STO_CUDA_ENTRY STV_DEFAULT"
_ZN2at6native29vectorized_elementwise_kernelILi2EZZZNS0_54_GLOBAL__N__7dbc7496_16_ComplexKernel_cu_b2145a98_311017polar_kernel_cudaERNS_14TensorIteratorEENKUlvE_clEvENKUlvE0_clEvEUlffE_St5arrayIPcLm3EEEEviT0_T1_:
.text._ZN2at6native29vectorized_elementwise_kernelILi2EZZZNS0_54_GLOBAL__N__7dbc7496_16_ComplexKernel_cu_b2145a98_311017polar_kernel_cudaERNS_14TensorIteratorEENKUlvE_clEvENKUlvE0_clEvEUlffE_St5arrayIPcLm3EEEEviT0_T1_:
[----:B------:R-:W-:Y:S01]  /*0000*/  LDC R1, c[0x0][0x28] ;  /* 0x00000a00ff017b82 */ /* 0x000fe20000000800 */
[----:B------:R-:W0:Y:S01]  /*0010*/  S2R R0, SR_CTAID.X ;  /* 0x0000000000007919 */ /* 0x000e220000002500 */
[----:B------:R-:W-:Y:S01]  /*0020*/  ULDC UR4, c[0x0][0x210] ;  /* 0x0000840000047ab9 */ /* 0x000fe20000000800 */
[----:B0-----:R-:W-:-:S04]  /*0030*/  SHF.L.U32 R0, R0, 0xa, RZ ;  /* 0x0000000a00007819 */ /* 0x001fc800000006ff */
[----:B------:R-:W-:Y:S01]  /*0040*/  IADD3 R2, -R0, UR4, RZ ;  /* 0x0000000400027c10 */ /* 0x000fe2000fffe1ff */
[----:B------:R-:W-:-:S03]  /*0050*/  ULDC.64 UR4, c[0x0][0x208] ;  /* 0x0000820000047ab9 */ /* 0x000fc60000000a00 */
[----:B------:R-:W-:-:S13]  /*0060*/  ISETP.GE.U32.AND P0, PT, R2, 0x400, PT ;  /* 0x000004000200780c */ /* 0x000fda0003f06070 */
[----:B------:R-:W-:Y:S05]  /*0070*/  @!P0 BRA `(.L_x_747) ;  /* 0x0000000000fc8947 */ /* 0x000fea0003800000 */
[----:B------:R-:W0:Y:S01]  /*0080*/  S2R R28, SR_TID.X ;  /* 0x00000000001c7919 */ /* 0x000e220000002100 */
[----:B------:R-:W1:Y:S08]  /*0090*/  LDC.64 R2, c[0x0][0x228] ;  /* 0x00008a00ff027b82 */ /* 0x000e700000000a00 */
[----:B------:R-:W2:Y:S08]  /*00a0*/  LDC.64 R6, c[0x0][0x220] ;  /* 0x00008800ff067b82 */ /* 0x000eb00000000a00 */
[----:B------:R-:W3:Y:S01]  /*00b0*/  LDC.64 R30, c[0x0][0x218] ;  /* 0x00008600ff1e7b82 */ /* 0x000ee20000000a00 */
[----:B-1----:R-:W-:-:S04]  /*00c0*/  IMAD.WIDE R2, R0, 0x4, R2 ;  /* 0x0000000400027825 */ /* 0x002fc800078e0202 */
[----:B0-----:R-:W-:-:S05]  /*00d0*/  IMAD.WIDE.U32 R22, R28, 0x8, R2 ;  /* 0x000000081c167825 */ /* 0x001fca00078e0002 */
[----:B------:R-:W4:Y:S04]  /*00e0*/  LDG.E.64 R10, desc[UR4][R22.64] ;  /* 0x00000004160a7981 */ /* 0x000f28000c1e1b00 */
[----:B------:R-:W5:Y:S04]  /*00f0*/  LDG.E.64 R14, desc[UR4][R22.64+0x400] ;  /* 0x00040004160e7981 */ /* 0x000f68000c1e1b00 */
[----:B------:R-:W5:Y:S04]  /*0100*/  LDG.E.64 R2, desc[UR4][R22.64+0x800] ;  /* 0x0008000416027981 */ /* 0x000f68000c1e1b00 */
[----:B------:R-:W5:Y:S01]  /*0110*/  LDG.E.64 R4, desc[UR4][R22.64+0xc00] ;  /* 0x000c000416047981 */ /* 0x000f62000c1e1b00 */
[----:B--2---:R-:W-:-:S04]  /*0120*/  IMAD.WIDE R6, R0, 0x4, R6 ;  /* 0x0000000400067825 */ /* 0x004fc800078e0206 */
[----:B------:R-:W-:-:S05]  /*0130*/  IMAD.WIDE.U32 R16, R28, 0x8, R6 ;  /* 0x000000081c107825 */ /* 0x000fca00078e0006 */
[----:B------:R-:W2:Y:S04]  /*0140*/  LDG.E.64 R8, desc[UR4][R16.64] ;  /* 0x0000000410087981 */ /* 0x000ea8000c1e1b00 */
[----:B------:R-:W2:Y:S04]  /*0150*/  LDG.E.64 R12, desc[UR4][R16.64+0x400] ;  /* 0x00040004100c7981 */ /* 0x000ea8000c1e1b00 */
[----:B------:R-:W2:Y:S04]  /*0160*/  LDG.E.64 R18, desc[UR4][R16.64+0x800] ;  /* 0x0008000410127981 */ /* 0x000ea8000c1e1b00 */
[----:B------:R0:W2:Y:S01]  /*0170*/  LDG.E.64 R20, desc[UR4][R16.64+0xc00] ;  /* 0x000c000410147981 */ /* 0x0000a2000c1e1b00 */
[----:B---3--:R-:W-:-:S04]  /*0180*/  IMAD.WIDE.U32 R30, R0, 0x8, R30 ;  /* 0x00000008001e7825 */ /* 0x008fc800078e001e */
[----:B----4-:R-:W-:Y:S01]  /*0190*/  FMUL.RZ R26, R10, 0.15915493667125701904 ;  /* 0x3e22f9830a1a7820 */ /* 0x010fe2000040c000 */
[----:B------:R-:W-:Y:S01]  /*01a0*/  FMUL.RZ R29, R11, 0.15915493667125701904 ;  /* 0x3e22f9830b1d7820 */ /* 0x000fe2000040c000 */
[----:B-----5:R-:W-:Y:S01]  /*01b0*/  FMUL.RZ R32, R14, 0.15915493667125701904 ;  /* 0x3e22f9830e207820 */ /* 0x020fe2000040c000 */
[----:B------:R-:W-:Y:S01]  /*01c0*/  FMUL.RZ R33, R15, 0.15915493667125701904 ;  /* 0x3e22f9830f217820 */ /* 0x000fe2000040c000 */
[----:B------:R-:W2:Y:S01]  /*01d0*/  MUFU.COS R7, R26 ;  /* 0x0000001a00077308 */ /* 0x000ea20000000000 */
[----:B------:R-:W-:-:S07]  /*01e0*/  FMUL.RZ R34, R3, 0.15915493667125701904 ;  /* 0x3e22f98303227820 */ /* 0x000fce000040c000 */
[----:B------:R1:W3:Y:S08]  /*01f0*/  MUFU.SIN R27, R26 ;  /* 0x0000001a001b7308 */ /* 0x0002f00000000400 */
[----:B------:R-:W4:Y:S01]  /*0200*/  MUFU.COS R11, R32 ;  /* 0x00000020000b7308 */ /* 0x000f220000000000 */
[----:B-1----:R-:W-:-:S07]  /*0210*/  FMUL.RZ R26, R2, 0.15915493667125701904 ;  /* 0x3e22f983021a7820 */ /* 0x002fce000040c000 */
[----:B------:R1:W-:Y:S08]  /*0220*/  MUFU.SIN R25, R32 ;  /* 0x0000002000197308 */ /* 0x0003f00000000400 */
[----:B------:R-:W5:Y:S01]  /*0230*/  MUFU.COS R10, R33 ;  /* 0x00000021000a7308 */ /* 0x000f620000000000 */
[----:B-1----:R-:W-:Y:S01]  /*0240*/  FMUL.RZ R32, R4, 0.15915493667125701904 ;  /* 0x3e22f98304207820 */ /* 0x002fe2000040c000 */
[----:B--2---:R-:W-:-:S06]  /*0250*/  FMUL.FTZ R4, R8, R7 ;  /* 0x0000000708047220 */ /* 0x004fcc0000410000 */
[----:B------:R1:W2:Y:S08]  /*0260*/  MUFU.SIN R22, R33 ;  /* 0x0000002100167308 */ /* 0x0002b00000000400 */
[----:B------:R-:W0:Y:S01]  /*0270*/  MUFU.COS R6, R29 ;  /* 0x0000001d00067308 */ /* 0x000e220000000000 */
[----:B-1----:R-:W-:Y:S01]  /*0280*/  FMUL.RZ R33, R5, 0.15915493667125701904 ;  /* 0x3e22f98305217820 */ /* 0x002fe2000040c000 */
[----:B---3--:R-:W-:Y:S01]  /*0290*/  FMUL.FTZ R5, R8, R27 ;  /* 0x0000001b08057220 */ /* 0x008fe20000410000 */
[----:B----4-:R-:W-:Y:S01]  /*02a0*/  FMUL.FTZ R8, R12, R11 ;  /* 0x0000000b0c087220 */ /* 0x010fe20000410000 */
[----:B-----5:R-:W-:-:S04]  /*02b0*/  FMUL.FTZ R10, R13, R10 ;  /* 0x0000000a0d0a7220 */ /* 0x020fc80000410000 */
[----:B------:R1:W3:Y:S01]  /*02c0*/  MUFU.SIN R24, R29 ;  /* 0x0000001d00187308 */ /* 0x0002e20000000400 */
[----:B--2---:R-:W-:-:S07]  /*02d0*/  FMUL.FTZ R11, R13, R22 ;  /* 0x000000160d0b7220 */ /* 0x004fce0000410000 */
[----:B------:R-:W2:Y:S01]  /*02e0*/  MUFU.COS R15, R26 ;  /* 0x0000001a000f7308 */ /* 0x000ea20000000000 */
[----:B0-----:R-:W-:Y:S01]  /*02f0*/  FMUL.FTZ R6, R9, R6 ;  /* 0x0000000609067220 */ /* 0x001fe20000410000 */
[----:B-1----:R-:W-:-:S06]  /*0300*/  IMAD.WIDE R28, R28, 0x10, R30 ;  /* 0x000000101c1c7825 */ /* 0x002fcc00078e021e */
[----:B------:R-:W0:Y:S01]  /*0310*/  MUFU.SIN R23, R26 ;  /* 0x0000001a00177308 */ /* 0x000e220000000400 */
[----:B---3--:R-:W-:Y:S01]  /*0320*/  FMUL.FTZ R7, R9, R24 ;  /* 0x0000001809077220 */ /* 0x008fe20000410000 */
[----:B------:R-:W-:-:S04]  /*0330*/  FMUL.FTZ R9, R12, R25 ;  /* 0x000000190c097220 */ /* 0x000fc80000410000 */
[----:B------:R-:W-:Y:S02]  /*0340*/  STG.E.128 desc[UR4][R28.64], R4 ;  /* 0x000000041c007986 */ /* 0x000fe4000c101d04 */
[----:B------:R-:W1:Y:S01]  /*0350*/  MUFU.COS R14, R34 ;  /* 0x00000022000e7308 */ /* 0x000e620000000000 */
[C---:B--2---:R-:W-:Y:S01]  /*0360*/  FMUL.FTZ R12, R18.reuse, R15 ;  /* 0x0000000f120c7220 */ /* 0x044fe20000410000 */
[----:B------:R-:W-:Y:S06]  /*0370*/  STG.E.128 desc[UR4][R28.64+0x800], R8 ;  /* 0x000800081c007986 */ /* 0x000fec000c101d04 */
[----:B------:R-:W2:Y:S01]  /*0380*/  MUFU.SIN R16, R34 ;  /* 0x0000002200107308 */ /* 0x000ea20000000400 */
[----:B0-----:R-:W-:-:S07]  /*0390*/  FMUL.FTZ R13, R18, R23 ;  /* 0x00000017120d7220 */ /* 0x001fce0000410000 */
[----:B------:R-:W0:Y:S01]  /*03a0*/  MUFU.COS R3, R32 ;  /* 0x0000002000037308 */ /* 0x000e220000000000 */
[----:B-1----:R-:W-:-:S07]  /*03b0*/  FMUL.FTZ R14, R19, R14 ;  /* 0x0000000e130e7220 */ /* 0x002fce0000410000 */
[----:B------:R-:W1:Y:S01]  /*03c0*/  MUFU.SIN R17, R32 ;  /* 0x0000002000117308 */ /* 0x000e620000000400 */
[----:B--2---:R-:W-:-:S05]  /*03d0*/  FMUL.FTZ R15, R19, R16 ;  /* 0x00000010130f7220 */ /* 0x004fca0000410000 */
[----:B------:R-:W-:Y:S02]  /*03e0*/  STG.E.128 desc[UR4][R28.64+0x1000], R12 ;  /* 0x0010000c1c007986 */ /* 0x000fe4000c101d04 */
[----:B------:R-:W2:Y:S01]  /*03f0*/  MUFU.SIN R2, R33 ;  /* 0x0000002100027308 */ /* 0x000ea20000000400 */
[----:B0-----:R-:W-:-:S07]  /*0400*/  FMUL.FTZ R16, R20, R3 ;  /* 0x0000000314107220 */ /* 0x001fce0000410000 */
[----:B------:R-:W0:Y:S01]  /*0410*/  MUFU.COS R0, R33 ;  /* 0x0000002100007308 */ /* 0x000e220000000000 */
[----:B-1----:R-:W-:Y:S01]  /*0420*/  FMUL.FTZ R17, R20, R17 ;  /* 0x0000001114117220 */ /* 0x002fe20000410000 */
[C---:B--2---:R-:W-:Y:S01]  /*0430*/  FMUL.FTZ R19, R21.reuse, R2 ;  /* 0x0000000215137220 */ /* 0x044fe20000410000 */
[----:B0-----:R-:W-:-:S05]  /*0440*/  FMUL.FTZ R18, R21, R0 ;  /* 0x0000000015127220 */ /* 0x001fca0000410000 */
[----:B------:R-:W-:Y:S01]  /*0450*/  STG.E.128 desc[UR4][R28.64+0x1800], R16 ;  /* 0x001800101c007986 */ /* 0x000fe2000c101d04 */
[----:B------:R-:W-:Y:S05]  /*0460*/  EXIT ;  /* 0x000000000000794d */ /* 0x000fea0003800000 */
.L_x_747:
[----:B------:R-:W0:Y:S01]  /*0470*/  S2R R3, SR_TID.X ;  /* 0x0000000000037919 */ /* 0x000e220000002100 */
[----:B------:R-:W-:Y:S01]  /*0480*/  HFMA2.MMA R26, -RZ, RZ, 0, 0 ;  /* 0x00000000ff1a7435 */ /* 0x000fe200000001ff */
[----:B0-----:R-:W-:Y:S02]  /*0490*/  ISETP.GE.AND P0, PT, R3, R2, PT ;  /* 0x000000020300720c */ /* 0x001fe40003f06270 */
[----:B------:R-:W-:-:S11]  /*04a0*/  MOV R7, R3 ;  /* 0x0000000300077202 */ /* 0x000fd60000000f00 */
[----:B------:R-:W-:Y:S01]  /*04b0*/  @!P0 IADD3 R21, R0, R7, RZ ;  /* 0x0000000700158210 */ /* 0x000fe20007ffe0ff */
[----:B------:R-:W0:Y:S01]  /*04c0*/  @!P0 LDC.64 R16, c[0x0][0x228] ;  /* 0x00008a00ff108b82 */ /* 0x000e220000000a00 */
[----:B------:R-:W-:-:S04]  /*04d0*/  @!P0 IADD3 R7, R7, 0x80, RZ ;  /* 0x0000008007078810 */ /* 0x000fc80007ffe0ff */
[----:B------:R-:W-:-:S03]  /*04e0*/  ISETP.GE.AND P5, PT, R7, R2, PT ;  /* 0x000000020700720c */ /* 0x000fc60003fa6270 */
[----:B------:R-:W1:Y:S10]  /*04f0*/  @!P0 LDC.64 R32, c[0x0][0x220] ;  /* 0x00008800ff208b82 */ /* 0x000e740000000a00 */
[----:B------:R-:W-:Y:S01]  /*0500*/  @!P5 IADD3 R19, R0, R7, RZ ;  /* 0x000000070013d210 */ /* 0x000fe20007ffe0ff */
[----:B------:R-:W2:Y:S01]  /*0510*/  @!P5 LDC.64 R4, c[0x0][0x228] ;  /* 0x00008a00ff04db82 */ /* 0x000ea20000000a00 */
[----:B------:R-:W-:-:S04]  /*0520*/  @!P5 IADD3 R7, R7, 0x80, RZ ;  /* 0x000000800707d810 */ /* 0x000fc80007ffe0ff */
[----:B------:R-:W-:Y:S01]  /*0530*/  ISETP.GE.AND P1, PT, R7, R2, PT ;  /* 0x000000020700720c */ /* 0x000fe20003f26270 */
[----:B0-----:R-:W-:Y:S02]  /*0540*/  @!P0 IMAD.WIDE.U32 R16, R21, 0x4, R16 ;  /* 0x0000000415108825 */ /* 0x001fe400078e0010 */
[----:B------:R-:W0:Y:S01]  /*0550*/  @!P5 LDC.64 R28, c[0x0][0x220] ;  /* 0x00008800ff1cdb82 */ /* 0x000e220000000a00 */
[----:B------:R-:W-:Y:S02]  /*0560*/  CS2R R24, SRZ ;  /* 0x0000000000187805 */ /* 0x000fe4000001ff00 */
[----:B------:R-:W3:Y:S07]  /*0570*/  @!P0 LDG.E R26, desc[UR4][R16.64] ;  /* 0x00000004101a8981 */ /* 0x000eee000c1e1900 */
[----:B------:R-:W-:Y:S01]  /*0580*/  @!P1 IADD3 R11, R0, R7, RZ ;  /* 0x00000007000b9210 */ /* 0x000fe20007ffe0ff */
[----:B------:R-:W4:Y:S01]  /*0590*/  @!P1 LDC.64 R14, c[0x0][0x228] ;  /* 0x00008a00ff0e9b82 */ /* 0x000f220000000a00 */
[----:B------:R-:W-:-:S04]  /*05a0*/  @!P1 IADD3 R7, R7, 0x80, RZ ;  /* 0x0000008007079810 */ /* 0x000fc80007ffe0ff */
[----:B------:R-:W-:Y:S01]  /*05b0*/  ISETP.GE.AND P2, PT, R7, R2, PT ;  /* 0x000000020700720c */ /* 0x000fe20003f46270 */
[----:B--2---:R-:W-:Y:S02]  /*05c0*/  @!P5 IMAD.WIDE.U32 R12, R19, 0x4, R4 ;  /* 0x00000004130cd825 */ /* 0x004fe400078e0004 */
[----:B------:R-:W2:Y:S03]  /*05d0*/  @!P1 LDC.64 R22, c[0x0][0x220] ;  /* 0x00008800ff169b82 */ /* 0x000ea60000000a00 */
[----:B------:R5:W3:Y:S07]  /*05e0*/  @!P5 LDG.E R25, desc[UR4][R12.64] ;  /* 0x000000040c19d981 */ /* 0x000aee000c1e1900 */
[----:B------:R-:W-:Y:S01]  /*05f0*/  @!P2 IADD3 R9, R0, R7, RZ ;  /* 0x000000070009a210 */ /* 0x000fe20007ffe0ff */
[----:B------:R-:W2:Y:S01]  /*0600*/  @!P2 LDC.64 R30, c[0x0][0x228] ;  /* 0x00008a00ff1eab82 */ /* 0x000ea20000000a00 */
[----:B------:R-:W-:-:S04]  /*0610*/  @!P2 IADD3 R7, R7, 0x80, RZ ;  /* 0x000000800707a810 */ /* 0x000fc80007ffe0ff */
[----:B------:R-:W-:Y:S01]  /*0620*/  ISETP.GE.AND P3, PT, R7, R2, PT ;  /* 0x000000020700720c */ /* 0x000fe20003f66270 */
[----:B----4-:R-:W-:Y:S01]  /*0630*/  @!P1 IMAD.WIDE.U32 R14, R11, 0x4, R14 ;  /* 0x000000040b0e9825 */ /* 0x010fe200078e000e */
[----:B------:R-:W-:Y:S01]  /*0640*/  MOV R18, RZ ;  /* 0x000000ff00127202 */ /* 0x000fe20000000f00 */
[----:B-----5:R-:W4:Y:S02]  /*0650*/  @!P2 LDC.64 R12, c[0x0][0x220] ;  /* 0x00008800ff0cab82 */ /* 0x020f240000000a00 */
[----:B-1----:R-:W-:-:S08]  /*0660*/  @!P0 IMAD.WIDE.U32 R32, R21, 0x4, R32 ;  /* 0x0000000415208825 */ /* 0x002fd000078e0020 */
[----:B------:R-:W-:Y:S01]  /*0670*/  @!P3 IADD3 R5, R0, R7, RZ ;  /* 0x000000070005b210 */ /* 0x000fe20007ffe0ff */
[----:B------:R-:W-:Y:S01]  /*0680*/  @!P3 VIADD R7, R7, 0x80 ;  /* 0x000000800707b836 */ /* 0x000fe20000000000 */
[----:B------:R-:W1:Y:S01]  /*0690*/  @!P3 LDC.64 R16, c[0x0][0x228] ;  /* 0x00008a00ff10bb82 */ /* 0x000e620000000a00 */
[----:B------:R5:W3:Y:S03]  /*06a0*/  @!P1 LDG.E R24, desc[UR4][R14.64] ;  /* 0x000000040e189981 */ /* 0x000ae6000c1e1900 */
[----:B------:R-:W-:Y:S02]  /*06b0*/  ISETP.GE.AND P4, PT, R7, R2, PT ;  /* 0x000000020700720c */ /* 0x000fe40003f86270 */
[----:B------:R-:W-:Y:S01]  /*06c0*/  CS2R R20, SRZ ;  /* 0x0000000000147805 */ /* 0x000fe2000001ff00 */
[----:B0-----:R-:W-:-:S04]  /*06d0*/  @!P5 IMAD.WIDE.U32 R28, R19, 0x4, R28 ;  /* 0x00000004131cd825 */ /* 0x001fc800078e001c */
[----:B--2---:R-:W-:Y:S01]  /*06e0*/  @!P2 IMAD.WIDE.U32 R30, R9, 0x4, R30 ;  /* 0x00000004091ea825 */ /* 0x004fe200078e001e */
[----:B------:R0:W2:Y:S04]  /*06f0*/  @!P0 LDG.E R21, desc[UR4][R32.64] ;  /* 0x0000000420158981 */ /* 0x0000a8000c1e1900 */
[----:B------:R4:W2:Y:S01]  /*0700*/  @!P5 LDG.E R18, desc[UR4][R28.64] ;  /* 0x000000041c12d981 */ /* 0x0008a2000c1e1900 */
[----:B-----5:R-:W-:Y:S01]  /*0710*/  @!P4 IADD3 R15, R0, R7, RZ ;  /* 0x00000007000fc210 */ /* 0x020fe20007ffe0ff */
[----:B------:R-:W5:Y:S01]  /*0720*/  @!P4 LDC.64 R34, c[0x0][0x228] ;  /* 0x00008a00ff22cb82 */ /* 0x000f620000000a00 */
[----:B------:R-:W-:Y:S01]  /*0730*/  @!P4 IADD3 R7, R7, 0x80, RZ ;  /* 0x000000800707c810 */ /* 0x000fe20007ffe0ff */
[----:B------:R4:W2:Y:S03]  /*0740*/  @!P2 LDG.E R20, desc[UR4][R30.64] ;  /* 0x000000041e14a981 */ /* 0x0008a6000c1e1900 */
[----:B------:R-:W-:Y:S01]  /*0750*/  ISETP.GE.AND P5, PT, R7, R2, PT ;  /* 0x000000020700720c */ /* 0x000fe20003fa6270 */
[----:B------:R-:W-:Y:S01]  /*0760*/  @!P1 IMAD.WIDE.U32 R22, R11, 0x4, R22 ;  /* 0x000000040b169825 */ /* 0x000fe200078e0016 */
[----:B------:R-:W-:Y:S01]  /*0770*/  CS2R R10, SRZ ;  /* 0x00000000000a7805 */ /* 0x000fe2000001ff00 */
[----:B0-----:R-:W0:Y:S02]  /*0780*/  @!P3 LDC.64 R32, c[0x0][0x220] ;  /* 0x00008800ff20bb82 */ /* 0x001e240000000a00 */
[----:B-1----:R-:W-:-:S03]  /*0790*/  @!P3 IMAD.WIDE.U32 R16, R5, 0x4, R16 ;  /* 0x000000040510b825 */ /* 0x002fc600078e0010 */
[----:B------:R-:W2:Y:S01]  /*07a0*/  @!P1 LDG.E R10, desc[UR4][R22.64] ;  /* 0x00000004160a9981 */ /* 0x000ea2000c1e1900 */
[----:B----4-:R-:W-:Y:S02]  /*07b0*/  @!P2 IMAD.WIDE.U32 R12, R9, 0x4, R12 ;  /* 0x00000004090ca825 */ /* 0x010fe400078e000c */
[----:B------:R-:W1:Y:S01]  /*07c0*/  @!P4 LDC.64 R28, c[0x0][0x220] ;  /* 0x00008800ff1ccb82 */ /* 0x000e620000000a00 */
[----:B------:R4:W2:Y:S01]  /*07d0*/  @!P3 LDG.E R11, desc[UR4][R16.64] ;  /* 0x00000004100bb981 */ /* 0x0008a2000c1e1900 */
[----:B------:R-:W-:Y:S02]  /*07e0*/  @!P5 IADD3 R19, R0, R7, RZ ;  /* 0x000000070013d210 */ /* 0x000fe40007ffe0ff */
[----:B------:R-:W-:Y:S02]  /*07f0*/  @!P5 IADD3 R7, R7, 0x80, RZ ;  /* 0x000000800707d810 */ /* 0x000fe40007ffe0ff */
[----:B------:R-:W-:Y:S02]  /*0800*/  CS2R R8, SRZ ;  /* 0x0000000000087805 */ /* 0x000fe4000001ff00 */
[----:B------:R-:W-:Y:S01]  /*0810*/  ISETP.GE.AND P1, PT, R7, R2, PT ;  /* 0x000000020700720c */ /* 0x000fe20003f26270 */
[----:B------:R-:W1:Y:S01]  /*0820*/  @!P5 LDC.64 R30, c[0x0][0x228] ;  /* 0x00008a00ff1edb82 */ /* 0x000e620000000a00 */
[----:B-----5:R-:W-:-:S02]  /*0830*/  @!P4 IMAD.WIDE.U32 R34, R15, 0x4, R34 ;  /* 0x000000040f22c825 */ /* 0x020fc400078e0022 */
[----:B------:R5:W2:Y:S04]  /*0840*/  @!P2 LDG.E R9, desc[UR4][R12.64] ;  /* 0x000000040c09a981 */ /* 0x000aa8000c1e1900 */
[----:B------:R-:W2:Y:S01]  /*0850*/  @!P4 LDG.E R8, desc[UR4][R34.64] ;  /* 0x000000042208c981 */ /* 0x000ea2000c1e1900 */
[----:B0-----:R-:W-:Y:S01]  /*0860*/  @!P3 IMAD.WIDE.U32 R32, R5, 0x4, R32 ;  /* 0x000000040520b825 */ /* 0x001fe200078e0020 */
[----:B------:R-:W-:-:S03]  /*0870*/  CS2R R4, SRZ ;  /* 0x0000000000047805 */ /* 0x000fc6000001ff00 */
[----:B----4-:R-:W0:Y:S03]  /*0880*/  @!P1 LDC.64 R16, c[0x0][0x228] ;  /* 0x00008a00ff109b82 */ /* 0x010e260000000a00 */
[----:B------:R-:W4:Y:S05]  /*0890*/  @!P3 LDG.E R4, desc[UR4][R32.64] ;  /* 0x000000042004b981 */ /* 0x000f2a000c1e1900 */
[----:B-----5:R-:W5:Y:S01]  /*08a0*/  @!P5 LDC.64 R12, c[0x0][0x220] ;  /* 0x00008800ff0cdb82 */ /* 0x020f620000000a00 */
[----:B-1----:R-:W-:Y:S01]  /*08b0*/  @!P5 IMAD.WIDE.U32 R30, R19, 0x4, R30 ;  /* 0x00000004131ed825 */ /* 0x002fe200078e001e */
[----:B------:R-:W-:Y:S01]  /*08c0*/  @!P1 IADD3 R23, R0, R7, RZ ;  /* 0x0000000700179210 */ /* 0x000fe20007ffe0ff */
[----:B------:R-:W-:-:S02]  /*08d0*/  HFMA2.MMA R6, -RZ, RZ, 0, 0 ;  /* 0x00000000ff067435 */ /* 0x000fc400000001ff */
[----:B------:R-:W-:Y:S01]  /*08e0*/  @!P4 IMAD.WIDE.U32 R28, R15, 0x4, R28 ;  /* 0x000000040f1cc825 */ /* 0x000fe200078e001c */
[----:B------:R-:W4:Y:S02]  /*08f0*/  @!P5 LDG.E R5, desc[UR4][R30.64] ;  /* 0x000000041e05d981 */ /* 0x000f24000c1e1900 */
[----:B------:R-:W1:Y:S01]  /*0900*/  @!P1 LDC.64 R14, c[0x0][0x220] ;  /* 0x00008800ff0e9b82 */ /* 0x000e620000000a00 */
[----:B------:R-:W-:Y:S01]  /*0910*/  MOV R7, RZ ;  /* 0x000000ff00077202 */ /* 0x000fe20000000f00 */
[----:B0-----:R-:W-:-:S03]  /*0920*/  @!P1 IMAD.WIDE.U32 R16, R23, 0x4, R16 ;  /* 0x0000000417109825 */ /* 0x001fc600078e0010 */
[----:B------:R-:W4:Y:S04]  /*0930*/  @!P4 LDG.E R6, desc[UR4][R28.64] ;  /* 0x000000041c06c981 */ /* 0x000f28000c1e1900 */
[----:B------:R0:W4:Y:S01]  /*0940*/  @!P1 LDG.E R7, desc[UR4][R16.64] ;  /* 0x0000000410079981 */ /* 0x000122000c1e1900 */
[----:B-----5:R-:W-:Y:S01]  /*0950*/  @!P5 IMAD.WIDE.U32 R12, R19, 0x4, R12 ;  /* 0x00000004130cd825 */ /* 0x020fe200078e000c */
[----:B------:R-:W-:-:S03]  /*0960*/  HFMA2.MMA R19, -RZ, RZ, 0, 0 ;  /* 0x00000000ff137435 */ /* 0x000fc600000001ff */
[----:B------:R-:W-:Y:S02]  /*0970*/  IMAD.MOV.U32 R22, RZ, RZ, RZ ;  /* 0x000000ffff167224 */ /* 0x000fe400078e00ff */
[----:B-1----:R-:W-:-:S05]  /*0980*/  @!P1 IMAD.WIDE.U32 R14, R23, 0x4, R14 ;  /* 0x00000004170e9825 */ /* 0x002fca00078e000e */
[----:B------:R-:W5:Y:S04]  /*0990*/  @!P5 LDG.E R19, desc[UR4][R12.64] ;  /* 0x000000040c13d981 */ /* 0x000f68000c1e1900 */
[----:B------:R1:W5:Y:S01]  /*09a0*/  @!P1 LDG.E R22, desc[UR4][R14.64] ;  /* 0x000000040e169981 */ /* 0x000362000c1e1900 */
[----:B------:R-:W-:-:S04]  /*09b0*/  IADD3 R23, R3, 0x80, RZ ;  /* 0x0000008003177810 */ /* 0x000fc80007ffe0ff */
[-C--:B------:R-:W-:Y:S02]  /*09c0*/  ISETP.GE.AND P2, PT, R23, R2.reuse, PT ;  /* 0x000000021700720c */ /* 0x080fe40003f46270 */
[C---:B0-----:R-:W-:Y:S02]  /*09d0*/  IADD3 R17, R3.reuse, 0x100, RZ ;  /* 0x0000010003117810 */ /* 0x041fe40007ffe0ff */
[----:B-1----:R-:W-:Y:S02]  /*09e0*/  IADD3 R15, R3, 0x180, RZ ;  /* 0x00000180030f7810 */ /* 0x002fe40007ffe0ff */
[-C--:B------:R-:W-:Y:S02]  /*09f0*/  ISETP.GE.AND P3, PT, R17, R2.reuse, PT ;  /* 0x000000021100720c */ /* 0x080fe40003f66270 */
[----:B------:R-:W-:Y:S01]  /*0a00*/  ISETP.GE.AND P4, PT, R15, R2, PT ;  /* 0x000000020f00720c */ /* 0x000fe20003f86270 */
[----:B------:R-:W-:Y:S01]  /*0a10*/  HFMA2.MMA R15, -RZ, RZ, 0, 0 ;  /* 0x00000000ff0f7435 */ /* 0x000fe200000001ff */
[----:B------:R-:W-:-:S02]  /*0a20*/  MOV R14, RZ ;  /* 0x000000ff000e7202 */ /* 0x000fc40000000f00 */
[----:B------:R-:W-:Y:S01]  /*0a30*/  IADD3 R29, R3, 0x380, RZ ;  /* 0x00000380031d7810 */ /* 0x000fe20007ffe0ff */
[----:B------:R-:W-:Y:S04]  /*0a40*/  BSSY B0, `(.L_x_748) ;  /* 0x000006b000007945 */ /* 0x000fe80003800000 */
[----:B------:R-:W-:Y:S01]  /*0a50*/  BSSY B1, `(.L_x_749) ;  /* 0x0000063000017945 */ /* 0x000fe20003800000 */
[----:B---3--:R-:W-:-:S04]  /*0a60*/  @!P0 FMUL.RZ R26, R26, 0.15915493667125701904 ;  /* 0x3e22f9831a1a8820 */ /* 0x008fc8000040c000 */
[----:B------:R-:W2:Y:S08]  /*0a70*/  @!P0 MUFU.SIN R12, R26 ;  /* 0x0000001a000c8308 */ /* 0x000eb00000000400 */
[----:B------:R-:W0:Y:S01]  /*0a80*/  @!P0 MUFU.COS R16, R26 ;  /* 0x0000001a00108308 */ /* 0x000e220000000000 */
[----:B------:R-:W-:-:S07]  /*0a90*/  @!P2 FMUL.RZ R27, R25, 0.15915493667125701904 ;  /* 0x3e22f983191ba820 */ /* 0x000fce000040c000 */
[----:B------:R-:W1:Y:S08]  /*0aa0*/  @!P2 MUFU.COS R13, R27 ;  /* 0x0000001b000da308 */ /* 0x000e700000000000 */
[----:B------:R3:W1:Y:S02]  /*0ab0*/  @!P2 MUFU.SIN R17, R27 ;  /* 0x0000001b0011a308 */ /* 0x0006640000000400 */
[----:B---3--:R-:W-:-:S04]  /*0ac0*/  IADD3 R27, R3, 0x200, RZ ;  /* 0x00000200031b7810 */ /* 0x008fc80007ffe0ff */
[----:B------:R-:W-:Y:S01]  /*0ad0*/  ISETP.GE.AND P1, PT, R27, R2, PT ;  /* 0x000000021b00720c */ /* 0x000fe20003f26270 */
[----:B------:R-:W-:Y:S01]  /*0ae0*/  @!P3 FMUL.RZ R24, R24, 0.15915493667125701904 ;  /* 0x3e22f9831818b820 */ /* 0x000fe2000040c000 */
[-C--:B--2---:R-:W-:Y:S01]  /*0af0*/  @!P0 FMUL.FTZ R15, R12, R21.reuse ;  /* 0x000000150c0f8220 */ /* 0x084fe20000410000 */
[----:B------:R-:W-:Y:S01]  /*0b00*/  MOV R12, RZ ;  /* 0x000000ff000c7202 */ /* 0x000fe20000000f00 */
[----:B0-----:R-:W-:Y:S01]  /*0b10*/  @!P0 FMUL.FTZ R14, R16, R21 ;  /* 0x00000015100e8220 */ /* 0x001fe20000410000 */
[----:B-1----:R-:W-:Y:S01]  /*0b20*/  @!P2 FMUL.FTZ R12, R13, R18 ;  /* 0x000000120d0ca220 */ /* 0x002fe20000410000 */
[----:B------:R-:W-:Y:S01]  /*0b30*/  HFMA2.MMA R13, -RZ, RZ, 0, 0 ;  /* 0x00000000ff0d7435 */ /* 0x000fe200000001ff */
[----:B------:R-:W0:Y:S01]  /*0b40*/  @!P3 MUFU.SIN R21, R24 ;  /* 0x000000180015b308 */ /* 0x000e220000000400 */
[----:B------:R-:W-:-:S04]  /*0b50*/  @!P4 FMUL.RZ R26, R20, 0.15915493667125701904 ;  /* 0x3e22f983141ac820 */ /* 0x000fc8000040c000 */
[----:B------:R-:W-:-:S03]  /*0b60*/  @!P2 FMUL.FTZ R13, R17, R18 ;  /* 0x00000012110da220 */ /* 0x000fc60000410000 */
[----:B------:R1:W2:Y:S08]  /*0b70*/  @!P3 MUFU.COS R25, R24 ;  /* 0x000000180019b308 */ /* 0x0002b00000000000 */
[----:B------:R-:W3:Y:S01]  /*0b80*/  @!P4 MUFU.COS R20, R26 ;  /* 0x0000001a0014c308 */ /* 0x000ee20000000000 */
[----:B-1----:R-:W-:-:S07]  /*0b90*/  @!P1 FMUL.RZ R24, R11, 0.15915493667125701904 ;  /* 0x3e22f9830b189820 */ /* 0x002fce000040c000 */
[----:B------:R-:W1:Y:S01]  /*0ba0*/  @!P4 MUFU.SIN R18, R26 ;  /* 0x0000001a0012c308 */ /* 0x000e620000000400 */
[----:B------:R-:W-:Y:S02]  /*0bb0*/  IADD3 R11, R3, 0x280, RZ ;  /* 0x00000280030b7810 */ /* 0x000fe40007ffe0ff */
[----:B------:R-:W-:Y:S02]  /*0bc0*/  CS2R R16, SRZ ;  /* 0x0000000000107805 */ /* 0x000fe4000001ff00 */
[----:B------:R-:W-:Y:S01]  /*0bd0*/  ISETP.GE.AND P2, PT, R11, R2, PT ;  /* 0x000000020b00720c */ /* 0x000fe20003f46270 */
[-C--:B0-----:R-:W-:Y:S01]  /*0be0*/  @!P3 FMUL.FTZ R17, R21, R10.reuse ;  /* 0x0000000a1511b220 */ /* 0x081fe20000410000 */
[----:B--2---:R-:W-:Y:S01]  /*0bf0*/  @!P3 FMUL.FTZ R16, R25, R10 ;  /* 0x0000000a1910b220 */ /* 0x004fe20000410000 */
[----:B------:R-:W4:Y:S01]  /*0c00*/  @!P1 MUFU.COS R21, R24 ;  /* 0x0000001800159308 */ /* 0x000f220000000000 */
[----:B------:R-:W-:Y:S02]  /*0c10*/  CS2R R10, SRZ ;  /* 0x00000000000a7805 */ /* 0x000fe4000001ff00 */
[-C--:B---3--:R-:W-:Y:S01]  /*0c20*/  @!P4 FMUL.FTZ R10, R20, R9.reuse ;  /* 0x00000009140ac220 */ /* 0x088fe20000410000 */
[----:B-1----:R-:W-:Y:S01]  /*0c30*/  @!P4 FMUL.FTZ R11, R18, R9 ;  /* 0x00000009120bc220 */ /* 0x002fe20000410000 */
[----:B------:R-:W-:-:S03]  /*0c40*/  VIADD R9, R3, 0x300 ;  /* 0x0000030003097836 */ /* 0x000fc60000000000 */
[----:B------:R-:W0:Y:S02]  /*0c50*/  @!P1 MUFU.SIN R25, R24 ;  /* 0x0000001800199308 */ /* 0x000e240000000400 */
[----:B------:R-:W-:Y:S01]  /*0c60*/  @!P2 FMUL.RZ R26, R8, 0.15915493667125701904 ;  /* 0x3e22f983081aa820 */ /* 0x000fe2000040c000 */
[----:B------:R-:W-:Y:S02]  /*0c70*/  ISETP.GE.AND P3, PT, R9, R2, PT ;  /* 0x000000020900720c */ /* 0x000fe40003f66270 */
[----:B------:R-:W1:Y:S01]  /*0c80*/  @!P0 LDC.64 R8, c[0x0][0x218] ;  /* 0x00008600ff088b82 */ /* 0x000e620000000a00 */
[----:B------:R-:W-:Y:S01]  /*0c90*/  MOV R20, RZ ;  /* 0x000000ff00147202 */ /* 0x000fe20000000f00 */
[-C--:B----4-:R-:W-:Y:S01]  /*0ca0*/  @!P1 FMUL.FTZ R20, R21, R4.reuse ;  /* 0x0000000415149220 */ /* 0x090fe20000410000 */
[----:B------:R-:W-:Y:S01]  /*0cb0*/  HFMA2.MMA R21, -RZ, RZ, 0, 0 ;  /* 0x00000000ff157435 */ /* 0x000fe200000001ff */
[----:B------:R-:W2:Y:S05]  /*0cc0*/  @!P2 MUFU.COS R27, R26 ;  /* 0x0000001a001ba308 */ /* 0x000eaa0000000000 */
[----:B0-----:R-:W-:Y:S01]  /*0cd0*/  @!P1 FMUL.FTZ R21, R25, R4 ;  /* 0x0000000419159220 */ /* 0x001fe20000410000 */
[----:B------:R-:W-:-:S02]  /*0ce0*/  ISETP.GE.AND P1, PT, R29, R2, PT ;  /* 0x000000021d00720c */ /* 0x000fc40003f26270 */
[----:B------:R0:W3:Y:S01]  /*0cf0*/  @!P2 MUFU.SIN R25, R26 ;  /* 0x0000001a0019a308 */ /* 0x0000e20000000400 */
[----:B------:R-:W-:Y:S01]  /*0d00*/  @!P3 FMUL.RZ R28, R5, 0.15915493667125701904 ;  /* 0x3e22f983051cb820 */ /* 0x000fe2000040c000 */
[----:B------:R-:W-:Y:S02]  /*0d10*/  @!P0 IADD3 R5, R0, R3, RZ ;  /* 0x0000000300058210 */ /* 0x000fe40007ffe0ff */
[----:B------:R-:W-:-:S03]  /*0d20*/  MOV R4, RZ ;  /* 0x000000ff00047202 */ /* 0x000fc60000000f00 */
[----:B-1----:R-:W-:Y:S01]  /*0d30*/  @!P0 IMAD.WIDE.U32 R8, R5, 0x8, R8 ;  /* 0x0000000805088825 */ /* 0x002fe200078e0008 */
[----:B------:R-:W-:-:S03]  /*0d40*/  HFMA2.MMA R5, -RZ, RZ, 0, 0 ;  /* 0x00000000ff057435 */ /* 0x000fc600000001ff */
[----:B0-----:R-:W-:Y:S01]  /*0d50*/  @!P1 FMUL.RZ R26, R7, 0.15915493667125701904 ;  /* 0x3e22f983071a9820 */ /* 0x001fe2000040c000 */
[----:B------:R-:W5:Y:S01]  /*0d60*/  @!P3 MUFU.COS R18, R28 ;  /* 0x0000001c0012b308 */ /* 0x000f620000000000 */
[----:B------:R-:W-:Y:S01]  /*0d70*/  @!P0 MOV R3, R23 ;  /* 0x0000001700038202 */ /* 0x000fe20000000f00 */
[-C--:B--2---:R-:W-:Y:S01]  /*0d80*/  @!P2 FMUL.FTZ R4, R27, R6.reuse ;  /* 0x000000061b04a220 */ /* 0x084fe20000410000 */
[----:B---3--:R-:W-:-:S05]  /*0d90*/  @!P2 FMUL.FTZ R5, R25, R6 ;  /* 0x000000061905a220 */ /* 0x008fca0000410000 */
[----:B------:R-:W0:Y:S01]  /*0da0*/  @!P3 MUFU.SIN R24, R28 ;  /* 0x0000001c0018b308 */ /* 0x000e220000000400 */
[----:B------:R1:W-:Y:S01]  /*0db0*/  @!P0 STG.E.64 desc[UR4][R8.64], R14 ;  /* 0x0000000e08008986 */ /* 0x0003e2000c101b04 */
[----:B------:R-:W-:-:S06]  /*0dc0*/  ISETP.GE.AND P0, PT, R3, R2, PT ;  /* 0x000000020300720c */ /* 0x000fcc0003f06270 */
[----:B------:R-:W2:Y:S08]  /*0dd0*/  @!P1 MUFU.COS R25, R26 ;  /* 0x0000001a00199308 */ /* 0x000eb00000000000 */
[----:B------:R-:W3:Y:S01]  /*0de0*/  @!P1 MUFU.SIN R27, R26 ;  /* 0x0000001a001b9308 */ /* 0x000ee20000000400 */
[----:B------:R-:W-:Y:S02]  /*0df0*/  CS2R R6, SRZ ;  /* 0x0000000000067805 */ /* 0x000fe4000001ff00 */
[-C--:B-----5:R-:W-:Y:S01]  /*0e00*/  @!P3 FMUL.FTZ R6, R18, R19.reuse ;  /* 0x000000131206b220 */ /* 0x0a0fe20000410000 */
[----:B0-----:R-:W-:Y:S01]  /*0e10*/  @!P3 FMUL.FTZ R7, R24, R19 ;  /* 0x000000131807b220 */ /* 0x001fe20000410000 */
[----:B------:R-:W-:-:S02]  /*0e20*/  CS2R R18, SRZ ;  /* 0x0000000000127805 */ /* 0x000fc4000001ff00 */
[-C--:B--2---:R-:W-:Y:S01]  /*0e30*/  @!P1 FMUL.FTZ R18, R25, R22.reuse ;  /* 0x0000001619129220 */ /* 0x084fe20000410000 */
[----:B---3--:R-:W-:Y:S01]  /*0e40*/  @!P1 FMUL.FTZ R19, R27, R22 ;  /* 0x000000161b139220 */ /* 0x008fe20000410000 */
[----:B-1----:R-:W-:Y:S06]  /*0e50*/  @P0 BRA `(.L_x_750) ;  /* 0x0000000000300947 */ /* 0x002fec0003800000 */
[----:B------:R-:W0:Y:S01]  /*0e60*/  LDC.64 R8, c[0x0][0x218] ;  /* 0x00008600ff087b82 */ /* 0x000e220000000a00 */
[----:B------:R-:W-:Y:S02]  /*0e70*/  IADD3 R15, R0, R3, RZ ;  /* 0x00000003000f7210 */ /* 0x000fe40007ffe0ff */
[----:B------:R-:W-:-:S04]  /*0e80*/  IADD3 R3, R3, 0x80, RZ ;  /* 0x0000008003037810 */ /* 0x000fc80007ffe0ff */
[----:B------:R-:W-:Y:S01]  /*0e90*/  ISETP.GE.AND P0, PT, R3, R2, PT ;  /* 0x000000020300720c */ /* 0x000fe20003f06270 */
[----:B0-----:R-:W-:-:S05]  /*0ea0*/  IMAD.WIDE.U32 R8, R15, 0x8, R8 ;  /* 0x000000080f087825 */ /* 0x001fca00078e0008 */
[----:B------:R0:W-:Y:S07]  /*0eb0*/  STG.E.64 desc[UR4][R8.64], R12 ;  /* 0x0000000c08007986 */ /* 0x0001ee000c101b04 */
[----:B------:R-:W-:Y:S05]  /*0ec0*/  @P0 BRA `(.L_x_751) ;  /* 0x0000000000300947 */ /* 0x000fea0003800000 */
[----:B0-----:R-:W0:Y:S01]  /*0ed0*/  LDC.64 R8, c[0x0][0x218] ;  /* 0x00008600ff087b82 */ /* 0x001e220000000a00 */
[----:B------:R-:W-:Y:S01]  /*0ee0*/  IMAD.IADD R13, R0, 0x1, R3 ;  /* 0x00000001000d7824 */ /* 0x000fe200078e0203 */
[----:B------:R-:W-:-:S03]  /*0ef0*/  IADD3 R3, R3, 0x80, RZ ;  /* 0x0000008003037810 */ /* 0x000fc60007ffe0ff */
[----:B0-----:R-:W-:-:S05]  /*0f00*/  IMAD.WIDE.U32 R8, R13, 0x8, R8 ;  /* 0x000000080d087825 */ /* 0x001fca00078e0008 */
[----:B------:R0:W-:Y:S02]  /*0f10*/  STG.E.64 desc[UR4][R8.64], R16 ;  /* 0x0000001008007986 */ /* 0x0001e4000c101b04 */
.L_x_750:
[----:B------:R-:W-:-:S13]  /*0f20*/  ISETP.GE.AND P0, PT, R3, R2, PT ;  /* 0x000000020300720c */ /* 0x000fda0003f06270 */
[----:B------:R-:W-:Y:S05]  /*0f30*/  @P0 BRA `(.L_x_752) ;  /* 0x0000000000300947 */ /* 0x000fea0003800000 */
[----:B0-----:R-:W0:Y:S01]  /*0f40*/  LDC.64 R8, c[0x0][0x218] ;  /* 0x00008600ff087b82 */ /* 0x001e220000000a00 */
[----:B------:R-:W-:Y:S02]  /*0f50*/  IADD3 R13, R0, R3, RZ ;  /* 0x00000003000d7210 */ /* 0x000fe40007ffe0ff */
[----:B------:R-:W-:-:S03]  /*0f60*/  IADD3 R3, R3, 0x80, RZ ;  /* 0x0000008003037810 */ /* 0x000fc60007ffe0ff */
[----:B0-----:R-:W-:-:S05]  /*0f70*/  IMAD.WIDE.U32 R8, R13, 0x8, R8 ;  /* 0x000000080d087825 */ /* 0x001fca00078e0008 */
[----:B------:R1:W-:Y:S02]  /*0f80*/  STG.E.64 desc[UR4][R8.64], R10 ;  /* 0x0000000a08007986 */ /* 0x0003e4000c101b04 */
.L_x_751:
[----:B------:R-:W-:-:S13]  /*0f90*/  ISETP.GE.AND P0, PT, R3, R2, PT ;  /* 0x000000020300720c */ /* 0x000fda0003f06270 */
[----:B------:R-:W-:Y:S05]  /*0fa0*/  @P0 BRA `(.L_x_753) ;  /* 0x0000000000340947 */ /* 0x000fea0003800000 */
[----:B01----:R-:W0:Y:S01]  /*0fb0*/  LDC.64 R8, c[0x0][0x218] ;  /* 0x00008600ff087b82 */ /* 0x003e220000000a00 */
[----:B------:R-:W-:Y:S02]  /*0fc0*/  IADD3 R11, R0, R3, RZ ;  /* 0x00000003000b7210 */ /* 0x000fe40007ffe0ff */
[----:B------:R-:W-:-:S03]  /*0fd0*/  IADD3 R3, R3, 0x80, RZ ;  /* 0x0000008003037810 */ /* 0x000fc60007ffe0ff */
[----:B0-----:R-:W-:-:S05]  /*0fe0*/  IMAD.WIDE.U32 R8, R11, 0x8, R8 ;  /* 0x000000080b087825 */ /* 0x001fca00078e0008 */
[----:B------:R1:W-:Y:S02]  /*0ff0*/  STG.E.64 desc[UR4][R8.64], R20 ;  /* 0x0000001408007986 */ /* 0x0003e4000c101b04 */
.L_x_752:
[----:B------:R-:W-:-:S13]  /*1000*/  ISETP.GE.AND P0, PT, R3, R2, PT ;  /* 0x000000020300720c */ /* 0x000fda0003f06270 */
[----:B------:R-:W-:Y:S05]  /*1010*/  @P0 BREAK B1 ;  /* 0x0000000000010942 */ /* 0x000fea0003800000 */
[----:B------:R-:W-:Y:S05]  /*1020*/  @P0 BRA `(.L_x_754) ;  /* 0x0000000000300947 */ /* 0x000fea0003800000 */
[----:B01----:R-:W0:Y:S01]  /*1030*/  LDC.64 R8, c[0x0][0x218] ;  /* 0x00008600ff087b82 */ /* 0x003e220000000a00 */
[----:B------:R-:W-:Y:S02]  /*1040*/  IADD3 R11, R0, R3, RZ ;  /* 0x00000003000b7210 */ /* 0x000fe40007ffe0ff */
[----:B------:R-:W-:-:S03]  /*1050*/  IADD3 R3, R3, 0x80, RZ ;  /* 0x0000008003037810 */ /* 0x000fc60007ffe0ff */
[----:B0-----:R-:W-:-:S05]  /*1060*/  IMAD.WIDE.U32 R8, R11, 0x8, R8 ;  /* 0x000000080b087825 */ /* 0x001fca00078e0008 */
[----:B------:R2:W-:Y:S02]  /*1070*/  STG.E.64 desc[UR4][R8.64], R4 ;  /* 0x0000000408007986 */ /* 0x0005e4000c101b04 */
.L_x_753:
[----:B------:R-:W-:Y:S05]  /*1080*/  BSYNC B1 ;  /* 0x0000000000017941 */ /* 0x000fea0003800000 */
.L_x_749:
[----:B------:R-:W-:-:S13]  /*1090*/  ISETP.GE.AND P0, PT, R3, R2, PT ;  /* 0x000000020300720c */ /* 0x000fda0003f06270 */
[----:B--2---:R-:W2:Y:S01]  /*10a0*/  @!P0 LDC.64 R4, c[0x0][0x218] ;  /* 0x00008600ff048b82 */ /* 0x004ea20000000a00 */
[----:B01----:R-:W-:Y:S02]  /*10b0*/  @!P0 IADD3 R9, R0, R3, RZ ;  /* 0x0000000300098210 */ /* 0x003fe40007ffe0ff */
[----:B------:R-:W-:-:S03]  /*10c0*/  @!P0 IADD3 R3, R3, 0x80, RZ ;  /* 0x0000008003038810 */ /* 0x000fc60007ffe0ff */
[----:B--2---:R-:W-:-:S05]  /*10d0*/  @!P0 IMAD.WIDE.U32 R4, R9, 0x8, R4 ;  /* 0x0000000809048825 */ /* 0x004fca00078e0004 */
[----:B------:R2:W-:Y:S02]  /*10e0*/  @!P0 STG.E.64 desc[UR4][R4.64], R6 ;  /* 0x0000000604008986 */ /* 0x0005e4000c101b04 */
.L_x_754:
[----:B------:R-:W-:Y:S05]  /*10f0*/  BSYNC B0 ;  /* 0x0000000000007941 */ /* 0x000fea0003800000 */
.L_x_748:
[----:B------:R-:W-:Y:S05]  /*1100*/  WARPSYNC.ALL ;  /* 0x0000000000007948 */ /* 0x000fea0003800000 */
[----:B------:R-:W-:-:S13]  /*1110*/  ISETP.GE.AND P0, PT, R3, R2, PT ;  /* 0x000000020300720c */ /* 0x000fda0003f06270 */
[----:B------:R-:W-:Y:S05]  /*1120*/  @P0 EXIT ;  /* 0x000000000000094d */ /* 0x000fea0003800000 */
[----:B--2---:R-:W2:Y:S01]  /*1130*/  LDC.64 R4, c[0x0][0x218] ;  /* 0x00008600ff047b82 */ /* 0x004ea20000000a00 */
[----:B------:R-:W-:-:S05]  /*1140*/  IADD3 R3, R0, R3, RZ ;  /* 0x0000000300037210 */ /* 0x000fca0007ffe0ff */
[----:B--2---:R-:W-:-:S05]  /*1150*/  IMAD.WIDE.U32 R2, R3, 0x8, R4 ;  /* 0x0000000803027825 */ /* 0x004fca00078e0004 */
[----:B------:R-:W-:Y:S01]  /*1160*/  STG.E.64 desc[UR4][R2.64], R18 ;  /* 0x0000001202007986 */ /* 0x000fe2000c101b04 */
[----:B------:R-:W-:Y:S05]  /*1170*/  EXIT ;  /* 0x000000000000794d */ /* 0x000fea0003800000 */
.L_x_755:
        /* <DEDUP_REMOVED lines=16> */
.L_x_4590:


//--------------------- .text._ZN2at6native29vectorized_elementwise_kernelILi4EZZZNS0_54_GLOBAL__N__7dbc7496_16_ComplexKernel_cu_b2145a98_311017polar_kernel_cudaERNS_14TensorIteratorEENKUlvE_clEvENKUlvE0_clEvEUlffE_St5arrayIPcLm3EEEEviT0_T1_ --------------------------
	.section	.text._ZN2at6native29vectorized_elementwise_kernelILi4EZZZNS0_54_GLOBAL__N__7dbc7496_16_ComplexKernel_cu_b2145a98_311017polar_kernel_cudaERNS_14TensorIteratorEENKUlvE_clEvENKUlvE0_clEvEUlffE_St5arrayIPcLm3EEEEviT0_T1_,"ax",@progbits
	.align	128
        .global         _ZN2at6native29vectorized_elementwise_kernelILi4EZZZNS0_54_GLOBAL__N__7dbc7496_16_ComplexKernel_cu_b2145a98_311017polar_kernel_cudaERNS_14TensorIteratorEENKUlvE_clEvENKUlvE0_clEvEUlffE_St5arrayIPcLm3EEEEviT0_T1_
        .type           _ZN2at6native29vectorized_elementwise_kernelILi4EZZZNS0_54_GLOBAL__N__7dbc7496_16_ComplexKernel_cu_b2145a98_311017polar_kernel_cudaERNS_14TensorIteratorEENKUlvE_clEvENKUlvE0_clEvEUlffE_St5arrayIPcLm3EEEEviT0_T1_,@function
        .size           _ZN2at6native29vectorized_elementwise_kernelILi4EZZZNS0_54_GLOBAL__N__7dbc7496_16_ComplexKernel_cu_b2145a98_311017polar_kernel_cudaERNS_14TensorIteratorEENKUlvE_clEvENKUlvE0_clEvEUlffE_St5arrayIPcLm3EEEEviT0_T1_,(.L_x_4591 - _ZN2at6native29vectorized_elementwise_kernelILi4EZZZNS0_54_GLOBAL__N__7dbc7496_16_ComplexKernel_cu_b2145a98_311017polar_kernel_cudaERNS_14TensorIteratorEENKUlvE_clEvENKUlvE0_clEvEUlffE_St5arrayIPcLm3EEEEviT0_T1_)
        .other          _ZN2at6native29vectorized_elementwise_kernelILi4EZZZNS0_54_GLOBAL__N__7dbc7496_16_ComplexKernel_cu_b2145a98_311017polar_kernel_cudaERNS_14TensorIteratorEENKUlvE_clEvENKUlvE0_clEvEUlffE_St5arrayIPcLm3EEEEviT0_T1_,@"STO_CUDA_ENTRY STV_DEFAULT"
_ZN2at6native29vectorized_elementwise_kernelILi4EZZZNS0_54_GLOBAL__N__7dbc7496_16_ComplexKernel_cu_b2145a98_311017polar_kernel_cudaERNS_14TensorIteratorEENKUlvE_clEvENKUlvE0_clEvEUlffE_St5arrayIPcLm3EEEEviT0_T1_:
.text._ZN2at6native29vectorized_elementwise_kernelILi4EZZZNS0_54_GLOBAL__N__7dbc7496_16_ComplexKernel_cu_b2145a98_311017polar_kernel_cudaERNS_14TensorIteratorEENKUlvE_clEvENKUlvE0_clEvEUlffE_St5arrayIPcLm3EEEEviT0_T1_:
        /* <DEDUP_REMOVED lines=10> */
[----:B------:R-:W2:Y:S01]  /*00a0*/  LDC.64 R30, c[0x0][0x218] ;  /* 0x00008600ff1e7b82 */ /* 0x000ea20000000a00 */
[----:B-1----:R-:W-:-:S04]  /*00b0*/  IMAD.WIDE R4, R2, 0x4, R4 ;  /* 0x0000000402047825 */ /* 0x002fc800078e0204 */
[----:B0-----:R-:W-:-:S03]  /*00c0*/  IMAD.WIDE.U32 R14, R0, 0x10, R4 ;  /* 0x00000010000e7825 */ /* 0x001fc600078e0004 */
[----:B------:R-:W0:Y:S02]  /*00d0*/  LDC.64 R4, c[0x0][0x220] ;  /* 0x00008800ff047b82 */ /* 0x000e240000000a00 */
[----:B------:R-:W3:Y:S04]  /*00e0*/  LDG.E.128 R20, desc[UR4][R14.64] ;  /* 0x000000040e147981 */ /* 0x000ee8000c1e1d00 */
[----:B------:R1:W4:Y:S01]  /*00f0*/  LDG.E.128 R8, desc[UR4][R14.64+0x800] ;  /* 0x000800040e087981 */ /* 0x000322000c1e1d00 */
[----:B0-----:R-:W-:-:S04]  /*0100*/  IMAD.WIDE R4, R2, 0x4, R4 ;  /* 0x0000000402047825 */ /* 0x001fc800078e0204 */
[----:B------:R-:W-:-:S05]  /*0110*/  IMAD.WIDE.U32 R24, R0, 0x10, R4 ;  /* 0x0000001000187825 */ /* 0x000fca00078e0004 */
[----:B------:R-:W5:Y:S04]  /*0120*/  LDG.E.128 R16, desc[UR4][R24.64] ;  /* 0x0000000418107981 */ /* 0x000f68000c1e1d00 */
[----:B------:R0:W5:Y:S01]  /*0130*/  LDG.E.128 R4, desc[UR4][R24.64+0x800] ;  /* 0x0008000418047981 */ /* 0x000162000c1e1d00 */
[----:B--2---:R-:W-:-:S04]  /*0140*/  IMAD.WIDE.U32 R30, R2, 0x8, R30 ;  /* 0x00000008021e7825 */ /* 0x004fc800078e001e */
[----:B------:R-:W-:-:S04]  /*0150*/  IMAD.WIDE R30, R0, 0x20, R30 ;  /* 0x00000020001e7825 */ /* 0x000fc800078e021e */
[----:B---3--:R-:W-:Y:S01]  /*0160*/  FMUL.RZ R28, R23, 0.15915493667125701904 ;  /* 0x3e22f983171c7820 */ /* 0x008fe2000040c000 */
[----:B------:R-:W-:Y:S01]  /*0170*/  FMUL.RZ R21, R21, 0.15915493667125701904 ;  /* 0x3e22f98315157820 */ /* 0x000fe2000040c000 */
[----:B------:R-:W-:Y:S01]  /*0180*/  FMUL.RZ R20, R20, 0.15915493667125701904 ;  /* 0x3e22f98314147820 */ /* 0x000fe2000040c000 */
[----:B------:R-:W-:Y:S01]  /*0190*/  FMUL.RZ R3, R22, 0.15915493667125701904 ;  /* 0x3e22f98316037820 */ /* 0x000fe2000040c000 */
[----:B-1----:R-:W5:Y:S01]  /*01a0*/  MUFU.COS R14, R28 ;  /* 0x0000001c000e7308 */ /* 0x002f620000000000 */
[----:B----4-:R-:W-:Y:S01]  /*01b0*/  FMUL.RZ R8, R8, 0.15915493667125701904 ;  /* 0x3e22f98308087820 */ /* 0x010fe2000040c000 */
[----:B------:R-:W-:Y:S01]  /*01c0*/  FMUL.RZ R32, R9, 0.15915493667125701904 ;  /* 0x3e22f98309207820 */ /* 0x000fe2000040c000 */
[----:B------:R-:W-:-:S05]  /*01d0*/  FMUL.RZ R33, R10, 0.15915493667125701904 ;  /* 0x3e22f9830a217820 */ /* 0x000fca000040c000 */
[----:B0-----:R0:W-:Y:S08]  /*01e0*/  MUFU.SIN R24, R28 ;  /* 0x0000001c00187308 */ /* 0x0011f00000000400 */
[----:B------:R-:W1:Y:S01]  /*01f0*/  MUFU.COS R12, R21 ;  /* 0x00000015000c7308 */ /* 0x000e620000000000 */
[----:B0-----:R-:W-:-:S07]  /*0200*/  FMUL.RZ R28, R11, 0.15915493667125701904 ;  /* 0x3e22f9830b1c7820 */ /* 0x001fce000040c000 */
[----:B------:R-:W0:Y:S01]  /*0210*/  MUFU.COS R15, R3 ;  /* 0x00000003000f7308 */ /* 0x000e220000000000 */
[----:B-----5:R-:W-:-:S07]  /*0220*/  FMUL.FTZ R14, R19, R14 ;  /* 0x0000000e130e7220 */ /* 0x020fce0000410000 */
[----:B------:R-:W-:Y:S01]  /*0230*/  MUFU.COS R27, R20 ;  /* 0x00000014001b7308 */ /* 0x000fe20000000000 */
[----:B-1----:R-:W-:-:S07]  /*0240*/  FMUL.FTZ R10, R17, R12 ;  /* 0x0000000c110a7220 */ /* 0x002fce0000410000 */
[----:B------:R-:W1:Y:S01]  /*0250*/  MUFU.SIN R29, R20 ;  /* 0x00000014001d7308 */ /* 0x000e620000000400 */
[----:B0-----:R-:W-:Y:S01]  /*0260*/  FMUL.FTZ R12, R18, R15 ;  /* 0x0000000f120c7220 */ /* 0x001fe20000410000 */
[----:B------:R-:W-:-:S06]  /*0270*/  FMUL.FTZ R15, R19, R24 ;  /* 0x00000018130f7220 */ /* 0x000fcc0000410000 */
[----:B------:R-:W0:Y:S08]  /*0280*/  MUFU.SIN R13, R3 ;  /* 0x00000003000d7308 */ /* 0x000e300000000400 */
[----:B------:R-:W2:Y:S01]  /*0290*/  MUFU.SIN R26, R21 ;  /* 0x00000015001a7308 */ /* 0x000ea20000000400 */
[----:B-1----:R-:W-:-:S07]  /*02a0*/  FMUL.FTZ R9, R16, R29 ;  /* 0x0000001d10097220 */ /* 0x002fce0000410000 */
[----:B------:R-:W-:Y:S01]  /*02b0*/  MUFU.COS R23, R8 ;  /* 0x0000000800177308 */ /* 0x000fe20000000000 */
[----:B0-----:R-:W-:-:S05]  /*02c0*/  FMUL.FTZ R13, R18, R13 ;  /* 0x0000000d120d7220 */ /* 0x001fca0000410000 */
[----:B------:R-:W-:Y:S02]  /*02d0*/  STG.E.128 desc[UR4][R30.64+0x10], R12 ;  /* 0x0000100c1e007986 */ /* 0x000fe4000c101d04 */
[----:B------:R-:W0:Y:S01]  /*02e0*/  MUFU.COS R20, R32 ;  /* 0x0000002000147308 */ /* 0x000e220000000000 */
[----:B--2---:R-:W-:-:S07]  /*02f0*/  FMUL.FTZ R11, R17, R26 ;  /* 0x0000001a110b7220 */ /* 0x004fce0000410000 */
[----:B------:R-:W1:Y:S08]  /*0300*/  MUFU.SIN R22, R32 ;  /* 0x0000002000167308 */ /* 0x000e700000000400 */
[----:B------:R2:W3:Y:S01]  /*0310*/  MUFU.SIN R25, R8 ;  /* 0x0000000800197308 */ /* 0x0004e20000000400 */
[----:B0-----:R-:W-:-:S07]  /*0320*/  FMUL.FTZ R18, R5, R20 ;  /* 0x0000001405127220 */ /* 0x001fce0000410000 */
[----:B------:R-:W0:Y:S01]  /*0330*/  MUFU.COS R3, R33 ;  /* 0x0000002100037308 */ /* 0x000e220000000000 */
[----:B--2---:R-:W-:Y:S01]  /*0340*/  FMUL.FTZ R8, R16, R27 ;  /* 0x0000001b10087220 */ /* 0x004fe20000410000 */
[----:B------:R-:W-:Y:S01]  /*0350*/  FMUL.FTZ R16, R4, R23 ;  /* 0x0000001704107220 */ /* 0x000fe20000410000 */
[----:B-1----:R-:W-:-:S03]  /*0360*/  FMUL.FTZ R19, R5, R22 ;  /* 0x0000001605137220 */ /* 0x002fc60000410000 */
[----:B------:R-:W-:Y:S02]  /*0370*/  STG.E.128 desc[UR4][R30.64], R8 ;  /* 0x000000081e007986 */ /* 0x000fe4000c101d04 */
[----:B------:R-:W1:Y:S01]  /*0380*/  MUFU.SIN R21, R33 ;  /* 0x0000002100157308 */ /* 0x000e620000000400 */
[----:B---3--:R-:W-:-:S05]  /*0390*/  FMUL.FTZ R17, R4, R25 ;  /* 0x0000001904117220 */ /* 0x008fca0000410000 */
        /* <DEDUP_REMOVED lines=9> */
.L_x_756:
        /* <DEDUP_REMOVED lines=171> */
.L_x_759:
[----:B------:R-:W-:-:S13]  /*0ee0*/  ISETP.GE.AND P0, PT, R3, R0, PT ;  /* 0x000000000300720c */ /* 0x000fda0003f06270 */
[----:B------:R-:W-:Y:S05]  /*0ef0*/  @P0 BRA `(.L_x_761) ;  /* 0x0000000000300947 */ /* 0x000fea0003800000 */
[----:B0-----:R-:W0:Y:S01]  /*0f00*/  LDC.64 R8, c[0x0][0x218] ;  /* 0x00008600ff087b82 */ /* 0x001e220000000a00 */
[----:B------:R-:W-:Y:S02]  /*0f10*/  IADD3 R13, R2, R3, RZ ;  /* 0x00000003020d7210 */ /* 0x000fe40007ffe0ff */
[----:B------:R-:W-:-:S03]  /*0f20*/  IADD3 R3, R3, 0x80, RZ ;  /* 0x0000008003037810 */ /* 0x000fc60007ffe0ff */
[----:B0-----:R-:W-:-:S05]  /*0f30*/  IMAD.WIDE.U32 R8, R13, 0x8, R8 ;  /* 0x000000080d087825 */ /* 0x001fca00078e0008 */
[----:B------:R1:W-:Y:S02]  /*0f40*/  STG.E.64 desc[UR4][R8.64], R10 ;  /* 0x0000000a08007986 */ /* 0x0003e4000c101b04 */
.L_x_760:
[----:B------:R-:W-:-:S13]  /*0f50*/  ISETP.GE.AND P0, PT, R3, R0, PT ;  /* 0x000000000300720c */ /* 0x000fda0003f06270 */
[----:B------:R-:W-:Y:S05]  /*0f60*/  @P0 BRA `(.L_x_762) ;  /* 0x0000000000340947 */ /* 0x000fea0003800000 */
[----:B01----:R-:W0:Y:S01]  /*0f70*/  LDC.64 R8, c[0x0][0x218] ;  /* 0x00008600ff087b82 */ /* 0x003e220000000a00 */
[----:B------:R-:W-:Y:S02]  /*0f80*/  IADD3 R11, R2, R3, RZ ;  /* 0x00000003020b7210 */ /* 0x000fe40007ffe0ff */
[----:B------:R-:W-:-:S03]  /*0f90*/  IADD3 R3, R3, 0x80, RZ ;  /* 0x0000008003037810 */ /* 0x000fc60007ffe0ff */
[----:B0-----:R-:W-:-:S05]  /*0fa0*/  IMAD.WIDE.U32 R8, R11, 0x8, R8 ;  /* 0x000000080b087825 */ /* 0x001fca00078e0008 */
[----:B------:R1:W-:Y:S02]  /*0fb0*/  STG.E.64 desc[UR4][R8.64], R20 ;  /* 0x0000001408007986 */ /* 0x0003e4000c101b04 */
.L_x_761:
        /* <DEDUP_REMOVED lines=8> */
.L_x_762:
[----:B------:R-:W-:Y:S05]  /*1040*/  BSYNC B1 ;  /* 0x0000000000017941 */ /* 0x000fea0003800000 */
.L_x_758:
[----:B------:R-:W-:-:S13]  /*1050*/  ISETP.GE.AND P0, PT, R3, R0, PT ;  /* 0x000000000300720c */ /* 0x000fda0003f06270 */
[----:B--2---:R-:W2:Y:S01]  /*1060*/  @!P0 LDC.64 R4, c[0x0][0x218] ;  /* 0x00008600ff048b82 */ /* 0x004ea20000000a00 */
[----:B01----:R-:W-:Y:S02]  /*1070*/  @!P0 IADD3 R9, R2, R3, RZ ;  /* 0x0000000302098210 */ /* 0x003fe40007ffe0ff */
[----:B------:R-:W-:-:S03]  /*1080*/  @!P0 IADD3 R3, R3, 0x80, RZ ;  /* 0x0000008003038810 */ /* 0x000fc60007ffe0ff */
[----:B--2---:R-:W-:-:S05]  /*1090*/  @!P0 IMAD.WIDE.U32 R4, R9, 0x8, R4 ;  /* 0x0000000809048825 */ /* 0x004fca00078e0004 */
[----:B------:R2:W-:Y:S02]  /*10a0*/  @!P0 STG.E.64 desc[UR4][R4.64], R6 ;  /* 0x0000000604008986 */ /* 0x0005e4000c101b04 */
.L_x_763:
[----:B------:R-:W-:Y:S05]  /*10b0*/  BSYNC B0 ;  /* 0x0000000000007941 */ /* 0x000fea0003800000 */
.L_x_757:
        /* <DEDUP_REMOVED lines=8> */
.L_x_764:
        /* <DEDUP_REMOVED lines=12> */
.L_x_4591:


//--------------------- .text._ZN2at6native29vectorized_elementwise_kernelILi8EZZZNS0_54_GLOBAL__N__7dbc7496_16_ComplexKernel_cu_b2145a98_311017polar_kernel_cudaERNS_14TensorIteratorEENKUlvE_clEvENKUlvE0_clEvEUlffE_St5arrayIPcLm3EEEEviT0_T1_ --------------------------
	.section	.text._ZN2at6native29vectorized_elementwise_kernelILi8EZZZNS0_54_GLOBAL__N__7dbc7496_16_ComplexKernel_cu_b2145a98_311017polar_kernel_cudaERNS_14TensorIteratorEENKUlvE_clEvENKUlvE0_clEvEUlffE_St5arrayIPcLm3EEEEviT0_T1_,"ax",@progbits
	.align	128
        .global         _ZN2at6native29vectorized_elementwise_kernelILi8EZZZNS0_54_GLOBAL__N__7dbc7496_16_ComplexKernel_cu_b2145a98_311017polar_kernel_cudaERNS_14TensorIteratorEENKUlvE_clEvENKUlvE0_clEvEUlffE_St5arrayIPcLm3EEEEviT0_T1_
        .type           _ZN2at6native29vectorized_elementwise_kernelILi8EZZZNS0_54_GLOBAL__N__7dbc7496_16_ComplexKernel_cu_b2145a98_311017polar_kernel_cudaERNS_14TensorIteratorEENKUlvE_clEvENKUlvE0_clEvEUlffE_St5arrayIPcLm3EEEEviT0_T1_,@function
        .size           _ZN2at6native29vectorized_elementwise_kernelILi8EZZZNS0_54_GLOBAL__N__7dbc7496_16_ComplexKernel_cu_b2145a98_311017polar_kernel_cudaERNS_14TensorIteratorEENKUlvE_clEvENKUlvE0_clEvEUlffE_St5arrayIPcLm3EEEEviT0_T1_,(.L_x_4592 - _ZN2at6native29vectorized_elementwise_kernelILi8EZZZNS0_54_GLOBAL__N__7dbc7496_16_ComplexKernel_cu_b2145a98_311017polar_kernel_cudaERNS_14TensorIteratorEENKUlvE_clEvENKUlvE0_clEvEUlffE_St5arrayIPcLm3EEEEviT0_T1_)
        .other          _ZN2at6native29vectorized_elementwise_kernelILi8EZZZNS0_54_GLOBAL__N__7dbc7496_16_ComplexKernel_cu_b2145a98_311017polar_kernel_cudaERNS_14TensorIteratorEENKUlvE_clEvENKUlvE0_clEvEUlffE_St5arrayIPcLm3EEEEviT0_T1_,@"STO_CUDA_ENTRY STV_DEFAULT"
_ZN2at6native29vectorized_elementwise_kernelILi8EZZZNS0_54_GLOBAL__N__7dbc7496_16_ComplexKernel_cu_b2145a98_311017polar_kernel_cudaERNS_14TensorIteratorEENKUlvE_clEvENKUlvE0_clEvEUlffE_St5arrayIPcLm3EEEEviT0_T1_:
.text._ZN2at6native29vectorized_elementwise_kernelILi8EZZZNS0_54_GLOBAL__N__7dbc7496_16_ComplexKernel_cu_b2145a98_311017polar_kernel_cudaERNS_14TensorIteratorEENKUlvE_clEvENKUlvE0_clEvEUlffE_St5arrayIPcLm3EEEEviT0_T1_:
        /* <DEDUP_REMOVED lines=67> */
.L_x_765:
        /* <DEDUP_REMOVED lines=171> */
.L_x_768:
[----:B------:R-:W-:-:S13]  /*0ee0*/  ISETP.GE.AND P0, PT, R3, R0, PT ;  /* 0x000000000300720c */ /* 0x000fda0003f06270 */
[----:B------:R-:W-:Y:S05]  /*0ef0*/  @P0 BRA `(.L_x_770) ;  /* 0x0000000000300947 */ /* 0x000fea0003800000 */
[----:B0-----:R-:W0:Y:S01]  /*0f00*/  LDC.64 R8, c[0x0][0x218] ;  /* 0x00008600ff087b82 */ /* 0x001e220000000a00 */
[----:B------:R-:W-:Y:S02]  /*0f10*/  IADD3 R13, R2, R3, RZ ;  /* 0x00000003020d7210 */ /* 0x000fe40007ffe0ff */
[----:B------:R-:W-:-:S03]  /*0f20*/  IADD3 R3, R3, 0x80, RZ ;  /* 0x0000008003037810 */ /* 0x000fc60007ffe0ff */
[----:B0-----:R-:W-:-:S05]  /*0f30*/  IMAD.WIDE.U32 R8, R13, 0x8, R8 ;  /* 0x000000080d087825 */ /* 0x001fca00078e0008 */
[----:B------:R1:W-:Y:S02]  /*0f40*/  STG.E.64 desc[UR4][R8.64], R10 ;  /* 0x0000000a08007986 */ /* 0x0003e4000c101b04 */
.L_x_769:
[----:B------:R-:W-:-:S13]  /*0f50*/  ISETP.GE.AND P0, PT, R3, R0, PT ;  /* 0x000000000300720c */ /* 0x000fda0003f06270 */
[----:B------:R-:W-:Y:S05]  /*0f60*/  @P0 BRA `(.L_x_771) ;  /* 0x0000000000340947 */ /* 0x000fea0003800000 */
[----:B01----:R-:W0:Y:S01]  /*0f70*/  LDC.64 R8, c[0x0][0x218] ;  /* 0x00008600ff087b82 */ /* 0x003e220000000a00 */
[----:B------:R-:W-:Y:S02]  /*0f80*/  IADD3 R11, R2, R3, RZ ;  /* 0x00000003020b7210 */ /* 0x000fe40007ffe0ff */
[----:B------:R-:W-:-:S03]  /*0f90*/  IADD3 R3, R3, 0x80, RZ ;  /* 0x0000008003037810 */ /* 0x000fc60007ffe0ff */
[----:B0-----:R-:W-:-:S05]  /*0fa0*/  IMAD.WIDE.U32 R8, R11, 0x8, R8 ;  /* 0x000000080b087825 */ /* 0x001fca00078e0008 */
[----:B------:R1:W-:Y:S02]  /*0fb0*/  STG.E.64 desc[UR4][R8.64], R20 ;  /* 0x0000001408007986 */ /* 0x0003e4000c101b04 */
.L_x_770:
        /* <DEDUP_REMOVED lines=8> */
.L_x_771:
[----:B------:R-:W-:Y:S05]  /*1040*/  BSYNC B1 ;  /* 0x0000000000017941 */ /* 0x000fea0003800000 */
.L_x_767:
[----:B------:R-:W-:-:S13]  /*1050*/  ISETP.GE.AND P0, PT, R3, R0, PT ;  /* 0x000000000300720c */ /* 0x000fda0003f06270 */
[----:B--2---:R-:W2:Y:S01]  /*1060*/  @!P0 LDC.64 R4, c[0x0][0x218] ;  /* 0x00008600ff048b82 */ /* 0x004ea20000000a00 */
[----:B01----:R-:W-:Y:S02]  /*1070*/  @!P0 IADD3 R9, R2, R3, RZ ;  /* 0x0000000302098210 */ /* 0x003fe40007ffe0ff */
[----:B------:R-:W-:-:S03]  /*1080*/  @!P0 IADD3 R3, R3, 0x80, RZ ;  /* 0x0000008003038810 */ /* 0x000fc60007ffe0ff */
[----:B--2---:R-:W-:-:S05]  /*1090*/  @!P0 IMAD.WIDE.U32 R4, R9, 0x8, R4 ;  /* 0x0000000809048825 */ /* 0x004fca00078e0004 */
[----:B------:R2:W-:Y:S02]  /*10a0*/  @!P0 STG.E.64 desc[UR4][R4.64], R6 ;  /* 0x0000000604008986 */ /* 0x0005e4000c101b04 */
.L_x_772:
[----:B------:R-:W-:Y:S05]  /*10b0*/  BSYNC B0 ;  /* 0x0000000000007941 */ /* 0x000fea0003800000 */
.L_x_766:
        /* <DEDUP_REMOVED lines=8> */
.L_x_773:
        /* <DEDUP_REMOVED lines=12> */
.L_x_4592:


//--------------------- .text._ZN2at6native18elementwise_kernelILi128ELi4EZNS0_15gpu_kernel_implIZZZNS0_54_GLOBAL__N__7dbc7496_16_ComplexKernel_cu_b2145a98_311017polar_kernel_cudaERNS_14TensorIteratorEENKUlvE_clEvENKUlvE_clEvEUlddE_EEvRNS_18TensorIteratorBaseERKT_EUliE_EEviT1_ --------------------------
	.section	.text._ZN2at6native18elementwise_kernelILi128ELi4EZNS0_15gpu_kernel_implIZZZNS0_54_GLOBAL__N__7dbc7496_16_ComplexKernel_cu_b2145a98_311017polar_kernel_cudaERNS_14TensorIteratorEENKUlvE_clEvENKUlvE_clEvEUlddE_EEvRNS_18TensorIteratorBaseERKT_EUliE_EEviT1_,"ax",@progbits
	.align	128
        .global         _ZN2at6native18elementwise_kernelILi128ELi4EZNS0_15gpu_kernel_implIZZZNS0_54_GLOBAL__N__7dbc7496_16_ComplexKernel_cu_b2145a98_311017polar_kernel_cudaERNS_14TensorIteratorEENKUlvE_clEvENKUlvE_clEvEUlddE_EEvRNS_18TensorIteratorBaseERKT_EUliE_EEviT1_
        .type           _ZN2at6native18elementwise_kernelILi128ELi4EZNS0_15gpu_kernel_implIZZZNS0_54_GLOBAL__N__7dbc7496_16_ComplexKernel_cu_b2145a98_311017polar_kernel_cudaERNS_14TensorIteratorEENKUlvE_clEvENKUlvE_clEvEUlddE_EEvRNS_18TensorIteratorBaseERKT_EUliE_EEviT1_,@function
        .size           _ZN2at6native18elementwise_kernelILi128ELi4EZNS0_15gpu_kernel_implIZZZNS0_54_GLOBAL__N__7dbc7496_16_ComplexKernel_cu_b2145a98_311017polar_kernel_cudaERNS_14TensorIteratorEENKUlvE_clEvENKUlvE_clEvEUlddE_EEvRNS_18TensorIteratorBaseERKT_EUliE_EEviT1_,(.L_x_4579 - _ZN2at6native18elementwise_kernelILi128ELi4EZNS0_15gpu_kernel_implIZZZNS0_54_GLOBAL__N__7dbc7496_16_ComplexKernel_cu_b2145a98_311017polar_kernel_cudaERNS_14TensorIteratorEENKUlvE_clEvENKUlvE_clEvEUlddE_EEvRNS_18TensorIteratorBaseERKT_EUliE_EEviT1_)
        .other          _ZN2at6native18elementwise_kernelILi128ELi4EZNS0_15gpu_kernel_implIZZZNS0_54_GLOBAL__N__7dbc7496_16_ComplexKernel_cu_b2145a98_311017polar_kernel_cudaERNS_14TensorIteratorEENKUlvE_clEvENKUlvE_clEvEUlddE_EEvRNS_18TensorIteratorBaseERKT_EUliE_EEviT1_,@"STO_CUDA_ENTRY STV_DEFAULT"
_ZN2at6native18elementwise_kernelILi128ELi4EZNS0_15gpu_kernel_implIZZZNS0_54_GLOBAL__N__7dbc7496_16_ComplexKernel_cu_b2145a98_311017polar_kernel_cudaERNS_14TensorIteratorEENKUlvE_clEvENKUlvE_clEvEUlddE_EEvRNS_18TensorIteratorBaseERKT_EUliE_EEviT1_:
.text._ZN2at6native18elementwise_kernelILi128ELi4EZNS0_15gpu_kernel_implIZZZNS0_54_GLOBAL__N__7dbc7496_16_ComplexKernel_cu_b2145a98_311017polar_kernel_cudaERNS_14TensorIteratorEENKUlvE_clEvENKUlvE_clEvEUlddE_EEvRNS_18TensorIteratorBaseERKT_EUliE_EEviT1_:
[----:B------:R-:W0:Y:S01]  /*0000*/  LDC R1, c[0x0][0x28] ;  /* 0x00000a00ff017b82 */ /* 0x000e220000000800 */
[----:B------:R-:W1:Y:S01]  /*0010*/  S2R R25, SR_CTAID.X ;  /* 0x0000000000197919 */ /* 0x000e620000002500 */
[----:B------:R-:W-:Y:S01]  /*0020*/  ULDC UR4, c[0x0][0x210] ;  /* 0x0000840000047ab9 */ /* 0x000fe20000000800 */
[----:B------:R-:W-:Y:S01]  /*0030*/  ULDC.64 UR36, c[0x0][0x208] ;  /* 0x0000820000247ab9 */ /* 0x000fe20000000a00 */
[----:B------:R-:W-:Y:S01]  /*0040*/  BSSY B6, `(.L_x_774) ;  /* 0x00004cd000067945 */ /* 0x000fe20003800000 */
[----:B------:R-:W1:Y:S01]  /*0050*/  S2R R2, SR_TID.X ;  /* 0x0000000000027919 */ /* 0x000e620000002100 */
[----:B0-----:R-:W-:Y:S02]  /*0060*/  VIADD R1, R1, 0xffffffd8 ;  /* 0xffffffd801017836 */ /* 0x001fe40000000000 */
[----:B-1----:R-:W-:-:S05]  /*0070*/  IMAD R23, R25, 0x200, R2 ;  /* 0x0000020019177824 */ /* 0x002fca00078e0202 */
[----:B------:R-:W-:-:S13]  /*0080*/  ISETP.GE.AND P0, PT, R23, UR4, PT ;  /* 0x0000000417007c0c */ /* 0x000fda000bf06270 */
[----:B------:R-:W-:Y:S05]  /*0090*/  @P0 BRA `(.L_x_775) ;  /* 0x0000004c001c0947 */ /* 0x000fea0003800000 */
        /* <DEDUP_REMOVED lines=354> */
.L_x_776:
[----:B------:R-:W0:Y:S01]  /*16c0*/  LDC.U8 R6, c[0x0][0x492] ;  /* 0x00012480ff067b82 */ /* 0x000e220000000000 */
[----:B------:R-:W-:Y:S01]  /*16d0*/  ULDC.64 UR4, c[0x0][0x478] ;  /* 0x00011e0000047ab9 */ /* 0x000fe20000000a00 */
[----:B------:R-:W-:Y:S01]  /*16e0*/  ULDC.64 UR6, c[0x0][0x480] ;  /* 0x0001200000067ab9 */ /* 0x000fe20000000a00 */
[----:B------:R-:W-:Y:S02]  /*16f0*/  IADD3 R16, P1, R16, UR4, RZ ;  /* 0x0000000410107c10 */ /* 0x000fe4000ff3e0ff */
        /* <DEDUP_REMOVED lines=15> */
[----:B--2---:R0:W1:Y:S01]  /*17f0*/  I2F.F64.S16 R18, R4 ;  /* 0x0000000400127312 */ /* 0x0040620000101c00 */
[----:B------:R-:W-:Y:S05]  /*1800*/  BRA `(.L_x_782) ;  /* 0x0000000c007c7947 */ /* 0x000fea0003800000 */
.L_x_780:
[----:B------:R-:W2:Y:S02]  /*1810*/  LDG.E.U8 R4, desc[UR36][R4.64] ;  /* 0x0000002404047981 */ /* 0x000ea4000c1e1100 */
[----:B--2---:R0:W1:Y:S01]  /*1820*/  I2F.F64.U16 R18, R4 ;  /* 0x0000000400127312 */ /* 0x0040620000101800 */
[----:B------:R-:W-:Y:S05]  /*1830*/  BRA `(.L_x_782) ;  /* 0x0000000c00707947 */ /* 0x000fea0003800000 */
.L_x_779:
[----:B------:R-:W-:-:S13]  /*1840*/  ISETP.NE.AND P0, PT, R3, 0x2, PT ;  /* 0x000000020300780c */ /* 0x000fda0003f05270 */
[----:B------:R-:W-:Y:S05]  /*1850*/  @!P0 BRA `(.L_x_783) ;  /* 0x0000000000288947 */ /* 0x000fea0003800000 */
[----:B------:R-:W-:-:S13]  /*1860*/  ISETP.NE.AND P0, PT, R3, 0x3, PT ;  /* 0x000000030300780c */ /* 0x000fda0003f05270 */
[----:B------:R-:W-:Y:S05]  /*1870*/  @!P0 BRA `(.L_x_784) ;  /* 0x0000000000148947 */ /* 0x000fea0003800000 */
[----:B------:R-:W-:-:S13]  /*1880*/  ISETP.NE.AND P0, PT, R3, 0x4, PT ;  /* 0x000000040300780c */ /* 0x000fda0003f05270 */
[----:B------:R-:W-:Y:S05]  /*1890*/  @P0 BRA `(.L_x_781) ;  /* 0x0000000800fc0947 */ /* 0x000fea0003800000 */
[----:B------:R-:W2:Y:S02]  /*18a0*/  LDG.E.64 R18, desc[UR36][R4.64] ;  /* 0x0000002404127981 */ /* 0x000ea4000c1e1b00 */
[----:B--2---:R-:W0:Y:S01]  /*18b0*/  I2F.F64.S64 R18, R18 ;  /* 0x0000001200127312 */ /* 0x004e220000301c00 */
[----:B------:R-:W-:Y:S05]  /*18c0*/  BRA `(.L_x_782) ;  /* 0x0000000c004c7947 */ /* 0x000fea0003800000 */
.L_x_784:
[----:B------:R-:W2:Y:S02]  /*18d0*/  LDG.E R4, desc[UR36][R4.64] ;  /* 0x0000002404047981 */ /* 0x000ea4000c1e1900 */
[----:B--2---:R0:W1:Y:S01]  /*18e0*/  I2F.F64 R18, R4 ;  /* 0x0000000400127312 */ /* 0x0040620000201c00 */
[----:B------:R-:W-:Y:S05]  /*18f0*/  BRA `(.L_x_782) ;  /* 0x0000000c00407947 */ /* 0x000fea0003800000 */
.L_x_783:
[----:B------:R-:W2:Y:S02]  /*1900*/  LDG.E.U16 R4, desc[UR36][R4.64] ;  /* 0x0000002404047981 */ /* 0x000ea4000c1e1500 */
[----:B--2---:R0:W1:Y:S01]  /*1910*/  I2F.F64.S16 R18, R4 ;  /* 0x0000000400127312 */ /* 0x0040620000101c00 */
[----:B------:R-:W-:Y:S05]  /*1920*/  BRA `(.L_x_782) ;  /* 0x0000000c00347947 */ /* 0x000fea0003800000 */
.L_x_778:
[----:B------:R-:W-:-:S13]  /*1930*/  ISETP.GT.AND P0, PT, R3, 0x6, PT ;  /* 0x000000060300780c */ /* 0x000fda0003f04270 */
[----:B------:R-:W-:Y:S05]  /*1940*/  @P0 BRA `(.L_x_785) ;  /* 0x0000000000340947 */ /* 0x000fea0003800000 */
[----:B------:R-:W-:-:S13]  /*1950*/  ISETP.NE.AND P0, PT, R3, 0x5, PT ;  /* 0x000000050300780c */ /* 0x000fda0003f05270 */
[----:B------:R-:W-:Y:S05]  /*1960*/  @!P0 BRA `(.L_x_786) ;  /* 0x0000000000188947 */ /* 0x000fea0003800000 */
[----:B------:R-:W-:-:S13]  /*1970*/  ISETP.NE.AND P0, PT, R3, 0x6, PT ;  /* 0x000000060300780c */ /* 0x000fda0003f05270 */
[----:B------:R-:W-:Y:S05]  /*1980*/  @P0 BRA `(.L_x_781) ;  /* 0x0000000800c00947 */ /* 0x000fea0003800000 */
[----:B------:R-:W2:Y:S02]  /*1990*/  LDG.E R18, desc[UR36][R4.64] ;  /* 0x0000002404127981 */ /* 0x000ea4000c1e1900 */
[----:B--2---:R-:W-:-:S06]  /*19a0*/  FMUL.FTZ R18, R18, 1 ;  /* 0x3f80000012127820 */ /* 0x004fcc0000410000 */
[----:B------:R-:W0:Y:S01]  /*19b0*/  F2F.F64.F32 R18, R18 ;  /* 0x0000001200127310 */ /* 0x000e220000201800 */
[----:B------:R-:W-:Y:S05]  /*19c0*/  BRA `(.L_x_782) ;  /* 0x0000000c000c7947 */ /* 0x000fea0003800000 */
.L_x_786:
[----:B------:R-:W2:Y:S02]  /*19d0*/  LDG.E.U16 R0, desc[UR36][R4.64] ;  /* 0x0000002404007981 */ /* 0x000ea4000c1e1500 */
[----:B--2---:R-:W-:-:S05]  /*19e0*/  HADD2.F32 R0, -RZ, R0.H0_H0 ;  /* 0x20000000ff007230 */ /* 0x004fca0000004100 */
[----:B------:R-:W-:-:S04]  /*19f0*/  FMUL.FTZ R0, R0, 1 ;  /* 0x3f80000000007820 */ /* 0x000fc80000410000 */
[----:B------:R0:W1:Y:S01]  /*1a00*/  F2F.F64.F32 R18, R0 ;  /* 0x0000000000127310 */ /* 0x0000620000201800 */
[----:B------:R-:W-:Y:S05]  /*1a10*/  BRA `(.L_x_782) ;  /* 0x0000000800f87947 */ /* 0x000fea0003800000 */
.L_x_785:
[----:B------:R-:W-:-:S13]  /*1a20*/  ISETP.NE.AND P0, PT, R3, 0x7, PT ;  /* 0x000000070300780c */ /* 0x000fda0003f05270 */
[----:B------:R-:W-:Y:S05]  /*1a30*/  @!P0 BRA `(.L_x_787) ;  /* 0x0000000000348947 */ /* 0x000fea0003800000 */
        /* <DEDUP_REMOVED lines=8> */
.L_x_788:
[----:B------:R-:W2:Y:S02]  /*1ac0*/  LDG.E.U16 R4, desc[UR36][R4.64] ;  /* 0x0000002404047981 */ /* 0x000ea4000c1e1500 */
[----:B--2---:R-:W-:-:S05]  /*1ad0*/  HADD2.F32 R0, -RZ, R4.H0_H0 ;  /* 0x20000004ff007230 */ /* 0x004fca0000004100 */
[----:B------:R-:W-:-:S04]  /*1ae0*/  FMUL.FTZ R0, R0, 1 ;  /* 0x3f80000000007820 */ /* 0x000fc80000410000 */
[----:B------:R0:W1:Y:S01]  /*1af0*/  F2F.F64.F32 R18, R0 ;  /* 0x0000000000127310 */ /* 0x0000620000201800 */
[----:B------:R-:W-:Y:S05]  /*1b00*/  BRA `(.L_x_782) ;  /* 0x0000000800bc7947 */ /* 0x000fea0003800000 */
.L_x_787:
[----:B------:R0:W5:Y:S01]  /*1b10*/  LDG.E.64 R18, desc[UR36][R4.64] ;  /* 0x0000002404127981 */ /* 0x000162000c1e1b00 */
[----:B------:R-:W-:Y:S05]  /*1b20*/  BRA `(.L_x_782) ;  /* 0x0000000800b47947 */ /* 0x000fea0003800000 */
.L_x_777:
        /* <DEDUP_REMOVED lines=8> */
[----:B------:R-:W2:Y:S01]  /*1bb0*/  LDG.E.U8 R4, desc[UR36][R4.64] ;  /* 0x0000002404047981 */ /* 0x000ea2000c1e1100 */
[----:B------:R-:W-:Y:S01]  /*1bc0*/  IMAD.MOV.U32 R18, RZ, RZ, RZ ;  /* 0x000000ffff127224 */ /* 0x000fe200078e00ff */
[----:B--2---:R-:W-:-:S04]  /*1bd0*/  ISETP.NE.AND P0, PT, R4, RZ, PT ;  /* 0x000000ff0400720c */ /* 0x004fc80003f05270 */
[----:B------:R-:W-:Y:S01]  /*1be0*/  FSEL R19, RZ, 1.875, !P0 ;  /* 0x3ff00000ff137808 */ /* 0x000fe20004000000 */
[----:B------:R-:W-:Y:S08]  /*1bf0*/  BRA `(.L_x_782) ;  /* 0x0000000800807947 */ /* 0x000ff00003800000 */
.L_x_791:
[----:B------:R0:W5:Y:S01]  /*1c00*/  LDG.E.64 R18, desc[UR36][R4.64] ;  /* 0x0000002404127981 */ /* 0x000162000c1e1b00 */
[----:B------:R-:W-:Y:S05]  /*1c10*/  BRA `(.L_x_782) ;  /* 0x0000000800787947 */ /* 0x000fea0003800000 */
.L_x_790:
        /* <DEDUP_REMOVED lines=24> */
[----:B------:R-:W-:-:S05]  /*1da0*/  LOP3.LUT R7, R7, 0x80000000, R0, 0xf8, !PT ;  /* 0x8000000007077812 */ /* 0x000fca00078ef800 */
[----:B------:R-:W-:-:S04]  /*1db0*/  FMUL.FTZ R7, R7, 1 ;  /* 0x3f80000007077820 */ /* 0x000fc80000410000 */
[----:B------:R0:W1:Y:S01]  /*1dc0*/  F2F.F64.F32 R18, R7 ;  /* 0x0000000700127310 */ /* 0x0000620000201800 */
[----:B------:R-:W-:Y:S05]  /*1dd0*/  BRA `(.L_x_782) ;  /* 0x0000000800087947 */ /* 0x000fea0003800000 */
.L_x_793:
[----:B------:R-:W2:Y:S02]  /*1de0*/  LDG.E.U8 R4, desc[UR36][R4.64] ;  /* 0x0000002404047981 */ /* 0x000ea4000c1e1100 */
[----:B--2---:R-:W-:-:S04]  /*1df0*/  SHF.L.U32 R0, R4, 0x19, RZ ;  /* 0x0000001904007819 */ /* 0x004fc800000006ff */
        /* <DEDUP_REMOVED lines=9> */
[----:B------:R-:W-:-:S05]  /*1e90*/  LOP3.LUT R0, R3, 0x80000000, R0, 0xf8, !PT ;  /* 0x8000000003007812 */ /* 0x000fca00078ef800 */
[----:B------:R-:W-:-:S04]  /*1ea0*/  FMUL.FTZ R0, R0, 1 ;  /* 0x3f80000000007820 */ /* 0x000fc80000410000 */
[----:B------:R0:W1:Y:S01]  /*1eb0*/  F2F.F64.F32 R18, R0 ;  /* 0x0000000000127310 */ /* 0x0000620000201800 */
[----:B------:R-:W-:Y:S05]  /*1ec0*/  BRA `(.L_x_782) ;  /* 0x0000000400cc7947 */ /* 0x000fea0003800000 */
.L_x_792:
[----:B------:R-:W2:Y:S02]  /*1ed0*/  LDG.E.U16 R0, desc[UR36][R4.64] ;  /* 0x0000002404007981 */ /* 0x000ea4000c1e1500 */
[----:B--2---:R-:W-:-:S04]  /*1ee0*/  IMAD.U32 R0, R0, 0x10000, RZ ;  /* 0x0001000000007824 */ /* 0x004fc800078e00ff */
[----:B------:R-:W-:-:S04]  /*1ef0*/  FMUL.FTZ R0, R0, 1 ;  /* 0x3f80000000007820 */ /* 0x000fc80000410000 */
[----:B------:R0:W1:Y:S01]  /*1f00*/  F2F.F64.F32 R18, R0 ;  /* 0x0000000000127310 */ /* 0x0000620000201800 */
[----:B------:R-:W-:Y:S05]  /*1f10*/  BRA `(.L_x_782) ;  /* 0x0000000400b87947 */ /* 0x000fea0003800000 */
.L_x_789:
        /* <DEDUP_REMOVED lines=9> */
[----:B--2---:R0:W1:Y:S01]  /*1fb0*/  I2F.F64.U16 R18, R4 ;  /* 0x0000000400127312 */ /* 0x0040620000101800 */
[----:B------:R-:W-:Y:S05]  /*1fc0*/  BRA `(.L_x_782) ;  /* 0x00000004008c7947 */ /* 0x000fea0003800000 */
.L_x_796:
[----:B------:R-:W2:Y:S01]  /*1fd0*/  LDG.E.U8 R3, desc[UR36][R4.64] ;  /* 0x0000002404037981 */ /* 0x000ea2000c1e1100 */
[----:B------:R-:W-:Y:S01]  /*1fe0*/  BSSY B0, `(.L_x_797) ;  /* 0x0000018000007945 */ /* 0x000fe20003800000 */
        /* <DEDUP_REMOVED lines=19> */
.L_x_800:
[----:B------:R-:W-:Y:S05]  /*2120*/  BSYNC B1 ;  /* 0x0000000000017941 */ /* 0x000fea0003800000 */
.L_x_799:
[----:B------:R-:W-:Y:S01]  /*2130*/  LEA R5, R0, 0x3b800000, 0x17 ;  /* 0x3b80000000057811 */ /* 0x000fe200078eb8ff */
[----:B------:R-:W-:-:S05]  /*2140*/  IMAD.SHL.U32 R0, R3, 0x100000, RZ ;  /* 0x0010000003007824 */ /* 0x000fca00078e00ff */
[----:B------:R-:W-:-:S07]  /*2150*/  LOP3.LUT R0, R5, R0, R6, 0xfe, !PT ;  /* 0x0000000005007212 */ /* 0x000fce00078efe06 */
.L_x_798:
[----:B------:R-:W-:Y:S05]  /*2160*/  BSYNC B0 ;  /* 0x0000000000007941 */ /* 0x000fea0003800000 */
.L_x_797:
[----:B------:R-:W-:-:S04]  /*2170*/  FMUL.FTZ R0, R0, 1 ;  /* 0x3f80000000007820 */ /* 0x000fc80000410000 */
[----:B------:R2:W3:Y:S01]  /*2180*/  F2F.F64.F32 R18, R0 ;  /* 0x0000000000127310 */ /* 0x0004e20000201800 */
[----:B------:R-:W-:Y:S05]  /*2190*/  BRA `(.L_x_782) ;  /* 0x0000000400187947 */ /* 0x000fea0003800000 */
.L_x_795:
        /* <DEDUP_REMOVED lines=21> */
.L_x_804:
[----:B------:R-:W-:Y:S05]  /*22f0*/  BSYNC B1 ;  /* 0x0000000000017941 */ /* 0x000fea0003800000 */
.L_x_803:
[----:B------:R-:W-:Y:S01]  /*2300*/  LEA R5, R0, 0x37800000, 0x17 ;  /* 0x3780000000057811 */ /* 0x000fe200078eb8ff */
[----:B------:R-:W-:-:S05]  /*2310*/  IMAD.SHL.U32 R0, R3, 0x200000, RZ ;  /* 0x0020000003007824 */ /* 0x000fca00078e00ff */
[----:B------:R-:W-:-:S07]  /*2320*/  LOP3.LUT R0, R5, R0, R6, 0xfe, !PT ;  /* 0x0000000005007212 */ /* 0x000fce00078efe06 */
.L_x_802:
[----:B------:R-:W-:Y:S05]  /*2330*/  BSYNC B0 ;  /* 0x0000000000007941 */ /* 0x000fea0003800000 */
.L_x_801:
[----:B------:R-:W-:-:S04]  /*2340*/  FMUL.FTZ R0, R0, 1 ;  /* 0x3f80000000007820 */ /* 0x000fc80000410000 */
[----:B------:R4:W0:Y:S01]  /*2350*/  F2F.F64.F32 R18, R0 ;  /* 0x0000000000127310 */ /* 0x0008220000201800 */
[----:B------:R-:W-:Y:S05]  /*2360*/  BRA `(.L_x_782) ;  /* 0x0000000000a47947 */ /* 0x000fea0003800000 */
.L_x_794:
[----:B------:R-:W-:-:S13]  /*2370*/  ISETP.NE.AND P0, PT, R3, 0x1c, PT ;  /* 0x0000001c0300780c */ /* 0x000fda0003f05270 */
[----:B------:R-:W-:Y:S05]  /*2380*/  @!P0 BRA `(.L_x_805) ;  /* 0x0000000000948947 */ /* 0x000fea0003800000 */
[----:B------:R-:W-:-:S13]  /*2390*/  ISETP.NE.AND P0, PT, R3, 0x1d, PT ;  /* 0x0000001d0300780c */ /* 0x000fda0003f05270 */
[----:B------:R-:W-:Y:S05]  /*23a0*/  @!P0 BRA `(.L_x_806) ;  /* 0x0000000000808947 */ /* 0x000fea0003800000 */
[----:B------:R-:W-:-:S13]  /*23b0*/  ISETP.NE.AND P0, PT, R3, 0x2c, PT ;  /* 0x0000002c0300780c */ /* 0x000fda0003f05270 */
[----:B------:R-:W-:Y:S05]  /*23c0*/  @P0 BRA `(.L_x_781) ;  /* 0x0000000000300947 */ /* 0x000fea0003800000 */
[----:B------:R-:W2:Y:S01]  /*23d0*/  LDG.E.U8 R4, desc[UR36][R4.64] ;  /* 0x0000002404047981 */ /* 0x000ea2000c1e1100 */
[----:B------:R-:W-:Y:S01]  /*23e0*/  BSSY B0, `(.L_x_807) ;  /* 0x0000007000007945 */ /* 0x000fe20003800000 */
[----:B------:R-:W-:Y:S01]  /*23f0*/  IMAD.MOV.U32 R0, RZ, RZ, 0x400000 ;  /* 0x00400000ff007424 */ /* 0x000fe200078e00ff */
[----:B--2---:R-:W-:-:S13]  /*2400*/  ISETP.NE.AND P0, PT, R4, RZ, PT ;  /* 0x000000ff0400720c */ /* 0x004fda0003f05270 */
[----:B------:R-:W-:Y:S05]  /*2410*/  @!P0 BRA `(.L_x_808) ;  /* 0x00000000000c8947 */ /* 0x000fea0003800000 */
[----:B------:R-:W-:-:S13]  /*2420*/  ISETP.NE.AND P0, PT, R4, 0xff, PT ;  /* 0x000000ff0400780c */ /* 0x000fda0003f05270 */
[----:B------:R-:W-:Y:S02]  /*2430*/  @!P0 IMAD.MOV.U32 R0, RZ, RZ, 0x7f800001 ;  /* 0x7f800001ff008424 */ /* 0x000fe400078e00ff */
[----:B------:R-:W-:-:S07]  /*2440*/  @P0 IMAD.SHL.U32 R0, R4, 0x800000, RZ ;  /* 0x0080000004000824 */ /* 0x000fce00078e00ff */
.L_x_808:
[----:B------:R-:W-:Y:S05]  /*2450*/  BSYNC B0 ;  /* 0x0000000000007941 */ /* 0x000fea0003800000 */
.L_x_807:
[----:B------:R-:W-:-:S04]  /*2460*/  FMUL.FTZ R0, R0, 1 ;  /* 0x3f80000000007820 */ /* 0x000fc80000410000 */
[----:B------:R0:W1:Y:S01]  /*2470*/  F2F.F64.F32 R18, R0 ;  /* 0x0000000000127310 */ /* 0x0000620000201800 */
[----:B------:R-:W-:Y:S05]  /*2480*/  BRA `(.L_x_782) ;  /* 0x00000000005c7947 */ /* 0x000fea0003800000 */
.L_x_781:
[----:B------:R-:W-:Y:S01]  /*2490*/  MOV R0, 0x0 ;  /* 0x0000000000007802 */ /* 0x000fe20000000f00 */
[----:B------:R-:W-:Y:S01]  /*24a0*/  ULDC.64 UR4, c[0x4][0x118] ;  /* 0x0100460000047ab9 */ /* 0x000fe20000000a00 */
[----:B------:R-:W-:Y:S01]  /*24b0*/  ULDC.64 UR6, c[0x4][0x8] ;  /* 0x0100020000067ab9 */ /* 0x000fe20000000a00 */
[----:B------:R-:W-:Y:S01]  /*24c0*/  IMAD.U32 R4, RZ, RZ, UR4 ;  /* 0x00000004ff047e24 */ /* 0x000fe2000f8e00ff */
[----:B------:R0:W1:Y:S01]  /*24d0*/  LDC.64 R14, c[0x4][R0] ;  /* 0x01000000000e7b82 */ /* 0x0000620000000a00 */
[----:B------:R-:W-:Y:S01]  /*24e0*/  IMAD.U32 R5, RZ, RZ, UR5 ;  /* 0x00000005ff057e24 */ /* 0x000fe2000f8e00ff */
[----:B------:R-:W-:Y:S01]  /*24f0*/  ULDC.64 UR4, c[0x4][0x120] ;  /* 0x0100480000047ab9 */ /* 0x000fe20000000a00 */
[----:B------:R-:W-:Y:S01]  /*2500*/  IMAD.U32 R10, RZ, RZ, UR6 ;  /* 0x00000006ff0a7e24 */ /* 0x000fe2000f8e00ff */
[----:B------:R-:W-:Y:S01]  /*2510*/  MOV R7, UR5 ;  /* 0x0000000500077c02 */ /* 0x000fe20008000f00 */
[----:B------:R-:W-:Y:S02]  /*2520*/  IMAD.U32 R6, RZ, RZ, UR4 ;  /* 0x00000004ff067e24 */ /* 0x000fe4000f8e00ff */
[----:B------:R-:W-:-:S02]  /*2530*/  IMAD.U32 R11, RZ, RZ, UR7 ;  /* 0x00000007ff0b7e24 */ /* 0x000fc4000f8e00ff */
[----:B------:R-:W-:Y:S02]  /*2540*/  IMAD.MOV.U32 R8, RZ, RZ, 0x4e ;  /* 0x0000004eff087424 */ /* 0x000fe400078e00ff */
[----:B------:R-:W-:Y:S02]  /*2550*/  IMAD.MOV.U32 R12, RZ, RZ, 0x1 ;  /* 0x00000001ff0c7424 */ /* 0x000fe400078e00ff */
[----:B0-----:R-:W-:-:S07]  /*2560*/  IMAD.MOV.U32 R13, RZ, RZ, RZ ;  /* 0x000000ffff0d7224 */ /* 0x001fce00078e00ff */
[----:B------:R-:W-:-:S07]  /*2570*/  LEPC R20, `(.L_x_809) ;  /* 0x000000001014794e */ /* 0x000fce0000000000 */
[----:B-1----:R-:W-:Y:S05]  /*2580*/  CALL.ABS.NOINC R14 ;  /* 0x000000000e007343 */ /* 0x002fea0003c00000 */
.L_x_809:
[----:B------:R-:W-:Y:S01]  /*2590*/  CS2R R18, SRZ ;  /* 0x0000000000127805 */ /* 0x000fe2000001ff00 */
[----:B------:R-:W-:Y:S06]  /*25a0*/  BRA `(.L_x_782) ;  /* 0x0000000000147947 */ /* 0x000fec0003800000 */
.L_x_806:
[----:B------:R-:W2:Y:S02]  /*25b0*/  LDG.E.64 R18, desc[UR36][R4.64] ;  /* 0x0000002404127981 */ /* 0x000ea4000c1e1b00 */
[----:B--2---:R-:W0:Y:S01]  /*25c0*/  I2F.F64.U64 R18, R18 ;  /* 0x0000001200127312 */ /* 0x004e220000301800 */
[----:B------:R-:W-:Y:S05]  /*25d0*/  BRA `(.L_x_782) ;  /* 0x0000000000087947 */ /* 0x000fea0003800000 */
.L_x_805:
[----:B------:R-:W2:Y:S02]  /*25e0*/  LDG.E R4, desc[UR36][R4.64] ;  /* 0x0000002404047981 */ /* 0x000ea4000c1e1900 */
[----:B--2---:R0:W1:Y:S02]  /*25f0*/  I2F.F64.U32 R18, R4 ;  /* 0x0000000400127312 */ /* 0x0040640000201800 */
.L_x_782:
[----:B------:R-:W0:Y:S01]  /*2600*/  LDC.U8 R3, c[0x0][0x493] ;  /* 0x000124c0ff037b82 */ /* 0x000e220000000000 */
[----:B------:R-:W-:Y:S02]  /*2610*/  ULDC.64 UR4, c[0x0][0x488] ;  /* 0x0001220000047ab9 */ /* 0x000fe40000000a00 */
[----:B------:R-:W-:-:S05]  /*2620*/  IADD3 R22, P1, R22, UR4, RZ ;  /* 0x0000000416167c10 */ /* 0x000fca000ff3e0ff */
[----:B------:R-:W-:Y:S01]  /*2630*/  IMAD.X R23, RZ, RZ, UR5, P1 ;  /* 0x00000005ff177e24 */ /* 0x000fe200088e06ff */
[----:B0-2-4-:R-:W-:-:S04]  /*2640*/  PRMT R0, R3, 0x9910, RZ ;  /* 0x0000991003007816 */ /* 0x015fc800000000ff */
        /* <DEDUP_REMOVED lines=11> */
[----:B--2---:R0:W2:Y:S01]  /*2700*/  I2F.F64.S16 R26, R22 ;  /* 0x00000016001a7312 */ /* 0x0040a20000101c00 */
[----:B------:R-:W-:Y:S05]  /*2710*/  BRA `(.L_x_815) ;  /* 0x0000000c007c7947 */ /* 0x000fea0003800000 */
.L_x_813:
[----:B------:R-:W2:Y:S02]  /*2720*/  LDG.E.U8 R22, desc[UR36][R22.64] ;  /* 0x0000002416167981 */ /* 0x000ea4000c1e1100 */
[----:B--2---:R0:W2:Y:S01]  /*2730*/  I2F.F64.U16 R26, R22 ;  /* 0x00000016001a7312 */ /* 0x0040a20000101800 */
[----:B------:R-:W-:Y:S05]  /*2740*/  BRA `(.L_x_815) ;  /* 0x0000000c00707947 */ /* 0x000fea0003800000 */
.L_x_812:
        /* <DEDUP_REMOVED lines=9> */
.L_x_817:
[----:B------:R-:W2:Y:S02]  /*27e0*/  LDG.E R22, desc[UR36][R22.64] ;  /* 0x0000002416167981 */ /* 0x000ea4000c1e1900 */
[----:B--2---:R2:W4:Y:S01]  /*27f0*/  I2F.F64 R26, R22 ;  /* 0x00000016001a7312 */ /* 0x0045220000201c00 */
[----:B------:R-:W-:Y:S05]  /*2800*/  BRA `(.L_x_815) ;  /* 0x0000000c00407947 */ /* 0x000fea0003800000 */
.L_x_816:
[----:B------:R-:W2:Y:S02]  /*2810*/  LDG.E.U16 R22, desc[UR36][R22.64] ;  /* 0x0000002416167981 */ /* 0x000ea4000c1e1500 */
[----:B--2---:R0:W2:Y:S01]  /*2820*/  I2F.F64.S16 R26, R22 ;  /* 0x00000016001a7312 */ /* 0x0040a20000101c00 */
[----:B------:R-:W-:Y:S05]  /*2830*/  BRA `(.L_x_815) ;  /* 0x0000000c00347947 */ /* 0x000fea0003800000 */
.L_x_811:
        /* <DEDUP_REMOVED lines=10> */
.L_x_819:
[----:B------:R-:W2:Y:S02]  /*28e0*/  LDG.E.U16 R0, desc[UR36][R22.64] ;  /* 0x0000002416007981 */ /* 0x000ea4000c1e1500 */
[----:B--2---:R-:W-:-:S05]  /*28f0*/  HADD2.F32 R0, -RZ, R0.H0_H0 ;  /* 0x20000000ff007230 */ /* 0x004fca0000004100 */
[----:B------:R-:W-:-:S04]  /*2900*/  FMUL.FTZ R0, R0, 1 ;  /* 0x3f80000000007820 */ /* 0x000fc80000410000 */
[----:B------:R0:W2:Y:S01]  /*2910*/  F2F.F64.F32 R26, R0 ;  /* 0x00000000001a7310 */ /* 0x0000a20000201800 */
[----:B------:R-:W-:Y:S05]  /*2920*/  BRA `(.L_x_815) ;  /* 0x0000000800f87947 */ /* 0x000fea0003800000 */
.L_x_818:
        /* <DEDUP_REMOVED lines=10> */
.L_x_821:
[----:B------:R-:W2:Y:S02]  /*29d0*/  LDG.E.U16 R22, desc[UR36][R22.64] ;  /* 0x0000002416167981 */ /* 0x000ea4000c1e1500 */
[----:B--2---:R-:W-:-:S05]  /*29e0*/  HADD2.F32 R0, -RZ, R22.H0_H0 ;  /* 0x20000016ff007230 */ /* 0x004fca0000004100 */
[----:B------:R-:W-:-:S04]  /*29f0*/  FMUL.FTZ R0, R0, 1 ;  /* 0x3f80000000007820 */ /* 0x000fc80000410000 */
[----:B------:R0:W2:Y:S01]  /*2a00*/  F2F.F64.F32 R26, R0 ;  /* 0x00000000001a7310 */ /* 0x0000a20000201800 */
[----:B------:R-:W-:Y:S05]  /*2a10*/  BRA `(.L_x_815) ;  /* 0x0000000800bc7947 */ /* 0x000fea0003800000 */
.L_x_820:
[----:B------:R0:W5:Y:S01]  /*2a20*/  LDG.E.64 R26, desc[UR36][R22.64] ;  /* 0x00000024161a7981 */ /* 0x000162000c1e1b00 */
[----:B------:R-:W-:Y:S05]  /*2a30*/  BRA `(.L_x_815) ;  /* 0x0000000800b47947 */ /* 0x000fea0003800000 */
.L_x_810:
        /* <DEDUP_REMOVED lines=13> */
.L_x_824:
[----:B------:R0:W5:Y:S01]  /*2b10*/  LDG.E.64 R26, desc[UR36][R22.64] ;  /* 0x00000024161a7981 */ /* 0x000162000c1e1b00 */
[----:B------:R-:W-:Y:S05]  /*2b20*/  BRA `(.L_x_815) ;  /* 0x0000000800787947 */ /* 0x000fea0003800000 */
.L_x_823:
        /* <DEDUP_REMOVED lines=16> */
[----:B------:R-:W-:-:S04]  /*2c30*/  SEL R4, R4, RZ, P0 ;  /* 0x000000ff04047207 */ /* 0x000fc80000000000 */
[C---:B------:R-:W-:Y:S01]  /*2c40*/  SHF.L.U32 R6, R3.reuse, R4, RZ ;  /* 0x0000000403067219 */ /* 0x040fe200000006ff */
[----:B------:R-:W-:Y:S02]  /*2c50*/  IMAD R7, R4, R7, 0x3c000000 ;  /* 0x3c00000004077424 */ /* 0x000fe400078e0207 */
[----:B------:R-:W-:-:S03]  /*2c60*/  VIADD R4, R3, 0xffffffff ;  /* 0xffffffff03047836 */ /* 0x000fc60000000000 */
[----:B------:R-:W-:Y:S02]  /*2c70*/  LEA.HI R6, R6, R7, RZ, 0x1c ;  /* 0x0000000706067211 */ /* 0x000fe400078fe0ff */
[----:B------:R-:W-:Y:S02]  /*2c80*/  SHF.R.S32.HI R4, RZ, 0x1f, R4 ;  /* 0x0000001fff047819 */ /* 0x000fe40000011404 */
[----:B------:R-:W-:-:S04]  /*2c90*/  LOP3.LUT R5, R6, 0x7f800000, R5, 0xf8, !PT ;  /* 0x7f80000006057812 */ /* 0x000fc800078ef805 */
[----:B------:R-:W-:-:S04]  /*2ca0*/  LOP3.LUT R5, R5, R4, RZ, 0x30, !PT ;  /* 0x0000000405057212 */ /* 0x000fc800078e30ff */
[----:B------:R-:W-:-:S05]  /*2cb0*/  LOP3.LUT R5, R5, 0x80000000, R0, 0xf8, !PT ;  /* 0x8000000005057812 */ /* 0x000fca00078ef800 */
[----:B------:R-:W-:-:S04]  /*2cc0*/  FMUL.FTZ R5, R5, 1 ;  /* 0x3f80000005057820 */ /* 0x000fc80000410000 */
[----:B------:R0:W2:Y:S01]  /*2cd0*/  F2F.F64.F32 R26, R5 ;  /* 0x00000005001a7310 */ /* 0x0000a20000201800 */
[----:B------:R-:W-:Y:S05]  /*2ce0*/  BRA `(.L_x_815) ;  /* 0x0000000800087947 */ /* 0x000fea0003800000 */
.L_x_826:
        /* <DEDUP_REMOVED lines=13> */
[----:B------:R0:W2:Y:S01]  /*2dc0*/  F2F.F64.F32 R26, R0 ;  /* 0x00000000001a7310 */ /* 0x0000a20000201800 */
[----:B------:R-:W-:Y:S05]  /*2dd0*/  BRA `(.L_x_815) ;  /* 0x0000000400cc7947 */ /* 0x000fea0003800000 */
.L_x_825:
[----:B------:R-:W2:Y:S02]  /*2de0*/  LDG.E.U16 R0, desc[UR36][R22.64] ;  /* 0x0000002416007981 */ /* 0x000ea4000c1e1500 */
[----:B--2---:R-:W-:-:S04]  /*2df0*/  IMAD.U32 R0, R0, 0x10000, RZ ;  /* 0x0001000000007824 */ /* 0x004fc800078e00ff */
[----:B------:R-:W-:-:S04]  /*2e00*/  FMUL.FTZ R0, R0, 1 ;  /* 0x3f80000000007820 */ /* 0x000fc80000410000 */
[----:B------:R0:W2:Y:S01]  /*2e10*/  F2F.F64.F32 R26, R0 ;  /* 0x00000000001a7310 */ /* 0x0000a20000201800 */
[----:B------:R-:W-:Y:S05]  /*2e20*/  BRA `(.L_x_815) ;  /* 0x0000000400b87947 */ /* 0x000fea0003800000 */
.L_x_822:
        /* <DEDUP_REMOVED lines=9> */
[----:B--2---:R0:W2:Y:S01]  /*2ec0*/  I2F.F64.U16 R26, R22 ;  /* 0x00000016001a7312 */ /* 0x0040a20000101800 */
[----:B------:R-:W-:Y:S05]  /*2ed0*/  BRA `(.L_x_815) ;  /* 0x00000004008c7947 */ /* 0x000fea0003800000 */
.L_x_829:
        /* <DEDUP_REMOVED lines=17> */
[----:B------:R-:W-:Y:S02]  /*2ff0*/  IADD3 R4, R5, -0x1c, RZ ;  /* 0xffffffe405047810 */ /* 0x000fe40007ffe0ff */
[----:B------:R-:W-:Y:S02]  /*3000*/  IADD3 R0, R0, 0x1d, -R5 ;  /* 0x0000001d00007810 */ /* 0x000fe40007ffe805 */
[----:B------:R-:W-:-:S04]  /*3010*/  SHF.L.U32 R4, R3, R4, RZ ;  /* 0x0000000403047219 */ /* 0x000fc800000006ff */
[----:B------:R-:W-:-:S07]  /*3020*/  LOP3.LUT R3, R4, 0x7, RZ, 0xc0, !PT ;  /* 0x0000000704037812 */ /* 0x000fce00078ec0ff */
.L_x_833:
[----:B------:R-:W-:Y:S05]  /*3030*/  BSYNC B1 ;  /* 0x0000000000017941 */ /* 0x000fea0003800000 */
.L_x_832:
[----:B------:R-:W-:Y:S01]  /*3040*/  LEA R5, R0, 0x3b800000, 0x17 ;  /* 0x3b80000000057811 */ /* 0x000fe200078eb8ff */
[----:B------:R-:W-:-:S05]  /*3050*/  IMAD.SHL.U32 R0, R3, 0x100000, RZ ;  /* 0x0010000003007824 */ /* 0x000fca00078e00ff */
[----:B------:R-:W-:-:S07]  /*3060*/  LOP3.LUT R0, R5, R0, R6, 0xfe, !PT ;  /* 0x0000000005007212 */ /* 0x000fce00078efe06 */
.L_x_831:
[----:B------:R-:W-:Y:S05]  /*3070*/  BSYNC B0 ;  /* 0x0000000000007941 */ /* 0x000fea0003800000 */
.L_x_830:
[----:B------:R-:W-:-:S04]  /*3080*/  FMUL.FTZ R0, R0, 1 ;  /* 0x3f80000000007820 */ /* 0x000fc80000410000 */
[----:B------:R0:W2:Y:S01]  /*3090*/  F2F.F64.F32 R26, R0 ;  /* 0x00000000001a7310 */ /* 0x0000a20000201800 */
[----:B------:R-:W-:Y:S05]  /*30a0*/  BRA `(.L_x_815) ;  /* 0x0000000400187947 */ /* 0x000fea0003800000 */
.L_x_828:
        /* <DEDUP_REMOVED lines=21> */
.L_x_837:
[----:B------:R-:W-:Y:S05]  /*3200*/  BSYNC B1 ;  /* 0x0000000000017941 */ /* 0x000fea0003800000 */
.L_x_836:
[----:B------:R-:W-:Y:S01]  /*3210*/  LEA R5, R0, 0x37800000, 0x17 ;  /* 0x3780000000057811 */ /* 0x000fe200078eb8ff */
[----:B------:R-:W-:-:S05]  /*3220*/  IMAD.SHL.U32 R0, R3, 0x200000, RZ ;  /* 0x0020000003007824 */ /* 0x000fca00078e00ff */
[----:B------:R-:W-:-:S07]  /*3230*/  LOP3.LUT R0, R5, R0, R6, 0xfe, !PT ;  /* 0x0000000005007212 */ /* 0x000fce00078efe06 */
.L_x_835:
[----:B------:R-:W-:Y:S05]  /*3240*/  BSYNC B0 ;  /* 0x0000000000007941 */ /* 0x000fea0003800000 */
.L_x_834:
[----:B------:R-:W-:-:S04]  /*3250*/  FMUL.FTZ R0, R0, 1 ;  /* 0x3f80000000007820 */ /* 0x000fc80000410000 */
[----:B------:R0:W2:Y:S01]  /*3260*/  F2F.F64.F32 R26, R0 ;  /* 0x00000000001a7310 */ /* 0x0000a20000201800 */
[----:B------:R-:W-:Y:S05]  /*3270*/  BRA `(.L_x_815) ;  /* 0x0000000000a47947 */ /* 0x000fea0003800000 */
.L_x_827:
        /* <DEDUP_REMOVED lines=14> */
.L_x_841:
[----:B------:R-:W-:Y:S05]  /*3360*/  BSYNC B0 ;  /* 0x0000000000007941 */ /* 0x000fea0003800000 */
.L_x_840:
[----:B------:R-:W-:-:S04]  /*3370*/  FMUL.FTZ R0, R0, 1 ;  /* 0x3f80000000007820 */ /* 0x000fc80000410000 */
[----:B------:R0:W2:Y:S01]  /*3380*/  F2F.F64.F32 R26, R0 ;  /* 0x00000000001a7310 */ /* 0x0000a20000201800 */
[----:B------:R-:W-:Y:S05]  /*3390*/  BRA `(.L_x_815) ;  /* 0x00000000005c7947 */ /* 0x000fea0003800000 */
.L_x_814:
[----:B------:R-:W-:Y:S01]  /*33a0*/  MOV R0, 0x0 ;  /* 0x0000000000007802 */ /* 0x000fe20000000f00 */
[----:B------:R-:W-:Y:S01]  /*33b0*/  ULDC.64 UR4, c[0x4][0x118] ;  /* 0x0100460000047ab9 */ /* 0x000fe20000000a00 */
[----:B------:R-:W-:Y:S01]  /*33c0*/  ULDC.64 UR6, c[0x4][0x8] ;  /* 0x0100020000067ab9 */ /* 0x000fe20000000a00 */
[----:B------:R-:W-:Y:S01]  /*33d0*/  IMAD.U32 R4, RZ, RZ, UR4 ;  /* 0x00000004ff047e24 */ /* 0x000fe2000f8e00ff */
[----:B------:R0:W2:Y:S01]  /*33e0*/  LDC.64 R14, c[0x4][R0] ;  /* 0x01000000000e7b82 */ /* 0x0000a20000000a00 */
        /* <DEDUP_REMOVED lines=10> */
[----:B-123-5:R-:W-:Y:S05]  /*3490*/  CALL.ABS.NOINC R14 ;  /* 0x000000000e007343 */ /* 0x02efea0003c00000 */
.L_x_842:
[----:B------:R-:W-:Y:S01]  /*34a0*/  CS2R R26, SRZ ;  /* 0x00000000001a7805 */ /* 0x000fe2000001ff00 */
[----:B------:R-:W-:Y:S06]  /*34b0*/  BRA `(.L_x_815) ;  /* 0x0000000000147947 */ /* 0x000fec0003800000 */
.L_x_839:
[----:B------:R-:W2:Y:S02]  /*34c0*/  LDG.E.64 R26, desc[UR36][R22.64] ;  /* 0x00000024161a7981 */ /* 0x000ea4000c1e1b00 */
[----:B--2---:R-:W0:Y:S01]  /*34d0*/  I2F.F64.U64 R26, R26 ;  /* 0x0000001a001a7312 */ /* 0x004e220000301800 */
[----:B------:R-:W-:Y:S05]  /*34e0*/  BRA `(.L_x_815) ;  /* 0x0000000000087947 */ /* 0x000fea0003800000 */
.L_x_838:
[----:B------:R-:W2:Y:S02]  /*34f0*/  LDG.E R22, desc[UR36][R22.64] ;  /* 0x0000002416167981 */ /* 0x000ea4000c1e1900 */
[----:B--2---:R0:W2:Y:S02]  /*3500*/  I2F.F64.U32 R26, R22 ;  /* 0x00000016001a7312 */ /* 0x0040a40000201800 */
.L_x_815:
[----:B0-2-45:R-:W-:Y:S01]  /*3510*/  DSETP.NEU.AND P2, PT, |R26|, +INF , PT ;  /* 0x7ff000001a00742a */ /* 0x035fe20003f4d200 */
[----:B------:R-:W-:-:S13]  /*3520*/  BSSY B0, `(.L_x_843) ;  /* 0x000001b000007945 */ /* 0x000fda0003800000 */
[----:B------:R-:W-:Y:S05]  /*3530*/  @!P2 BRA `(.L_x_844) ;  /* 0x00000000005ca947 */ /* 0x000fea0003800000 */
[----:B------:R-:W-:Y:S01]  /*3540*/  UMOV UR4, 0x6dc9c883 ;  /* 0x6dc9c88300047882 */ /* 0x000fe20000000000 */
[----:B------:R-:W-:Y:S01]  /*3550*/  UMOV UR5, 0x3fe45f30 ;  /* 0x3fe45f3000057882 */ /* 0x000fe20000000000 */
[C---:B------:R-:W-:Y:S02]  /*3560*/  DSETP.GE.AND P0, PT, |R26|.reuse, 2.14748364800000000000e+09, PT ;  /* 0x41e000001a00742a */ /* 0x040fe40003f06200 */
[----:B------:R-:W-:Y:S01]  /*3570*/  DMUL R4, R26, UR4 ;  /* 0x000000041a047c28 */ /* 0x000fe20008000000 */
[----:B------:R-:W-:Y:S01]  /*3580*/  UMOV UR4, 0x54442d18 ;  /* 0x54442d1800047882 */ /* 0x000fe20000000000 */
[----:B------:R-:W-:-:S04]  /*3590*/  UMOV UR5, 0x3ff921fb ;  /* 0x3ff921fb00057882 */ /* 0x000fc80000000000 */
[----:B------:R-:W0:Y:S08]  /*35a0*/  F2I.F64 R8, R4 ;  /* 0x0000000400087311 */ /* 0x000e300000301100 */
[----:B0-----:R-:W0:Y:S02]  /*35b0*/  I2F.F64 R20, R8 ;  /* 0x0000000800147312 */ /* 0x001e240000201c00 */
[----:B0-----:R-:W-:Y:S01]  /*35c0*/  DFMA R6, -R20, UR4, R26 ;  /* 0x0000000414067c2b */ /* 0x001fe2000800011a */
[----:B------:R-:W-:Y:S01]  /*35d0*/  UMOV UR4, 0x33145c00 ;  /* 0x33145c0000047882 */ /* 0x000fe20000000000 */
[----:B------:R-:W-:-:S06]  /*35e0*/  UMOV UR5, 0x3c91a626 ;  /* 0x3c91a62600057882 */ /* 0x000fcc0000000000 */
[----:B------:R-:W-:Y:S01]  /*35f0*/  DFMA R6, -R20, UR4, R6 ;  /* 0x0000000414067c2b */ /* 0x000fe20008000106 */
[----:B------:R-:W-:Y:S01]  /*3600*/  UMOV UR4, 0x252049c0 ;  /* 0x252049c000047882 */ /* 0x000fe20000000000 */
[----:B------:R-:W-:-:S06]  /*3610*/  UMOV UR5, 0x397b839a ;  /* 0x397b839a00057882 */ /* 0x000fcc0000000000 */
[----:B------:R-:W-:Y:S01]  /*3620*/  DFMA R20, -R20, UR4, R6 ;  /* 0x0000000414147c2b */ /* 0x000fe20008000106 */
[----:B------:R-:W-:Y:S10]  /*3630*/  @!P0 BRA `(.L_x_845) ;  /* 0x0000000000248947 */ /* 0x000ff40003800000 */
[----:B------:R-:W-:Y:S01]  /*3640*/  IMAD.MOV.U32 R0, RZ, RZ, R26 ;  /* 0x000000ffff007224 */ /* 0x000fe200078e001a */
[----:B------:R-:W-:Y:S01]  /*3650*/  MOV R6, 0x3680 ;  /* 0x0000368000067802 */ /* 0x000fe20000000f00 */
[----:B------:R-:W-:-:S07]  /*3660*/  IMAD.MOV.U32 R7, RZ, RZ, R27 ;  /* 0x000000ffff077224 */ /* 0x000fce00078e001b */
[----:B-1-3--:R-:W-:Y:S05]  /*3670*/  CALL.REL.NOINC `($_ZN2at6native18elementwise_kernelILi128ELi4EZNS0_15gpu_kernel_implIZZZNS0_54_GLOBAL__N__7dbc7496_16_ComplexKernel_cu_b2145a98_311017polar_kernel_cudaERNS_14TensorIteratorEENKUlvE_clEvENKUlvE_clEvEUlddE_EEvRNS_18TensorIteratorBaseERKT_EUliE_EEviT1_$__internal_trig_reduction_slowpathd) ;  /* 0x000000fc00247944 */ /* 0x00afea0003c00000 */
[----:B------:R-:W-:Y:S01]  /*3680*/  MOV R20, R10 ;  /* 0x0000000a00147202 */ /* 0x000fe20000000f00 */
[----:B------:R-:W-:Y:S01]  /*3690*/  IMAD.MOV.U32 R21, RZ, RZ, R11 ;  /* 0x000000ffff157224 */ /* 0x000fe200078e000b */
[----:B------:R-:W-:Y:S06]  /*36a0*/  BRA `(.L_x_845) ;  /* 0x0000000000087947 */ /* 0x000fec0003800000 */
.L_x_844:
[----:B------:R-:W-:Y:S01]  /*36b0*/  DMUL R20, RZ, R26 ;  /* 0x0000001aff147228 */ /* 0x000fe20000000000 */
[----:B------:R-:W-:-:S10]  /*36c0*/  IMAD.MOV.U32 R8, RZ, RZ, RZ ;  /* 0x000000ffff087224 */ /* 0x000fd400078e00ff */
.L_x_845:
[----:B------:R-:W-:Y:S05]  /*36d0*/  BSYNC B0 ;  /* 0x0000000000007941 */ /* 0x000fea0003800000 */
.L_x_843:
[----:B------:R-:W0:Y:S01]  /*36e0*/  LDC.64 R28, c[0x4][0x128] ;  /* 0x01004a00ff1c7b82 */ /* 0x000e220000000a00 */
[----:B------:R-:W-:-:S04]  /*36f0*/  VIADD R22, R8, 0x1 ;  /* 0x0000000108167836 */ /* 0x000fc80000000000 */
[----:B------:R-:W-:-:S05]  /*3700*/  IMAD.SHL.U32 R0, R22, 0x8, RZ ;  /* 0x0000000816007824 */ /* 0x000fca00078e00ff */
[----:B------:R-:W-:-:S05]  /*3710*/  LOP3.LUT R3, R0, 0x8, RZ, 0xc0, !PT ;  /* 0x0000000800037812 */ /* 0x000fca00078ec0ff */
[----:B0-----:R-:W-:-:S05]  /*3720*/  IMAD.WIDE.U32 R28, R3, 0x8, R28 ;  /* 0x00000008031c7825 */ /* 0x001fca00078e001c */
[----:B------:R-:W2:Y:S04]  /*3730*/  LDG.E.128.CONSTANT R4, desc[UR36][R28.64] ;  /* 0x000000241c047981 */ /* 0x000ea8000c1e9d00 */
[----:B------:R-:W4:Y:S04]  /*3740*/  LDG.E.128.CONSTANT R8, desc[UR36][R28.64+0x10] ;  /* 0x000010241c087981 */ /* 0x000f28000c1e9d00 */
[----:B------:R-:W5:Y:S01]  /*3750*/  LDG.E.128.CONSTANT R12, desc[UR36][R28.64+0x20] ;  /* 0x000020241c0c7981 */ /* 0x000f62000c1e9d00 */
[----:B------:R-:W-:Y:S01]  /*3760*/  R2P PR, R22, 0x3 ;  /* 0x0000000316007804 */ /* 0x000fe20000000000 */
[----:B------:R-:W-:Y:S01]  /*3770*/  IMAD.MOV.U32 R30, RZ, RZ, 0x79785eba ;  /* 0x79785ebaff1e7424 */ /* 0x000fe200078e00ff */
[----:B------:R-:W-:Y:S01]  /*3780*/  DMUL R22, R20, R20 ;  /* 0x0000001414167228 */ /* 0x000fe20000000000 */
[----:B------:R-:W-:Y:S01]  /*3790*/  IMAD.MOV.U32 R0, RZ, RZ, 0x3de5db65 ;  /* 0x3de5db65ff007424 */ /* 0x000fe200078e00ff */
[----:B------:R-:W-:Y:S02]  /*37a0*/  BSSY B0, `(.L_x_846) ;  /* 0x0000028000007945 */ /* 0x000fe40003800000 */
[----:B------:R-:W-:-:S02]  /*37b0*/  FSEL R30, -R30, 4.2945490664224492434e-19, !P0 ;  /* 0x20fd81641e1e7808 */ /* 0x000fc40004000100 */
[----:B------:R-:W-:-:S06]  /*37c0*/  FSEL R31, R0, -0.082518599927425384521, !P0 ;  /* 0xbda8ff83001f7808 */ /* 0x000fcc0004000000 */
[----:B--2---:R-:W-:-:S08]  /*37d0*/  DFMA R4, R22, R30, R4 ;  /* 0x0000001e1604722b */ /* 0x004fd00000000004 */
[----:B------:R-:W-:-:S08]  /*37e0*/  DFMA R4, R22, R4, R6 ;  /* 0x000000041604722b */ /* 0x000fd00000000006 */
[----:B----4-:R-:W-:-:S08]  /*37f0*/  DFMA R4, R22, R4, R8 ;  /* 0x000000041604722b */ /* 0x010fd00000000008 */
[----:B------:R-:W-:-:S08]  /*3800*/  DFMA R4, R22, R4, R10 ;  /* 0x000000041604722b */ /* 0x000fd0000000000a */
[----:B-----5:R-:W-:-:S08]  /*3810*/  DFMA R4, R22, R4, R12 ;  /* 0x000000041604722b */ /* 0x020fd0000000000c */
[----:B------:R-:W-:-:S08]  /*3820*/  DFMA R14, R22, R4, R14 ;  /* 0x00000004160e722b */ /* 0x000fd0000000000e */
[----:B------:R-:W-:Y:S02]  /*3830*/  DFMA R4, R14, R20, R20 ;  /* 0x000000140e04722b */ /* 0x000fe40000000014 */
[----:B------:R-:W-:-:S08]  /*3840*/  @P0 DFMA R4, R22, R14, 1 ;  /* 0x3ff000001604042b */ /* 0x000fd0000000000e */
[----:B------:R-:W-:-:S08]  /*3850*/  @P1 DFMA R4, R4, -1, RZ ;  /* 0xbff000000404182b */ /* 0x000fd000000000ff */
[----:B-1-3--:R-:W-:Y:S01]  /*3860*/  DMUL R4, R4, R18 ;  /* 0x0000001204047228 */ /* 0x00afe20000000000 */
[----:B------:R-:W-:Y:S10]  /*3870*/  @!P2 BRA `(.L_x_847) ;  /* 0x000000000060a947 */ /* 0x000ff40003800000 */
        /* <DEDUP_REMOVED lines=19> */
[----:B------:R-:W-:Y:S05]  /*39b0*/  CALL.REL.NOINC `($_ZN2at6native18elementwise_kernelILi128ELi4EZNS0_15gpu_kernel_implIZZZNS0_54_GLOBAL__N__7dbc7496_16_ComplexKernel_cu_b2145a98_311017polar_kernel_cudaERNS_14TensorIteratorEENKUlvE_clEvENKUlvE_clEvEUlddE_EEvRNS_18TensorIteratorBaseERKT_EUliE_EEviT1_$__internal_trig_reduction_slowpathd) ;  /* 0x000000f800547944 */ /* 0x000fea0003c00000 */
[----:B------:R-:W-:Y:S02]  /*39c0*/  IMAD.MOV.U32 R0, RZ, RZ, R8 ;  /* 0x000000ffff007224 */ /* 0x000fe400078e0008 */
[----:B------:R-:W-:Y:S02]  /*39d0*/  IMAD.MOV.U32 R6, RZ, RZ, R10 ;  /* 0x000000ffff067224 */ /* 0x000fe400078e000a */
[----:B------:R-:W-:Y:S01]  /*39e0*/  IMAD.MOV.U32 R7, RZ, RZ, R11 ;  /* 0x000000ffff077224 */ /* 0x000fe200078e000b */
[----:B------:R-:W-:Y:S06]  /*39f0*/  BRA `(.L_x_848) ;  /* 0x0000000000087947 */ /* 0x000fec0003800000 */
.L_x_847:
[----:B------:R-:W-:Y:S01]  /*3a00*/  DMUL R6, RZ, R26 ;  /* 0x0000001aff067228 */ /* 0x000fe20000000000 */
[----:B------:R-:W-:-:S10]  /*3a10*/  IMAD.MOV.U32 R0, RZ, RZ, RZ ;  /* 0x000000ffff007224 */ /* 0x000fd400078e00ff */
.L_x_848:
[----:B------:R-:W-:Y:S05]  /*3a20*/  BSYNC B0 ;  /* 0x0000000000007941 */ /* 0x000fea0003800000 */
.L_x_846:
[----:B------:R-:W0:Y:S01]  /*3a30*/  LDC.64 R28, c[0x4][0x128] ;  /* 0x01004a00ff1c7b82 */ /* 0x000e220000000a00 */
[----:B------:R-:W-:-:S05]  /*3a40*/  IMAD.SHL.U32 R3, R0, 0x8, RZ ;  /* 0x0000000800037824 */ /* 0x000fca00078e00ff */
[----:B------:R-:W-:-:S05]  /*3a50*/  LOP3.LUT R3, R3, 0x8, RZ, 0xc0, !PT ;  /* 0x0000000803037812 */ /* 0x000fca00078ec0ff */
[----:B0-----:R-:W-:-:S05]  /*3a60*/  IMAD.WIDE.U32 R28, R3, 0x8, R28 ;  /* 0x00000008031c7825 */ /* 0x001fca00078e001c */
[----:B------:R-:W2:Y:S04]  /*3a70*/  LDG.E.128.CONSTANT R8, desc[UR36][R28.64] ;  /* 0x000000241c087981 */ /* 0x000ea8000c1e9d00 */
[----:B------:R-:W3:Y:S04]  /*3a80*/  LDG.E.128.CONSTANT R12, desc[UR36][R28.64+0x10] ;  /* 0x000010241c0c7981 */ /* 0x000ee8000c1e9d00 */
[----:B------:R-:W4:Y:S01]  /*3a90*/  LDG.E.128.CONSTANT R20, desc[UR36][R28.64+0x20] ;  /* 0x000020241c147981 */ /* 0x000f22000c1e9d00 */
[----:B------:R-:W-:Y:S01]  /*3aa0*/  R2P PR, R0, 0x3 ;  /* 0x0000000300007804 */ /* 0x000fe20000000000 */
[----:B------:R-:W-:Y:S01]  /*3ab0*/  IMAD.MOV.U32 R30, RZ, RZ, 0x79785eba ;  /* 0x79785ebaff1e7424 */ /* 0x000fe200078e00ff */
[----:B------:R-:W-:Y:S01]  /*3ac0*/  DMUL R26, R6, R6 ;  /* 0x00000006061a7228 */ /* 0x000fe20000000000 */
[----:B------:R-:W-:Y:S01]  /*3ad0*/  IMAD.MOV.U32 R0, RZ, RZ, 0x3de5db65 ;  /* 0x3de5db65ff007424 */ /* 0x000fe200078e00ff */
[----:B------:R-:W0:Y:S02]  /*3ae0*/  LDC.U8 R3, c[0x0][0x491] ;  /* 0x00012440ff037b82 */ /* 0x000e240000000000 */
[----:B------:R-:W-:-:S02]  /*3af0*/  FSEL R30, -R30, 4.2945490664224492434e-19, !P0 ;  /* 0x20fd81641e1e7808 */ /* 0x000fc40004000100 */
[----:B------:R-:W-:Y:S02]  /*3b00*/  FSEL R31, R0, -0.082518599927425384521, !P0 ;  /* 0xbda8ff83001f7808 */ /* 0x000fe40004000000 */
[----:B0-----:R-:W-:-:S04]  /*3b10*/  PRMT R0, R3, 0x9910, RZ ;  /* 0x0000991003007816 */ /* 0x001fc800000000ff */
[----:B--2---:R-:W-:-:S08]  /*3b20*/  DFMA R8, R26, R30, R8 ;  /* 0x0000001e1a08722b */ /* 0x004fd00000000008 */
[----:B------:R-:W-:-:S08]  /*3b30*/  DFMA R8, R26, R8, R10 ;  /* 0x000000081a08722b */ /* 0x000fd0000000000a */
[----:B---3--:R-:W-:-:S08]  /*3b40*/  DFMA R8, R26, R8, R12 ;  /* 0x000000081a08722b */ /* 0x008fd0000000000c */
[----:B------:R-:W-:-:S08]  /*3b50*/  DFMA R8, R26, R8, R14 ;  /* 0x000000081a08722b */ /* 0x000fd0000000000e */
[----:B----4-:R-:W-:-:S08]  /*3b60*/  DFMA R8, R26, R8, R20 ;  /* 0x000000081a08722b */ /* 0x010fd00000000014 */
[----:B------:R-:W-:-:S08]  /*3b70*/  DFMA R8, R26, R8, R22 ;  /* 0x000000081a08722b */ /* 0x000fd00000000016 */
[----:B------:R-:W-:Y:S02]  /*3b80*/  DFMA R6, R8, R6, R6 ;  /* 0x000000060806722b */ /* 0x000fe40000000006 */
[----:B------:R-:W-:Y:S01]  /*3b90*/  @P0 DFMA R6, R26, R8, 1 ;  /* 0x3ff000001a06042b */ /* 0x000fe20000000008 */
[----:B------:R-:W-:-:S07]  /*3ba0*/  ISETP.GT.AND P0, PT, R0, 0x9, PT ;  /* 0x000000090000780c */ /* 0x000fce0003f04270 */
[----:B------:R-:W-:-:S08]  /*3bb0*/  @P1 DFMA R6, R6, -1, RZ ;  /* 0xbff000000606182b */ /* 0x000fd000000000ff */
[----:B------:R-:W-:Y:S01]  /*3bc0*/  DMUL R6, R6, R18 ;  /* 0x0000001206067228 */ /* 0x000fe20000000000 */
[----:B------:R-:W-:Y:S10]  /*3bd0*/  @P0 BRA `(.L_x_849) ;  /* 0x0000000400400947 */ /* 0x000ff40003800000 */
        /* <DEDUP_REMOVED lines=8> */
[----:B------:R-:W0:Y:S02]  /*3c60*/  F2I.F64.TRUNC R5, R4 ;  /* 0x0000000400057311 */ /* 0x000e24000030d100 */
[----:B0-----:R0:W-:Y:S01]  /*3c70*/  STG.E.U8 desc[UR36][R16.64], R5 ;  /* 0x0000000510007986 */ /* 0x0011e2000c101124 */
[----:B------:R-:W-:Y:S05]  /*3c80*/  BRA `(.L_x_854) ;  /* 0x0000001000187947 */ /* 0x000fea0003800000 */
.L_x_852:
[----:B------:R-:W0:Y:S02]  /*3c90*/  F2I.S64.F64.TRUNC R4, R4 ;  /* 0x0000000400047311 */ /* 0x000e24000030d900 */
[----:B0-----:R-:W-:-:S05]  /*3ca0*/  IMAD.MOV.U32 R3, RZ, RZ, R4 ;  /* 0x000000ffff037224 */ /* 0x001fca00078e0004 */
[----:B------:R0:W-:Y:S01]  /*3cb0*/  STG.E.U8 desc[UR36][R16.64], R3 ;  /* 0x0000000310007986 */ /* 0x0001e2000c101124 */
[----:B------:R-:W-:Y:S05]  /*3cc0*/  BRA `(.L_x_854) ;  /* 0x0000001000087947 */ /* 0x000fea0003800000 */
.L_x_851:
[----:B------:R-:W-:-:S13]  /*3cd0*/  ISETP.NE.AND P0, PT, R0, 0x2, PT ;  /* 0x000000020000780c */ /* 0x000fda0003f05270 */
[----:B------:R-:W-:Y:S05]  /*3ce0*/  @!P0 BRA `(.L_x_855) ;  /* 0x0000000000288947 */ /* 0x000fea0003800000 */
[----:B------:R-:W-:-:S13]  /*3cf0*/  ISETP.NE.AND P0, PT, R0, 0x3, PT ;  /* 0x000000030000780c */ /* 0x000fda0003f05270 */
[----:B------:R-:W-:Y:S05]  /*3d00*/  @!P0 BRA `(.L_x_856) ;  /* 0x0000000000148947 */ /* 0x000fea0003800000 */
[----:B------:R-:W-:-:S13]  /*3d10*/  ISETP.NE.AND P0, PT, R0, 0x4, PT ;  /* 0x000000040000780c */ /* 0x000fda0003f05270 */
[----:B------:R-:W-:Y:S05]  /*3d20*/  @P0 BRA `(.L_x_853) ;  /* 0x0000000c00980947 */ /* 0x000fea0003800000 */
[----:B------:R-:W0:Y:S02]  /*3d30*/  F2I.S64.F64.TRUNC R4, R4 ;  /* 0x0000000400047311 */ /* 0x000e24000030d900 */
[----:B0-----:R0:W-:Y:S01]  /*3d40*/  STG.E.64 desc[UR36][R16.64], R4 ;  /* 0x0000000410007986 */ /* 0x0011e2000c101b24 */
[----:B------:R-:W-:Y:S05]  /*3d50*/  BRA `(.L_x_854) ;  /* 0x0000000c00e47947 */ /* 0x000fea0003800000 */
.L_x_856:
[----:B------:R-:W0:Y:S02]  /*3d60*/  F2I.F64.TRUNC R5, R4 ;  /* 0x0000000400057311 */ /* 0x000e24000030d100 */
[----:B0-----:R0:W-:Y:S01]  /*3d70*/  STG.E desc[UR36][R16.64], R5 ;  /* 0x0000000510007986 */ /* 0x0011e2000c101924 */
[----:B------:R-:W-:Y:S05]  /*3d80*/  BRA `(.L_x_854) ;  /* 0x0000000c00d87947 */ /* 0x000fea0003800000 */
.L_x_855:
[----:B------:R-:W0:Y:S02]  /*3d90*/  F2I.F64.TRUNC R5, R4 ;  /* 0x0000000400057311 */ /* 0x000e24000030d100 */
[----:B0-----:R0:W-:Y:S01]  /*3da0*/  STG.E.U16 desc[UR36][R16.64], R5 ;  /* 0x0000000510007986 */ /* 0x0011e2000c101524 */
[----:B------:R-:W-:Y:S05]  /*3db0*/  BRA `(.L_x_854) ;  /* 0x0000000c00cc7947 */ /* 0x000fea0003800000 */
.L_x_850:
[----:B------:R-:W-:-:S13]  /*3dc0*/  ISETP.GT.AND P0, PT, R0, 0x6, PT ;  /* 0x000000060000780c */ /* 0x000fda0003f04270 */
[----:B------:R-:W-:Y:S05]  /*3dd0*/  @P0 BRA `(.L_x_857) ;  /* 0x00000000004c0947 */ /* 0x000fea0003800000 */
[----:B------:R-:W-:-:S13]  /*3de0*/  ISETP.NE.AND P0, PT, R0, 0x5, PT ;  /* 0x000000050000780c */ /* 0x000fda0003f05270 */
[----:B------:R-:W-:Y:S05]  /*3df0*/  @!P0 BRA `(.L_x_858) ;  /* 0x0000000000248947 */ /* 0x000fea0003800000 */
[----:B------:R-:W-:-:S13]  /*3e00*/  ISETP.NE.AND P0, PT, R0, 0x6, PT ;  /* 0x000000060000780c */ /* 0x000fda0003f05270 */
[----:B------:R-:W-:Y:S05]  /*3e10*/  @P0 BRA `(.L_x_853) ;  /* 0x0000000c005c0947 */ /* 0x000fea0003800000 */
[----:B------:R-:W-:Y:S01]  /*3e20*/  UMOV UR4, 0xf0000000 ;  /* 0xf000000000047882 */ /* 0x000fe20000000000 */
[----:B------:R-:W-:Y:S01]  /*3e30*/  UMOV UR5, 0x380fffff ;  /* 0x380fffff00057882 */ /* 0x000fe20000000000 */
[----:B------:R-:W0:Y:S01]  /*3e40*/  F2F.F32.F64 R3, R4 ;  /* 0x0000000400037310 */ /* 0x000e220000301000 */
[----:B------:R-:W-:-:S14]  /*3e50*/  DSETP.GEU.AND P0, PT, |R4|, UR4, PT ;  /* 0x0000000404007e2a */ /* 0x000fdc000bf0e200 */
[----:B0-----:R-:W-:-:S05]  /*3e60*/  @!P0 FMUL R3, R3, 1.175494350822287508e-38 ;  /* 0x0080000003038820 */ /* 0x001fca0000400000 */
[----:B------:R1:W-:Y:S01]  /*3e70*/  STG.E desc[UR36][R16.64], R3 ;  /* 0x0000000310007986 */ /* 0x0003e2000c101924 */
[----:B------:R-:W-:Y:S05]  /*3e80*/  BRA `(.L_x_854) ;  /* 0x0000000c00987947 */ /* 0x000fea0003800000 */
.L_x_858:
[----:B------:R-:W-:Y:S01]  /*3e90*/  UMOV UR4, 0xf0000000 ;  /* 0xf000000000047882 */ /* 0x000fe20000000000 */
[----:B------:R-:W-:Y:S01]  /*3ea0*/  UMOV UR5, 0x380fffff ;  /* 0x380fffff00057882 */ /* 0x000fe20000000000 */
[----:B------:R-:W0:Y:S01]  /*3eb0*/  F2F.F32.F64 R0, R4 ;  /* 0x0000000400007310 */ /* 0x000e220000301000 */
[----:B------:R-:W-:-:S14]  /*3ec0*/  DSETP.GEU.AND P0, PT, |R4|, UR4, PT ;  /* 0x0000000404007e2a */ /* 0x000fdc000bf0e200 */
[----:B0-----:R-:W-:-:S05]  /*3ed0*/  @!P0 FMUL R0, R0, 1.175494350822287508e-38 ;  /* 0x0080000000008820 */ /* 0x001fca0000400000 */
[----:B------:R-:W-:-:S05]  /*3ee0*/  F2FP.F16.F32.PACK_AB R0, RZ, R0 ;  /* 0x00000000ff00723e */ /* 0x000fca00000000ff */
[----:B------:R0:W-:Y:S01]  /*3ef0*/  STG.E.U16 desc[UR36][R16.64], R0 ;  /* 0x0000000010007986 */ /* 0x0001e2000c101524 */
[----:B------:R-:W-:Y:S05]  /*3f00*/  BRA `(.L_x_854) ;  /* 0x0000000c00787947 */ /* 0x000fea0003800000 */
.L_x_857:
[----:B------:R-:W-:-:S13]  /*3f10*/  ISETP.NE.AND P0, PT, R0, 0x7, PT ;  /* 0x000000070000780c */ /* 0x000fda0003f05270 */
[----:B------:R-:W-:Y:S05]  /*3f20*/  @!P0 BRA `(.L_x_859) ;  /* 0x0000000000648947 */ /* 0x000fea0003800000 */
[----:B------:R-:W-:-:S13]  /*3f30*/  ISETP.NE.AND P0, PT, R0, 0x8, PT ;  /* 0x000000080000780c */ /* 0x000fda0003f05270 */
[----:B------:R-:W-:Y:S05]  /*3f40*/  @!P0 BRA `(.L_x_860) ;  /* 0x0000000000308947 */ /* 0x000fea0003800000 */
[----:B------:R-:W-:-:S13]  /*3f50*/  ISETP.NE.AND P0, PT, R0, 0x9, PT ;  /* 0x000000090000780c */ /* 0x000fda0003f05270 */
[----:B------:R-:W-:Y:S05]  /*3f60*/  @P0 BRA `(.L_x_853) ;  /* 0x0000000c00080947 */ /* 0x000fea0003800000 */
[----:B------:R-:W-:Y:S01]  /*3f70*/  UMOV UR4, 0xf0000000 ;  /* 0xf000000000047882 */ /* 0x000fe20000000000 */
[----:B------:R-:W-:Y:S01]  /*3f80*/  UMOV UR5, 0x380fffff ;  /* 0x380fffff00057882 */ /* 0x000fe20000000000 */
[----:B------:R-:W0:Y:S01]  /*3f90*/  F2F.F32.F64 R9, R6 ;  /* 0x0000000600097310 */ /* 0x000e220000301000 */
[----:B------:R-:W-:Y:S02]  /*3fa0*/  DSETP.GEU.AND P0, PT, |R6|, UR4, PT ;  /* 0x0000000406007e2a */ /* 0x000fe4000bf0e200 */
[----:B------:R-:W-:-:S05]  /*3fb0*/  DSETP.GEU.AND P1, PT, |R4|, UR4, PT ;  /* 0x0000000404007e2a */ /* 0x000fca000bf2e200 */
[----:B------:R-:W1:Y:S07]  /*3fc0*/  F2F.F32.F64 R8, R4 ;  /* 0x0000000400087310 */ /* 0x000e6e0000301000 */
[----:B0-----:R-:W-:Y:S02]  /*3fd0*/  @!P0 FMUL R9, R9, 1.175494350822287508e-38 ;  /* 0x0080000009098820 */ /* 0x001fe40000400000 */
[----:B-1----:R-:W-:-:S05]  /*3fe0*/  @!P1 FMUL R8, R8, 1.175494350822287508e-38 ;  /* 0x0080000008089820 */ /* 0x002fca0000400000 */
[----:B------:R3:W-:Y:S01]  /*3ff0*/  STG.E.64 desc[UR36][R16.64], R8 ;  /* 0x0000000810007986 */ /* 0x0007e2000c101b24 */
[----:B------:R-:W-:Y:S05]  /*4000*/  BRA `(.L_x_854) ;  /* 0x0000000c00387947 */ /* 0x000fea0003800000 */
.L_x_860:
        /* <DEDUP_REMOVED lines=8> */
[----:B------:R-:W-:-:S05]  /*4090*/  F2FP.F16.F32.PACK_AB R3, R0, R3 ;  /* 0x000000030003723e */ /* 0x000fca00000000ff */
[----:B------:R2:W-:Y:S01]  /*40a0*/  STG.E desc[UR36][R16.64], R3 ;  /* 0x0000000310007986 */ /* 0x0005e2000c101924 */
[----:B------:R-:W-:Y:S05]  /*40b0*/  BRA `(.L_x_854) ;  /* 0x0000000c000c7947 */ /* 0x000fea0003800000 */
.L_x_859:
[----:B------:R4:W-:Y:S01]  /*40c0*/  STG.E.64 desc[UR36][R16.64], R4 ;  /* 0x0000000410007986 */ /* 0x0009e2000c101b24 */
[----:B------:R-:W-:Y:S05]  /*40d0*/  BRA `(.L_x_854) ;  /* 0x0000000c00047947 */ /* 0x000fea0003800000 */
.L_x_849:
        /* <DEDUP_REMOVED lines=8> */
[----:B------:R-:W-:-:S06]  /*4160*/  DSETP.NEU.AND P0, PT, R6, RZ, PT ;  /* 0x000000ff0600722a */ /* 0x000fcc0003f0d000 */
[----:B------:R-:W-:-:S06]  /*4170*/  DSETP.NEU.OR P0, PT, R4, RZ, P0 ;  /* 0x000000ff0400722a */ /* 0x000fcc000070d400 */
[----:B------:R-:W-:-:S05]  /*4180*/  SEL R3, RZ, 0x1, !P0 ;  /* 0x00000001ff037807 */ /* 0x000fca0004000000 */
[----:B------:R0:W-:Y:S01]  /*4190*/  STG.E.U8 desc[UR36][R16.64], R3 ;  /* 0x0000000310007986 */ /* 0x0001e2000c101124 */
[----:B------:R-:W-:Y:S05]  /*41a0*/  BRA `(.L_x_854) ;  /* 0x0000000800d07947 */ /* 0x000fea0003800000 */
.L_x_863:
[----:B------:R0:W-:Y:S01]  /*41b0*/  STG.E.128 desc[UR36][R16.64], R4 ;  /* 0x0000000410007986 */ /* 0x0001e2000c101d24 */
[----:B------:R-:W-:Y:S05]  /*41c0*/  BRA `(.L_x_854) ;  /* 0x0000000800c87947 */ /* 0x000fea0003800000 */
.L_x_862:
        /* <DEDUP_REMOVED lines=9> */
[----:B------:R-:W-:Y:S01]  /*4260*/  DSETP.GEU.AND P0, PT, |R4|, UR4, PT ;  /* 0x0000000404007e2a */ /* 0x000fe2000bf0e200 */
[----:B------:R-:W-:-:S13]  /*4270*/  BSSY B0, `(.L_x_866) ;  /* 0x000000f000007945 */ /* 0x000fda0003800000 */
[----:B0-----:R-:W-:-:S05]  /*4280*/  @!P0 FMUL R9, R9, 1.175494350822287508e-38 ;  /* 0x0080000009098820 */ /* 0x001fca0000400000 */
[C---:B------:R-:W-:Y:S02]  /*4290*/  LOP3.LUT R3, R9.reuse, 0x7fffffff, RZ, 0xc0, !PT ;  /* 0x7fffffff09037812 */ /* 0x040fe400078ec0ff */
        /* <DEDUP_REMOVED lines=12> */
.L_x_867:
[----:B------:R-:W-:Y:S05]  /*4360*/  BSYNC B0 ;  /* 0x0000000000007941 */ /* 0x000fea0003800000 */
.L_x_866:
[----:B------:R-:W-:-:S05]  /*4370*/  LOP3.LUT R7, R0, R7, RZ, 0xfc, !PT ;  /* 0x0000000700077212 */ /* 0x000fca00078efcff */
[----:B------:R0:W-:Y:S01]  /*4380*/  STG.E.U8 desc[UR36][R16.64], R7 ;  /* 0x0000000710007986 */ /* 0x0001e2000c101124 */
[----:B------:R-:W-:Y:S05]  /*4390*/  BRA `(.L_x_854) ;  /* 0x0000000800547947 */ /* 0x000fea0003800000 */
.L_x_865:
[----:B------:R-:W-:Y:S01]  /*43a0*/  UMOV UR4, 0xf0000000 ;  /* 0xf000000000047882 */ /* 0x000fe20000000000 */
[----:B------:R-:W-:Y:S01]  /*43b0*/  UMOV UR5, 0x380fffff ;  /* 0x380fffff00057882 */ /* 0x000fe20000000000 */
[----:B------:R-:W0:Y:S01]  /*43c0*/  F2F.F32.F64 R7, R4 ;  /* 0x0000000400077310 */ /* 0x000e220000301000 */
[----:B------:R-:W-:Y:S01]  /*43d0*/  DSETP.GEU.AND P0, PT, |R4|, UR4, PT ;  /* 0x0000000404007e2a */ /* 0x000fe2000bf0e200 */
[----:B------:R-:W-:-:S13]  /*43e0*/  BSSY B0, `(.L_x_868) ;  /* 0x0000010000007945 */ /* 0x000fda0003800000 */
[----:B0-----:R-:W-:-:S05]  /*43f0*/  @!P0 FMUL R7, R7, 1.175494350822287508e-38 ;  /* 0x0080000007078820 */ /* 0x001fca0000400000 */
[----:B------:R-:W-:-:S04]  /*4400*/  LOP3.LUT R3, R7, 0x7fffffff, RZ, 0xc0, !PT ;  /* 0x7fffffff07037812 */ /* 0x000fc800078ec0ff */
        /* <DEDUP_REMOVED lines=10> */
.L_x_869:
[----:B------:R-:W-:Y:S01]  /*44b0*/  IMAD.MOV.U32 R0, RZ, RZ, 0x7f ;  /* 0x0000007fff007424 */ /* 0x000fe200078e00ff */
[----:B------:R-:W-:-:S04]  /*44c0*/  ISETP.GT.U32.AND P0, PT, R3, 0x7f800000, PT ;  /* 0x7f8000000300780c */ /* 0x000fc80003f04070 */
[----:B------:R-:W-:-:S09]  /*44d0*/  SEL R0, R0, 0x7c, P0 ;  /* 0x0000007c00007807 */ /* 0x000fd20000000000 */
.L_x_870:
[----:B------:R-:W-:Y:S05]  /*44e0*/  BSYNC B0 ;  /* 0x0000000000007941 */ /* 0x000fea0003800000 */
.L_x_868:
[----:B------:R-:W-:-:S04]  /*44f0*/  LOP3.LUT R3, R7, 0x80000000, RZ, 0xc0, !PT ;  /* 0x8000000007037812 */ /* 0x000fc800078ec0ff */
[----:B------:R-:W-:-:S04]  /*4500*/  SHF.R.U32.HI R3, RZ, 0x18, R3 ;  /* 0x00000018ff037819 */ /* 0x000fc80000011603 */
[----:B------:R-:W-:-:S05]  /*4510*/  LOP3.LUT R3, R0, R3, RZ, 0xfc, !PT ;  /* 0x0000000300037212 */ /* 0x000fca00078efcff */
[----:B------:R0:W-:Y:S01]  /*4520*/  STG.E.U8 desc[UR36][R16.64], R3 ;  /* 0x0000000310007986 */ /* 0x0001e2000c101124 */
[----:B------:R-:W-:Y:S05]  /*4530*/  BRA `(.L_x_854) ;  /* 0x0000000400ec7947 */ /* 0x000fea0003800000 */
.L_x_864:
[----:B------:R-:W-:Y:S01]  /*4540*/  UMOV UR4, 0xf0000000 ;  /* 0xf000000000047882 */ /* 0x000fe20000000000 */
[----:B------:R-:W-:Y:S01]  /*4550*/  UMOV UR5, 0x380fffff ;  /* 0x380fffff00057882 */ /* 0x000fe20000000000 */
[----:B------:R-:W0:Y:S01]  /*4560*/  F2F.F32.F64 R0, R4 ;  /* 0x0000000400007310 */ /* 0x000e220000301000 */
[----:B------:R-:W-:-:S14]  /*4570*/  DSETP.GEU.AND P0, PT, |R4|, UR4, PT ;  /* 0x0000000404007e2a */ /* 0x000fdc000bf0e200 */
[----:B0-----:R-:W-:-:S05]  /*4580*/  @!P0 FMUL R0, R0, 1.175494350822287508e-38 ;  /* 0x0080000000008820 */ /* 0x001fca0000400000 */
[----:B------:R-:W-:-:S05]  /*4590*/  F2FP.BF16.F32.PACK_AB R0, RZ, R0 ;  /* 0x00000000ff00723e */ /* 0x000fca00000010ff */
[----:B------:R0:W-:Y:S01]  /*45a0*/  STG.E.U16 desc[UR36][R16.64], R0 ;  /* 0x0000000010007986 */ /* 0x0001e2000c101524 */
[----:B------:R-:W-:Y:S05]  /*45b0*/  BRA `(.L_x_854) ;  /* 0x0000000400cc7947 */ /* 0x000fea0003800000 */
.L_x_861:
        /* <DEDUP_REMOVED lines=8> */
[----:B------:R-:W0:Y:S02]  /*4640*/  F2I.U32.F64.TRUNC R5, R4 ;  /* 0x0000000400057311 */ /* 0x000e24000030d000 */
[----:B0-----:R0:W-:Y:S01]  /*4650*/  STG.E.U16 desc[UR36][R16.64], R5 ;  /* 0x0000000510007986 */ /* 0x0011e2000c101524 */
[----:B------:R-:W-:Y:S05]  /*4660*/  BRA `(.L_x_854) ;  /* 0x0000000400a07947 */ /* 0x000fea0003800000 */
.L_x_873:
[----:B------:R-:W-:Y:S01]  /*4670*/  UMOV UR4, 0xf0000000 ;  /* 0xf000000000047882 */ /* 0x000fe20000000000 */
[----:B------:R-:W-:Y:S01]  /*4680*/  UMOV UR5, 0x380fffff ;  /* 0x380fffff00057882 */ /* 0x000fe20000000000 */
[----:B------:R-:W0:Y:S01]  /*4690*/  F2F.F32.F64 R7, R4 ;  /* 0x0000000400077310 */ /* 0x000e220000301000 */
[----:B------:R-:W-:Y:S01]  /*46a0*/  DSETP.GEU.AND P0, PT, |R4|, UR4, PT ;  /* 0x0000000404007e2a */ /* 0x000fe2000bf0e200 */
[----:B------:R-:W-:Y:S01]  /*46b0*/  BSSY B0, `(.L_x_874) ;  /* 0x0000015000007945 */ /* 0x000fe20003800000 */
[----:B------:R-:W-:-:S12]  /*46c0*/  MOV R8, 0x80 ;  /* 0x0000008000087802 */ /* 0x000fd80000000f00 */
[----:B0-----:R-:W-:-:S05]  /*46d0*/  @!P0 FMUL R7, R7, 1.175494350822287508e-38 ;  /* 0x0080000007078820 */ /* 0x001fca0000400000 */
[----:B------:R-:W-:-:S04]  /*46e0*/  LOP3.LUT R3, R7, 0x7fffffff, RZ, 0xc0, !PT ;  /* 0x7fffffff07037812 */ /* 0x000fc800078ec0ff */
        /* <DEDUP_REMOVED lines=13> */
.L_x_876:
[----:B------:R-:W-:-:S04]  /*47c0*/  LOP3.LUT R3, R7, 0x80000000, RZ, 0xc0, !PT ;  /* 0x8000000007037812 */ /* 0x000fc800078ec0ff */
[----:B------:R-:W-:-:S04]  /*47d0*/  SHF.R.U32.HI R3, RZ, 0x18, R3 ;  /* 0x00000018ff037819 */ /* 0x000fc80000011603 */
[----:B------:R-:W-:-:S04]  /*47e0*/  LOP3.LUT R0, R0, R3, RZ, 0xfc, !PT ;  /* 0x0000000300007212 */ /* 0x000fc800078efcff */
[----:B------:R-:W-:-:S07]  /*47f0*/  PRMT R8, R0, 0x7610, R8 ;  /* 0x0000761000087816 */ /* 0x000fce0000000008 */
.L_x_875:
[----:B------:R-:W-:Y:S05]  /*4800*/  BSYNC B0 ;  /* 0x0000000000007941 */ /* 0x000fea0003800000 */
.L_x_874:
[----:B------:R0:W-:Y:S01]  /*4810*/  STG.E.U8 desc[UR36][R16.64], R8 ;  /* 0x0000000810007986 */ /* 0x0001e2000c101124 */
[----:B------:R-:W-:Y:S05]  /*4820*/  BRA `(.L_x_854) ;  /* 0x0000000400307947 */ /* 0x000fea0003800000 */
.L_x_872:
[----:B------:R-:W-:Y:S01]  /*4830*/  UMOV UR4, 0xf0000000 ;  /* 0xf000000000047882 */ /* 0x000fe20000000000 */
[----:B------:R-:W-:Y:S01]  /*4840*/  UMOV UR5, 0x380fffff ;  /* 0x380fffff00057882 */ /* 0x000fe20000000000 */
[----:B------:R-:W0:Y:S01]  /*4850*/  F2F.F32.F64 R7, R4 ;  /* 0x0000000400077310 */ /* 0x000e220000301000 */
[----:B------:R-:W-:Y:S01]  /*4860*/  DSETP.GEU.AND P0, PT, |R4|, UR4, PT ;  /* 0x0000000404007e2a */ /* 0x000fe2000bf0e200 */
[----:B------:R-:W-:Y:S01]  /*4870*/  BSSY B0, `(.L_x_877) ;  /* 0x0000015000007945 */ /* 0x000fe20003800000 */
[----:B------:R-:W-:-:S12]  /*4880*/  IMAD.MOV.U32 R8, RZ, RZ, 0x80 ;  /* 0x00000080ff087424 */ /* 0x000fd800078e00ff */
        /* <DEDUP_REMOVED lines=15> */
.L_x_879:
[----:B------:R-:W-:-:S04]  /*4980*/  LOP3.LUT R3, R7, 0x80000000, RZ, 0xc0, !PT ;  /* 0x8000000007037812 */ /* 0x000fc800078ec0ff */
[----:B------:R-:W-:-:S04]  /*4990*/  SHF.R.U32.HI R3, RZ, 0x18, R3 ;  /* 0x00000018ff037819 */ /* 0x000fc80000011603 */
[----:B------:R-:W-:-:S04]  /*49a0*/  LOP3.LUT R0, R0, R3, RZ, 0xfc, !PT ;  /* 0x0000000300007212 */ /* 0x000fc800078efcff */
[----:B------:R-:W-:-:S07]  /*49b0*/  PRMT R8, R0, 0x7610, R8 ;  /* 0x0000761000087816 */ /* 0x000fce0000000008 */
.L_x_878:
[----:B------:R-:W-:Y:S05]  /*49c0*/  BSYNC B0 ;  /* 0x0000000000007941 */ /* 0x000fea0003800000 */
.L_x_877:
[----:B------:R0:W-:Y:S01]  /*49d0*/  STG.E.U8 desc[UR36][R16.64], R8 ;  /* 0x0000000810007986 */ /* 0x0001e2000c101124 */
[----:B------:R-:W-:Y:S05]  /*49e0*/  BRA `(.L_x_854) ;  /* 0x0000000000c07947 */ /* 0x000fea0003800000 */
.L_x_871:
        /* <DEDUP_REMOVED lines=26> */
.L_x_853:
        /* <DEDUP_REMOVED lines=16> */
.L_x_882:
[----:B------:R-:W-:Y:S05]  /*4c90*/  BRA `(.L_x_854) ;  /* 0x0000000000147947 */ /* 0x000fea0003800000 */
.L_x_881:
[----:B------:R-:W0:Y:S02]  /*4ca0*/  F2I.U64.F64.TRUNC R4, R4 ;  /* 0x0000000400047311 */ /* 0x000e24000030d800 */
[----:B0-----:R0:W-:Y:S01]  /*4cb0*/  STG.E.64 desc[UR36][R16.64], R4 ;  /* 0x0000000410007986 */ /* 0x0011e2000c101b24 */
[----:B------:R-:W-:Y:S05]  /*4cc0*/  BRA `(.L_x_854) ;  /* 0x0000000000087947 */ /* 0x000fea0003800000 */
.L_x_880:
[----:B------:R-:W0:Y:S02]  /*4cd0*/  F2I.U32.F64.TRUNC R5, R4 ;  /* 0x0000000400057311 */ /* 0x000e24000030d000 */
[----:B0-----:R0:W-:Y:S02]  /*4ce0*/  STG.E desc[UR36][R16.64], R5 ;  /* 0x0000000510007986 */ /* 0x0011e4000c101924 */
.L_x_854:
[----:B------:R-:W-:-:S04]  /*4cf0*/  IMAD R2, R25, 0x200, R2 ;  /* 0x0000020019027824 */ /* 0x000fc800078e0202 */
[----:B------:R-:W-:-:S07]  /*4d00*/  VIADD R23, R2, 0x80 ;  /* 0x0000008002177836 */ /* 0x000fce0000000000 */
.L_x_775:
[----:B------:R-:W-:Y:S05]  /*4d10*/  BSYNC B6 ;  /* 0x0000000000067941 */ /* 0x000fea0003800000 */
.L_x_774:
        /* <DEDUP_REMOVED lines=358> */
.L_x_885:
        /* <DEDUP_REMOVED lines=21> */
.L_x_889:
[----:B------:R-:W2:Y:S02]  /*64d0*/  LDG.E.U8 R2, desc[UR36][R2.64] ;  /* 0x0000002402027981 */ /* 0x000ea4000c1e1100 */
[----:B--2---:R0:W1:Y:S01]  /*64e0*/  I2F.F64.U16 R18, R2 ;  /* 0x0000000200127312 */ /* 0x0040620000101800 */
[----:B------:R-:W-:Y:S05]  /*64f0*/  BRA `(.L_x_891) ;  /* 0x0000000c00707947 */ /* 0x000fea0003800000 */
.L_x_888:
[----:B------:R-:W-:-:S13]  /*6500*/  ISETP.NE.AND P0, PT, R4, 0x2, PT ;  /* 0x000000020400780c */ /* 0x000fda0003f05270 */
[----:B------:R-:W-:Y:S05]  /*6510*/  @!P0 BRA `(.L_x_892) ;  /* 0x0000000000288947 */ /* 0x000fea0003800000 */
[----:B------:R-:W-:-:S13]  /*6520*/  ISETP.NE.AND P0, PT, R4, 0x3, PT ;  /* 0x000000030400780c */ /* 0x000fda0003f05270 */
[----:B------:R-:W-:Y:S05]  /*6530*/  @!P0 BRA `(.L_x_893) ;  /* 0x0000000000148947 */ /* 0x000fea0003800000 */
[----:B------:R-:W-:-:S13]  /*6540*/  ISETP.NE.AND P0, PT, R4, 0x4, PT ;  /* 0x000000040400780c */ /* 0x000fda0003f05270 */
[----:B------:R-:W-:Y:S05]  /*6550*/  @P0 BRA `(.L_x_890) ;  /* 0x0000000800fc0947 */ /* 0x000fea0003800000 */
[----:B------:R-:W2:Y:S02]  /*6560*/  LDG.E.64 R18, desc[UR36][R2.64] ;  /* 0x0000002402127981 */ /* 0x000ea4000c1e1b00 */
[----:B--2---:R-:W2:Y:S01]  /*6570*/  I2F.F64.S64 R18, R18 ;  /* 0x0000001200127312 */ /* 0x004ea20000301c00 */
[----:B------:R-:W-:Y:S05]  /*6580*/  BRA `(.L_x_891) ;  /* 0x0000000c004c7947 */ /* 0x000fea0003800000 */
.L_x_893:
[----:B------:R-:W2:Y:S02]  /*6590*/  LDG.E R2, desc[UR36][R2.64] ;  /* 0x0000002402027981 */ /* 0x000ea4000c1e1900 */
[----:B--2---:R3:W4:Y:S01]  /*65a0*/  I2F.F64 R18, R2 ;  /* 0x0000000200127312 */ /* 0x0047220000201c00 */
[----:B------:R-:W-:Y:S05]  /*65b0*/  BRA `(.L_x_891) ;  /* 0x0000000c00407947 */ /* 0x000fea0003800000 */
.L_x_892:
[----:B------:R-:W2:Y:S02]  /*65c0*/  LDG.E.U16 R2, desc[UR36][R2.64] ;  /* 0x0000002402027981 */ /* 0x000ea4000c1e1500 */
[----:B--2---:R0:W1:Y:S01]  /*65d0*/  I2F.F64.S16 R18, R2 ;  /* 0x0000000200127312 */ /* 0x0040620000101c00 */
[----:B------:R-:W-:Y:S05]  /*65e0*/  BRA `(.L_x_891) ;  /* 0x0000000c00347947 */ /* 0x000fea0003800000 */
.L_x_887:
        /* <DEDUP_REMOVED lines=10> */
.L_x_895:
[----:B------:R-:W2:Y:S02]  /*6690*/  LDG.E.U16 R0, desc[UR36][R2.64] ;  /* 0x0000002402007981 */ /* 0x000ea4000c1e1500 */
[----:B--2---:R-:W-:-:S05]  /*66a0*/  HADD2.F32 R0, -RZ, R0.H0_H0 ;  /* 0x20000000ff007230 */ /* 0x004fca0000004100 */
[----:B------:R-:W-:-:S04]  /*66b0*/  FMUL.FTZ R0, R0, 1 ;  /* 0x3f80000000007820 */ /* 0x000fc80000410000 */
[----:B------:R0:W1:Y:S01]  /*66c0*/  F2F.F64.F32 R18, R0 ;  /* 0x0000000000127310 */ /* 0x0000620000201800 */
[----:B------:R-:W-:Y:S05]  /*66d0*/  BRA `(.L_x_891) ;  /* 0x0000000800f87947 */ /* 0x000fea0003800000 */
.L_x_894:
        /* <DEDUP_REMOVED lines=10> */
.L_x_897:
[----:B------:R-:W2:Y:S02]  /*6780*/  LDG.E.U16 R2, desc[UR36][R2.64] ;  /* 0x0000002402027981 */ /* 0x000ea4000c1e1500 */
[----:B--2---:R-:W-:-:S05]  /*6790*/  HADD2.F32 R0, -RZ, R2.H0_H0 ;  /* 0x20000002ff007230 */ /* 0x004fca0000004100 */
[----:B------:R-:W-:-:S04]  /*67a0*/  FMUL.FTZ R0, R0, 1 ;  /* 0x3f80000000007820 */ /* 0x000fc80000410000 */
[----:B------:R0:W1:Y:S01]  /*67b0*/  F2F.F64.F32 R18, R0 ;  /* 0x0000000000127310 */ /* 0x0000620000201800 */
[----:B------:R-:W-:Y:S05]  /*67c0*/  BRA `(.L_x_891) ;  /* 0x0000000800bc7947 */ /* 0x000fea0003800000 */
.L_x_896:
[----:B------:R0:W5:Y:S01]  /*67d0*/  LDG.E.64 R18, desc[UR36][R2.64] ;  /* 0x0000002402127981 */ /* 0x000162000c1e1b00 */
[----:B------:R-:W-:Y:S05]  /*67e0*/  BRA `(.L_x_891) ;  /* 0x0000000800b47947 */ /* 0x000fea0003800000 */
.L_x_886:
        /* <DEDUP_REMOVED lines=13> */
.L_x_900:
[----:B------:R0:W5:Y:S01]  /*68c0*/  LDG.E.64 R18, desc[UR36][R2.64] ;  /* 0x0000002402127981 */ /* 0x000162000c1e1b00 */
[----:B------:R-:W-:Y:S05]  /*68d0*/  BRA `(.L_x_891) ;  /* 0x0000000800787947 */ /* 0x000fea0003800000 */
.L_x_899:
        /* <DEDUP_REMOVED lines=28> */
.L_x_902:
        /* <DEDUP_REMOVED lines=11> */
[----:B------:R-:W-:-:S05]  /*6b50*/  LOP3.LUT R4, R4, 0x80000000, R5, 0xf8, !PT ;  /* 0x8000000004047812 */ /* 0x000fca00078ef805 */
[----:B------:R-:W-:-:S04]  /*6b60*/  FMUL.FTZ R4, R4, 1 ;  /* 0x3f80000004047820 */ /* 0x000fc80000410000 */
[----:B------:R0:W1:Y:S01]  /*6b70*/  F2F.F64.F32 R18, R4 ;  /* 0x0000000400127310 */ /* 0x0000620000201800 */
[----:B------:R-:W-:Y:S05]  /*6b80*/  BRA `(.L_x_891) ;  /* 0x0000000400cc7947 */ /* 0x000fea0003800000 */
.L_x_901:
[----:B------:R-:W2:Y:S02]  /*6b90*/  LDG.E.U16 R0, desc[UR36][R2.64] ;  /* 0x0000002402007981 */ /* 0x000ea4000c1e1500 */
[----:B--2---:R-:W-:-:S04]  /*6ba0*/  IMAD.U32 R0, R0, 0x10000, RZ ;  /* 0x0001000000007824 */ /* 0x004fc800078e00ff */
[----:B------:R-:W-:-:S04]  /*6bb0*/  FMUL.FTZ R0, R0, 1 ;  /* 0x3f80000000007820 */ /* 0x000fc80000410000 */
[----:B------:R0:W1:Y:S01]  /*6bc0*/  F2F.F64.F32 R18, R0 ;  /* 0x0000000000127310 */ /* 0x0000620000201800 */
[----:B------:R-:W-:Y:S05]  /*6bd0*/  BRA `(.L_x_891) ;  /* 0x0000000400b87947 */ /* 0x000fea0003800000 */
.L_x_898:
        /* <DEDUP_REMOVED lines=11> */
.L_x_905:
[----:B------:R-:W2:Y:S01]  /*6c90*/  LDG.E.U8 R2, desc[UR36][R2.64] ;  /* 0x0000002402027981 */ /* 0x000ea2000c1e1100 */
[----:B------:R-:W-:Y:S01]  /*6ca0*/  BSSY B0, `(.L_x_906) ;  /* 0x0000018000007945 */ /* 0x000fe20003800000 */
[----:B------:R-:W-:Y:S01]  /*6cb0*/  IMAD.MOV.U32 R0, RZ, RZ, RZ ;  /* 0x000000ffff007224 */ /* 0x000fe200078e00ff */
[----:B--2---:R-:W-:-:S13]  /*6cc0*/  ISETP.NE.AND P0, PT, R2, RZ, PT ;  /* 0x000000ff0200720c */ /* 0x004fda0003f05270 */
[----:B------:R-:W-:Y:S05]  /*6cd0*/  @!P0 BRA `(.L_x_907) ;  /* 0x0000000000508947 */ /* 0x000fea0003800000 */
[----:B------:R-:W-:-:S13]  /*6ce0*/  ISETP.NE.AND P0, PT, R2, 0x80, PT ;  /* 0x000000800200780c */ /* 0x000fda0003f05270 */
[----:B------:R-:W-:Y:S01]  /*6cf0*/  @!P0 MOV R0, 0x7f800001 ;  /* 0x7f80000100008802 */ /* 0x000fe20000000f00 */
        /* <DEDUP_REMOVED lines=14> */
.L_x_909:
[----:B------:R-:W-:Y:S05]  /*6de0*/  BSYNC B1 ;  /* 0x0000000000017941 */ /* 0x000fea0003800000 */
.L_x_908:
[----:B------:R-:W-:Y:S01]  /*6df0*/  LEA R3, R0, 0x3b800000, 0x17 ;  /* 0x3b80000000037811 */ /* 0x000fe200078eb8ff */
[----:B------:R-:W-:-:S05]  /*6e00*/  IMAD.SHL.U32 R0, R2, 0x100000, RZ ;  /* 0x0010000002007824 */ /* 0x000fca00078e00ff */
[----:B------:R-:W-:-:S07]  /*6e10*/  LOP3.LUT R0, R3, R0, R4, 0xfe, !PT ;  /* 0x0000000003007212 */ /* 0x000fce00078efe04 */
.L_x_907:
[----:B------:R-:W-:Y:S05]  /*6e20*/  BSYNC B0 ;  /* 0x0000000000007941 */ /* 0x000fea0003800000 */
.L_x_906:
[----:B------:R-:W-:-:S04]  /*6e30*/  FMUL.FTZ R0, R0, 1 ;  /* 0x3f80000000007820 */ /* 0x000fc80000410000 */
[----:B------:R0:W1:Y:S01]  /*6e40*/  F2F.F64.F32 R18, R0 ;  /* 0x0000000000127310 */ /* 0x0000620000201800 */
[----:B------:R-:W-:Y:S05]  /*6e50*/  BRA `(.L_x_891) ;  /* 0x0000000400187947 */ /* 0x000fea0003800000 */
.L_x_904:
        /* <DEDUP_REMOVED lines=21> */
.L_x_913:
[----:B------:R-:W-:Y:S05]  /*6fb0*/  BSYNC B1 ;  /* 0x0000000000017941 */ /* 0x000fea0003800000 */
.L_x_912:
[----:B------:R-:W-:Y:S01]  /*6fc0*/  LEA R3, R0, 0x37800000, 0x17 ;  /* 0x3780000000037811 */ /* 0x000fe200078eb8ff */
[----:B------:R-:W-:-:S05]  /*6fd0*/  IMAD.SHL.U32 R0, R2, 0x200000, RZ ;  /* 0x0020000002007824 */ /* 0x000fca00078e00ff */
[----:B------:R-:W-:-:S07]  /*6fe0*/  LOP3.LUT R0, R3, R0, R4, 0xfe, !PT ;  /* 0x0000000003007212 */ /* 0x000fce00078efe04 */
.L_x_911:
[----:B------:R-:W-:Y:S05]  /*6ff0*/  BSYNC B0 ;  /* 0x0000000000007941 */ /* 0x000fea0003800000 */
.L_x_910:
[----:B------:R-:W-:-:S04]  /*7000*/  FMUL.FTZ R0, R0, 1 ;  /* 0x3f80000000007820 */ /* 0x000fc80000410000 */
[----:B------:R0:W1:Y:S01]  /*7010*/  F2F.F64.F32 R18, R0 ;  /* 0x0000000000127310 */ /* 0x0000620000201800 */
[----:B------:R-:W-:Y:S05]  /*7020*/  BRA `(.L_x_891) ;  /* 0x0000000000a47947 */ /* 0x000fea0003800000 */
.L_x_903:
        /* <DEDUP_REMOVED lines=14> */
.L_x_917:
[----:B------:R-:W-:Y:S05]  /*7110*/  BSYNC B0 ;  /* 0x0000000000007941 */ /* 0x000fea0003800000 */
.L_x_916:
[----:B------:R-:W-:-:S04]  /*7120*/  FMUL.FTZ R0, R0, 1 ;  /* 0x3f80000000007820 */ /* 0x000fc80000410000 */
[----:B------:R0:W1:Y:S01]  /*7130*/  F2F.F64.F32 R18, R0 ;  /* 0x0000000000127310 */ /* 0x0000620000201800 */
[----:B------:R-:W-:Y:S05]  /*7140*/  BRA `(.L_x_891) ;  /* 0x00000000005c7947 */ /* 0x000fea0003800000 */
.L_x_890:
        /* <DEDUP_REMOVED lines=16> */
.L_x_918:
[----:B------:R-:W-:Y:S01]  /*7250*/  CS2R R18, SRZ ;  /* 0x0000000000127805 */ /* 0x000fe2000001ff00 */
[----:B------:R-:W-:Y:S06]  /*7260*/  BRA `(.L_x_891) ;  /* 0x0000000000147947 */ /* 0x000fec0003800000 */
.L_x_915:
[----:B------:R-:W2:Y:S02]  /*7270*/  LDG.E.64 R18, desc[UR36][R2.64] ;  /* 0x0000002402127981 */ /* 0x000ea4000c1e1b00 */
[----:B--2---:R-:W0:Y:S01]  /*7280*/  I2F.F64.U64 R18, R18 ;  /* 0x0000001200127312 */ /* 0x004e220000301800 */
[----:B------:R-:W-:Y:S05]  /*7290*/  BRA `(.L_x_891) ;  /* 0x0000000000087947 */ /* 0x000fea0003800000 */
.L_x_914:
[----:B------:R-:W2:Y:S02]  /*72a0*/  LDG.E R2, desc[UR36][R2.64] ;  /* 0x0000002402027981 */ /* 0x000ea4000c1e1900 */
[----:B--2---:R0:W1:Y:S02]  /*72b0*/  I2F.F64.U32 R18, R2 ;  /* 0x0000000200127312 */ /* 0x0040640000201800 */
.L_x_891:
[----:B0-----:R-:W0:Y:S01]  /*72c0*/  LDC.U8 R4, c[0x0][0x493] ;  /* 0x000124c0ff047b82 */ /* 0x001e220000000000 */
[----:B------:R-:W-:Y:S02]  /*72d0*/  ULDC.64 UR4, c[0x0][0x488] ;  /* 0x0001220000047ab9 */ /* 0x000fe40000000a00 */
[----:B---3--:R-:W-:-:S04]  /*72e0*/  IADD3 R2, P0, R22, UR4, RZ ;  /* 0x0000000416027c10 */ /* 0x008fc8000ff1e0ff */
[----:B------:R-:W-:Y:S02]  /*72f0*/  IADD3.X R3, RZ, UR5, RZ, P0, !PT ;  /* 0x00000005ff037c10 */ /* 0x000fe400087fe4ff */
        /* <DEDUP_REMOVED lines=11> */
[----:B------:R-:W3:Y:S02]  /*73b0*/  LDG.E.S8 R2, desc[UR36][R2.64] ;  /* 0x0000002402027981 */ /* 0x000ee4000c1e1300 */
[----:B---3--:R0:W3:Y:S01]  /*73c0*/  I2F.F64.S16 R24, R2 ;  /* 0x0000000200187312 */ /* 0x0080e20000101c00 */
[----:B------:R-:W-:Y:S05]  /*73d0*/  BRA `(.L_x_924) ;  /* 0x0000000c007c7947 */ /* 0x000fea0003800000 */
.L_x_922:
[----:B------:R-:W3:Y:S02]  /*73e0*/  LDG.E.U8 R2, desc[UR36][R2.64] ;  /* 0x0000002402027981 */ /* 0x000ee4000c1e1100 */
[----:B---3--:R0:W3:Y:S01]  /*73f0*/  I2F.F64.U16 R24, R2 ;  /* 0x0000000200187312 */ /* 0x0080e20000101800 */
[----:B------:R-:W-:Y:S05]  /*7400*/  BRA `(.L_x_924) ;  /* 0x0000000c00707947 */ /* 0x000fea0003800000 */
.L_x_921:
[----:B------:R-:W-:-:S13]  /*7410*/  ISETP.NE.AND P0, PT, R0, 0x2, PT ;  /* 0x000000020000780c */ /* 0x000fda0003f05270 */
[----:B------:R-:W-:Y:S05]  /*7420*/  @!P0 BRA `(.L_x_925) ;  /* 0x0000000000288947 */ /* 0x000fea0003800000 */
[----:B------:R-:W-:-:S13]  /*7430*/  ISETP.NE.AND P0, PT, R0, 0x3, PT ;  /* 0x000000030000780c */ /* 0x000fda0003f05270 */
[----:B------:R-:W-:Y:S05]  /*7440*/  @!P0 BRA `(.L_x_926) ;  /* 0x0000000000148947 */ /* 0x000fea0003800000 */
[----:B------:R-:W-:-:S13]  /*7450*/  ISETP.NE.AND P0, PT, R0, 0x4, PT ;  /* 0x000000040000780c */ /* 0x000fda0003f05270 */
[----:B------:R-:W-:Y:S05]  /*7460*/  @P0 BRA `(.L_x_923) ;  /* 0x0000000800fc0947 */ /* 0x000fea0003800000 */
[----:B------:R-:W3:Y:S02]  /*7470*/  LDG.E.64 R24, desc[UR36][R2.64] ;  /* 0x0000002402187981 */ /* 0x000ee4000c1e1b00 */
[----:B---3--:R-:W0:Y:S01]  /*7480*/  I2F.F64.S64 R24, R24 ;  /* 0x0000001800187312 */ /* 0x008e220000301c00 */
[----:B------:R-:W-:Y:S05]  /*7490*/  BRA `(.L_x_924) ;  /* 0x0000000c004c7947 */ /* 0x000fea0003800000 */
.L_x_926:
[----:B------:R-:W3:Y:S02]  /*74a0*/  LDG.E R2, desc[UR36][R2.64] ;  /* 0x0000002402027981 */ /* 0x000ee4000c1e1900 */
[----:B---3--:R0:W3:Y:S01]  /*74b0*/  I2F.F64 R24, R2 ;  /* 0x0000000200187312 */ /* 0x0080e20000201c00 */
[----:B------:R-:W-:Y:S05]  /*74c0*/  BRA `(.L_x_924) ;  /* 0x0000000c00407947 */ /* 0x000fea0003800000 */
.L_x_925:
[----:B------:R-:W3:Y:S02]  /*74d0*/  LDG.E.U16 R2, desc[UR36][R2.64] ;  /* 0x0000002402027981 */ /* 0x000ee4000c1e1500 */
[----:B---3--:R0:W3:Y:S01]  /*74e0*/  I2F.F64.S16 R24, R2 ;  /* 0x0000000200187312 */ /* 0x0080e20000101c00 */
[----:B------:R-:W-:Y:S05]  /*74f0*/  BRA `(.L_x_924) ;  /* 0x0000000c00347947 */ /* 0x000fea0003800000 */
.L_x_920:
[----:B------:R-:W-:-:S13]  /*7500*/  ISETP.GT.AND P0, PT, R0, 0x6, PT ;  /* 0x000000060000780c */ /* 0x000fda0003f04270 */
[----:B------:R-:W-:Y:S05]  /*7510*/  @P0 BRA `(.L_x_927) ;  /* 0x0000000000340947 */ /* 0x000fea0003800000 */
[----:B------:R-:W-:-:S13]  /*7520*/  ISETP.NE.AND P0, PT, R0, 0x5, PT ;  /* 0x000000050000780c */ /* 0x000fda0003f05270 */
[----:B------:R-:W-:Y:S05]  /*7530*/  @!P0 BRA `(.L_x_928) ;  /* 0x0000000000188947 */ /* 0x000fea0003800000 */
[----:B------:R-:W-:-:S13]  /*7540*/  ISETP.NE.AND P0, PT, R0, 0x6, PT ;  /* 0x000000060000780c */ /* 0x000fda0003f05270 */
[----:B------:R-:W-:Y:S05]  /*7550*/  @P0 BRA `(.L_x_923) ;  /* 0x0000000800c00947 */ /* 0x000fea0003800000 */
[----:B------:R-:W3:Y:S02]  /*7560*/  LDG.E R24, desc[UR36][R2.64] ;  /* 0x0000002402187981 */ /* 0x000ee4000c1e1900 */
[----:B---3--:R-:W-:-:S06]  /*7570*/  FMUL.FTZ R24, R24, 1 ;  /* 0x3f80000018187820 */ /* 0x008fcc0000410000 */
[----:B------:R-:W0:Y:S01]  /*7580*/  F2F.F64.F32 R24, R24 ;  /* 0x0000001800187310 */ /* 0x000e220000201800 */
[----:B------:R-:W-:Y:S05]  /*7590*/  BRA `(.L_x_924) ;  /* 0x0000000c000c7947 */ /* 0x000fea0003800000 */
.L_x_928:
[----:B------:R-:W3:Y:S02]  /*75a0*/  LDG.E.U16 R0, desc[UR36][R2.64] ;  /* 0x0000002402007981 */ /* 0x000ee4000c1e1500 */
[----:B---3--:R-:W-:-:S05]  /*75b0*/  HADD2.F32 R0, -RZ, R0.H0_H0 ;  /* 0x20000000ff007230 */ /* 0x008fca0000004100 */
[----:B------:R-:W-:-:S04]  /*75c0*/  FMUL.FTZ R0, R0, 1 ;  /* 0x3f80000000007820 */ /* 0x000fc80000410000 */
[----:B------:R0:W3:Y:S01]  /*75d0*/  F2F.F64.F32 R24, R0 ;  /* 0x0000000000187310 */ /* 0x0000e20000201800 */
[----:B------:R-:W-:Y:S05]  /*75e0*/  BRA `(.L_x_924) ;  /* 0x0000000800f87947 */ /* 0x000fea0003800000 */
.L_x_927:
[----:B------:R-:W-:-:S13]  /*75f0*/  ISETP.NE.AND P0, PT, R0, 0x7, PT ;  /* 0x000000070000780c */ /* 0x000fda0003f05270 */
[----:B------:R-:W-:Y:S05]  /*7600*/  @!P0 BRA `(.L_x_929) ;  /* 0x0000000000348947 */ /* 0x000fea0003800000 */
        /* <DEDUP_REMOVED lines=8> */
.L_x_930:
[----:B------:R-:W3:Y:S02]  /*7690*/  LDG.E.U16 R2, desc[UR36][R2.64] ;  /* 0x0000002402027981 */ /* 0x000ee4000c1e1500 */
[----:B---3--:R-:W-:-:S05]  /*76a0*/  HADD2.F32 R0, -RZ, R2.H0_H0 ;  /* 0x20000002ff007230 */ /* 0x008fca0000004100 */
[----:B------:R-:W-:-:S04]  /*76b0*/  FMUL.FTZ R0, R0, 1 ;  /* 0x3f80000000007820 */ /* 0x000fc80000410000 */
[----:B------:R0:W3:Y:S01]  /*76c0*/  F2F.F64.F32 R24, R0 ;  /* 0x0000000000187310 */ /* 0x0000e20000201800 */
[----:B------:R-:W-:Y:S05]  /*76d0*/  BRA `(.L_x_924) ;  /* 0x0000000800bc7947 */ /* 0x000fea0003800000 */
.L_x_929:
[----:B------:R0:W5:Y:S01]  /*76e0*/  LDG.E.64 R24, desc[UR36][R2.64] ;  /* 0x0000002402187981 */ /* 0x000162000c1e1b00 */
[----:B------:R-:W-:Y:S05]  /*76f0*/  BRA `(.L_x_924) ;  /* 0x0000000800b47947 */ /* 0x000fea0003800000 */
.L_x_919:
        /* <DEDUP_REMOVED lines=8> */
[----:B------:R-:W3:Y:S01]  /*7780*/  LDG.E.U8 R2, desc[UR36][R2.64] ;  /* 0x0000002402027981 */ /* 0x000ee2000c1e1100 */
[----:B------:R-:W-:Y:S01]  /*7790*/  IMAD.MOV.U32 R24, RZ, RZ, RZ ;  /* 0x000000ffff187224 */ /* 0x000fe200078e00ff */
[----:B---3--:R-:W-:-:S04]  /*77a0*/  ISETP.NE.AND P0, PT, R2, RZ, PT ;  /* 0x000000ff0200720c */ /* 0x008fc80003f05270 */
[----:B------:R-:W-:Y:S01]  /*77b0*/  FSEL R25, RZ, 1.875, !P0 ;  /* 0x3ff00000ff197808 */ /* 0x000fe20004000000 */
[----:B------:R-:W-:Y:S08]  /*77c0*/  BRA `(.L_x_924) ;  /* 0x0000000800807947 */ /* 0x000ff00003800000 */
.L_x_933:
[----:B------:R0:W5:Y:S01]  /*77d0*/  LDG.E.64 R24, desc[UR36][R2.64] ;  /* 0x0000002402187981 */ /* 0x000162000c1e1b00 */
[----:B------:R-:W-:Y:S05]  /*77e0*/  BRA `(.L_x_924) ;  /* 0x0000000800787947 */ /* 0x000fea0003800000 */
.L_x_932:
[----:B------:R-:W-:-:S13]  /*77f0*/  ISETP.NE.AND P0, PT, R0, 0xf, PT ;  /* 0x0000000f0000780c */ /* 0x000fda0003f05270 */
[----:B------:R-:W-:Y:S05]  /*7800*/  @!P0 BRA `(.L_x_934) ;  /* 0x0000000000a48947 */ /* 0x000fea0003800000 */
[----:B------:R-:W-:-:S13]  /*7810*/  ISETP.NE.AND P0, PT, R0, 0x17, PT ;  /* 0x000000170000780c */ /* 0x000fda0003f05270 */
[----:B------:R-:W-:Y:S05]  /*7820*/  @!P0 BRA `(.L_x_935) ;  /* 0x0000000000608947 */ /* 0x000fea0003800000 */
[----:B------:R-:W-:-:S13]  /*7830*/  ISETP.NE.AND P0, PT, R0, 0x18, PT ;  /* 0x000000180000780c */ /* 0x000fda0003f05270 */
[----:B------:R-:W-:Y:S05]  /*7840*/  @P0 BRA `(.L_x_923) ;  /* 0x0000000800040947 */ /* 0x000fea0003800000 */
[----:B------:R-:W3:Y:S01]  /*7850*/  LDG.E.U8 R0, desc[UR36][R2.64] ;  /* 0x0000002402007981 */ /* 0x000ee2000c1e1100 */
[----:B------:R-:W-:Y:S02]  /*7860*/  IMAD.MOV.U32 R8, RZ, RZ, -0x800000 ;  /* 0xff800000ff087424 */ /* 0x000fe400078e00ff */
[----:B---3--:R-:W-:-:S05]  /*7870*/  IMAD.SHL.U32 R0, R0, 0x1000000, RZ ;  /* 0x0100000000007824 */ /* 0x008fca00078e00ff */
        /* <DEDUP_REMOVED lines=17> */
[----:B------:R0:W3:Y:S01]  /*7990*/  F2F.F64.F32 R24, R5 ;  /* 0x0000000500187310 */ /* 0x0000e20000201800 */
[----:B------:R-:W-:Y:S05]  /*79a0*/  BRA `(.L_x_924) ;  /* 0x0000000800087947 */ /* 0x000fea0003800000 */
.L_x_935:
[----:B------:R-:W3:Y:S02]  /*79b0*/  LDG.E.U8 R2, desc[UR36][R2.64] ;  /* 0x0000002402027981 */ /* 0x000ee4000c1e1100 */
[C---:B---3--:R-:W-:Y:S02]  /*79c0*/  IMAD.SHL.U32 R0, R2.reuse, 0x2000000, RZ ;  /* 0x0200000002007824 */ /* 0x048fe400078e00ff */
        /* <DEDUP_REMOVED lines=11> */
[----:B------:R0:W3:Y:S01]  /*7a80*/  F2F.F64.F32 R24, R4 ;  /* 0x0000000400187310 */ /* 0x0000e20000201800 */
[----:B------:R-:W-:Y:S05]  /*7a90*/  BRA `(.L_x_924) ;  /* 0x0000000400cc7947 */ /* 0x000fea0003800000 */
.L_x_934:
[----:B------:R-:W3:Y:S02]  /*7aa0*/  LDG.E.U16 R0, desc[UR36][R2.64] ;  /* 0x0000002402007981 */ /* 0x000ee4000c1e1500 */
[----:B---3--:R-:W-:-:S04]  /*7ab0*/  IMAD.U32 R0, R0, 0x10000, RZ ;  /* 0x0001000000007824 */ /* 0x008fc800078e00ff */
[----:B------:R-:W-:-:S04]  /*7ac0*/  FMUL.FTZ R0, R0, 1 ;  /* 0x3f80000000007820 */ /* 0x000fc80000410000 */
[----:B------:R0:W3:Y:S01]  /*7ad0*/  F2F.F64.F32 R24, R0 ;  /* 0x0000000000187310 */ /* 0x0000e20000201800 */
[----:B------:R-:W-:Y:S05]  /*7ae0*/  BRA `(.L_x_924) ;  /* 0x0000000400b87947 */ /* 0x000fea0003800000 */
.L_x_931:
        /* <DEDUP_REMOVED lines=8> */
[----:B------:R-:W3:Y:S02]  /*7b70*/  LDG.E.U16 R2, desc[UR36][R2.64] ;  /* 0x0000002402027981 */ /* 0x000ee4000c1e1500 */
[----:B---3--:R0:W3:Y:S01]  /*7b80*/  I2F.F64.U16 R24, R2 ;  /* 0x0000000200187312 */ /* 0x0080e20000101800 */
[----:B------:R-:W-:Y:S05]  /*7b90*/  BRA `(.L_x_924) ;  /* 0x00000004008c7947 */ /* 0x000fea0003800000 */
.L_x_938:
[----:B------:R-:W3:Y:S01]  /*7ba0*/  LDG.E.U8 R2, desc[UR36][R2.64] ;  /* 0x0000002402027981 */ /* 0x000ee2000c1e1100 */
[----:B------:R-:W-:Y:S01]  /*7bb0*/  BSSY B0, `(.L_x_939) ;  /* 0x0000018000007945 */ /* 0x000fe20003800000 */
[----:B------:R-:W-:Y:S01]  /*7bc0*/  IMAD.MOV.U32 R0, RZ, RZ, RZ ;  /* 0x000000ffff007224 */ /* 0x000fe200078e00ff */
[----:B---3--:R-:W-:-:S13]  /*7bd0*/  ISETP.NE.AND P0, PT, R2, RZ, PT ;  /* 0x000000ff0200720c */ /* 0x008fda0003f05270 */
        /* <DEDUP_REMOVED lines=17> */
.L_x_942:
[----:B------:R-:W-:Y:S05]  /*7cf0*/  BSYNC B1 ;  /* 0x0000000000017941 */ /* 0x000fea0003800000 */
.L_x_941:
[----:B------:R-:W-:Y:S01]  /*7d00*/  LEA R3, R0, 0x3b800000, 0x17 ;  /* 0x3b80000000037811 */ /* 0x000fe200078eb8ff */
[----:B------:R-:W-:-:S05]  /*7d10*/  IMAD.SHL.U32 R0, R2, 0x100000, RZ ;  /* 0x0010000002007824 */ /* 0x000fca00078e00ff */
[----:B------:R-:W-:-:S07]  /*7d20*/  LOP3.LUT R0, R3, R0, R4, 0xfe, !PT ;  /* 0x0000000003007212 */ /* 0x000fce00078efe04 */
.L_x_940:
[----:B------:R-:W-:Y:S05]  /*7d30*/  BSYNC B0 ;  /* 0x0000000000007941 */ /* 0x000fea0003800000 */
.L_x_939:
[----:B------:R-:W-:-:S04]  /*7d40*/  FMUL.FTZ R0, R0, 1 ;  /* 0x3f80000000007820 */ /* 0x000fc80000410000 */
[----:B------:R0:W3:Y:S01]  /*7d50*/  F2F.F64.F32 R24, R0 ;  /* 0x0000000000187310 */ /* 0x0000e20000201800 */
[----:B------:R-:W-:Y:S05]  /*7d60*/  BRA `(.L_x_924) ;  /* 0x0000000400187947 */ /* 0x000fea0003800000 */
.L_x_937:
        /* <DEDUP_REMOVED lines=21> */
.L_x_946:
[----:B------:R-:W-:Y:S05]  /*7ec0*/  BSYNC B1 ;  /* 0x0000000000017941 */ /* 0x000fea0003800000 */
.L_x_945:
[----:B------:R-:W-:Y:S02]  /*7ed0*/  LEA R3, R0, 0x37800000, 0x17 ;  /* 0x3780000000037811 */ /* 0x000fe400078eb8ff */
[----:B------:R-:W-:-:S04]  /*7ee0*/  SHF.L.U32 R0, R2, 0x15, RZ ;  /* 0x0000001502007819 */ /* 0x000fc800000006ff */
[----:B------:R-:W-:-:S07]  /*7ef0*/  LOP3.LUT R0, R3, R0, R4, 0xfe, !PT ;  /* 0x0000000003007212 */ /* 0x000fce00078efe04 */
.L_x_944:
[----:B------:R-:W-:Y:S05]  /*7f00*/  BSYNC B0 ;  /* 0x0000000000007941 */ /* 0x000fea0003800000 */
.L_x_943:
[----:B------:R-:W-:-:S04]  /*7f10*/  FMUL.FTZ R0, R0, 1 ;  /* 0x3f80000000007820 */ /* 0x000fc80000410000 */
[----:B------:R0:W3:Y:S01]  /*7f20*/  F2F.F64.F32 R24, R0 ;  /* 0x0000000000187310 */ /* 0x0000e20000201800 */
[----:B------:R-:W-:Y:S05]  /*7f30*/  BRA `(.L_x_924) ;  /* 0x0000000000a47947 */ /* 0x000fea0003800000 */
.L_x_936:
[----:B------:R-:W-:-:S13]  /*7f40*/  ISETP.NE.AND P0, PT, R0, 0x1c, PT ;  /* 0x0000001c0000780c */ /* 0x000fda0003f05270 */
[----:B------:R-:W-:Y:S05]  /*7f50*/  @!P0 BRA `(.L_x_947) ;  /* 0x0000000000948947 */ /* 0x000fea0003800000 */
[----:B------:R-:W-:-:S13]  /*7f60*/  ISETP.NE.AND P0, PT, R0, 0x1d, PT ;  /* 0x0000001d0000780c */ /* 0x000fda0003f05270 */
[----:B------:R-:W-:Y:S05]  /*7f70*/  @!P0 BRA `(.L_x_948) ;  /* 0x0000000000808947 */ /* 0x000fea0003800000 */
[----:B------:R-:W-:-:S13]  /*7f80*/  ISETP.NE.AND P0, PT, R0, 0x2c, PT ;  /* 0x0000002c0000780c */ /* 0x000fda0003f05270 */
[----:B------:R-:W-:Y:S05]  /*7f90*/  @P0 BRA `(.L_x_923) ;  /* 0x0000000000300947 */ /* 0x000fea0003800000 */
[----:B------:R-:W3:Y:S01]  /*7fa0*/  LDG.E.U8 R2, desc[UR36][R2.64] ;  /* 0x0000002402027981 */ /* 0x000ee2000c1e1100 */
[----:B------:R-:W-:Y:S01]  /*7fb0*/  BSSY B0, `(.L_x_949) ;  /* 0x0000007000007945 */ /* 0x000fe20003800000 */
[----:B------:R-:W-:Y:S01]  /*7fc0*/  IMAD.MOV.U32 R0, RZ, RZ, 0x400000 ;  /* 0x00400000ff007424 */ /* 0x000fe200078e00ff */
[----:B---3--:R-:W-:-:S13]  /*7fd0*/  ISETP.NE.AND P0, PT, R2, RZ, PT ;  /* 0x000000ff0200720c */ /* 0x008fda0003f05270 */
[----:B------:R-:W-:Y:S05]  /*7fe0*/  @!P0 BRA `(.L_x_950) ;  /* 0x00000000000c8947 */ /* 0x000fea0003800000 */
[----:B------:R-:W-:-:S13]  /*7ff0*/  ISETP.NE.AND P0, PT, R2, 0xff, PT ;  /* 0x000000ff0200780c */ /* 0x000fda0003f05270 */
[----:B------:R-:W-:Y:S02]  /*8000*/  @!P0 IMAD.MOV.U32 R0, RZ, RZ, 0x7f800001 ;  /* 0x7f800001ff008424 */ /* 0x000fe400078e00ff */
[----:B------:R-:W-:-:S07]  /*8010*/  @P0 IMAD.SHL.U32 R0, R2, 0x800000, RZ ;  /* 0x0080000002000824 */ /* 0x000fce00078e00ff */
.L_x_950:
[----:B------:R-:W-:Y:S05]  /*8020*/  BSYNC B0 ;  /* 0x0000000000007941 */ /* 0x000fea0003800000 */
.L_x_949:
[----:B------:R-:W-:-:S04]  /*8030*/  FMUL.FTZ R0, R0, 1 ;  /* 0x3f80000000007820 */ /* 0x000fc80000410000 */
[----:B------:R0:W3:Y:S01]  /*8040*/  F2F.F64.F32 R24, R0 ;  /* 0x0000000000187310 */ /* 0x0000e20000201800 */
[----:B------:R-:W-:Y:S05]  /*8050*/  BRA `(.L_x_924) ;  /* 0x00000000005c7947 */ /* 0x000fea0003800000 */
.L_x_923:
[----:B------:R-:W-:Y:S01]  /*8060*/  MOV R0, 0x0 ;  /* 0x0000000000007802 */ /* 0x000fe20000000f00 */
[----:B------:R-:W-:Y:S01]  /*8070*/  ULDC.64 UR4, c[0x4][0x118] ;  /* 0x0100460000047ab9 */ /* 0x000fe20000000a00 */
[----:B------:R-:W-:Y:S01]  /*8080*/  ULDC.64 UR6, c[0x4][0x8] ;  /* 0x0100020000067ab9 */ /* 0x000fe20000000a00 */
[----:B------:R-:W-:Y:S01]  /*8090*/  IMAD.U32 R4, RZ, RZ, UR4 ;  /* 0x00000004ff047e24 */ /* 0x000fe2000f8e00ff */
[----:B------:R0:W3:Y:S01]  /*80a0*/  LDC.64 R2, c[0x4][R0] ;  /* 0x0100000000027b82 */ /* 0x0000e20000000a00 */
        /* <DEDUP_REMOVED lines=10> */
[----:B-12345:R-:W-:Y:S05]  /*8150*/  CALL.ABS.NOINC R2 ;  /* 0x0000000002007343 */ /* 0x03efea0003c00000 */
.L_x_951:
[----:B------:R-:W-:Y:S01]  /*8160*/  CS2R R24, SRZ ;  /* 0x0000000000187805 */ /* 0x000fe2000001ff00 */
[----:B------:R-:W-:Y:S06]  /*8170*/  BRA `(.L_x_924) ;  /* 0x0000000000147947 */ /* 0x000fec0003800000 */
.L_x_948:
[----:B------:R-:W3:Y:S02]  /*8180*/  LDG.E.64 R24, desc[UR36][R2.64] ;  /* 0x0000002402187981 */ /* 0x000ee4000c1e1b00 */
[----:B---3--:R-:W0:Y:S01]  /*8190*/  I2F.F64.U64 R24, R24 ;  /* 0x0000001800187312 */ /* 0x008e220000301800 */
[----:B------:R-:W-:Y:S05]  /*81a0*/  BRA `(.L_x_924) ;  /* 0x0000000000087947 */ /* 0x000fea0003800000 */
.L_x_947:
[----:B------:R-:W3:Y:S02]  /*81b0*/  LDG.E R2, desc[UR36][R2.64] ;  /* 0x0000002402027981 */ /* 0x000ee4000c1e1900 */
[----:B---3--:R0:W3:Y:S02]  /*81c0*/  I2F.F64.U32 R24, R2 ;  /* 0x0000000200187312 */ /* 0x0080e40000201800 */
.L_x_924:
[----:B0--3-5:R-:W-:Y:S01]  /*81d0*/  DSETP.NEU.AND P2, PT, |R24|, +INF , PT ;  /* 0x7ff000001800742a */ /* 0x029fe20003f4d200 */
        /* <DEDUP_REMOVED lines=21> */
[----:B-12-4-:R-:W-:Y:S05]  /*8330*/  CALL.REL.NOINC `($_ZN2at6native18elementwise_kernelILi128ELi4EZNS0_15gpu_kernel_implIZZZNS0_54_GLOBAL__N__7dbc7496_16_ComplexKernel_cu_b2145a98_311017polar_kernel_cudaERNS_14TensorIteratorEENKUlvE_clEvENKUlvE_clEvEUlddE_EEvRNS_18TensorIteratorBaseERKT_EUliE_EEviT1_$__internal_trig_reduction_slowpathd) ;  /* 0x000000ac00f47944 */ /* 0x016fea0003c00000 */
[----:B------:R-:W-:Y:S02]  /*8340*/  IMAD.MOV.U32 R2, RZ, RZ, R10 ;  /* 0x000000ffff027224 */ /* 0x000fe400078e000a */
[----:B------:R-:W-:Y:S01]  /*8350*/  IMAD.MOV.U32 R3, RZ, RZ, R11 ;  /* 0x000000ffff037224 */ /* 0x000fe200078e000b */
[----:B------:R-:W-:Y:S06]  /*8360*/  BRA `(.L_x_954) ;  /* 0x0000000000087947 */ /* 0x000fec0003800000 */
.L_x_953:
[----:B------:R-:W-:Y:S01]  /*8370*/  DMUL R2, RZ, R24 ;  /* 0x00000018ff027228 */ /* 0x000fe20000000000 */
[----:B------:R-:W-:-:S10]  /*8380*/  IMAD.MOV.U32 R8, RZ, RZ, RZ ;  /* 0x000000ffff087224 */ /* 0x000fd400078e00ff */
.L_x_954:
[----:B------:R-:W-:Y:S05]  /*8390*/  BSYNC B0 ;  /* 0x0000000000007941 */ /* 0x000fea0003800000 */
.L_x_952:
[----:B------:R-:W0:Y:S01]  /*83a0*/  LDC.64 R26, c[0x4][0x128] ;  /* 0x01004a00ff1a7b82 */ /* 0x000e220000000a00 */
[----:B------:R-:W-:-:S04]  /*83b0*/  VIADD R20, R8, 0x1 ;  /* 0x0000000108147836 */ /* 0x000fc80000000000 */
[----:B------:R-:W-:-:S05]  /*83c0*/  IMAD.SHL.U32 R0, R20, 0x8, RZ ;  /* 0x0000000814007824 */ /* 0x000fca00078e00ff */
[----:B------:R-:W-:-:S05]  /*83d0*/  LOP3.LUT R5, R0, 0x8, RZ, 0xc0, !PT ;  /* 0x0000000800057812 */ /* 0x000fca00078ec0ff */
[----:B0-----:R-:W-:-:S05]  /*83e0*/  IMAD.WIDE.U32 R26, R5, 0x8, R26 ;  /* 0x00000008051a7825 */ /* 0x001fca00078e001a */
[----:B------:R-:W3:Y:S04]  /*83f0*/  LDG.E.128.CONSTANT R12, desc[UR36][R26.64] ;  /* 0x000000241a0c7981 */ /* 0x000ee8000c1e9d00 */
[----:B------:R-:W5:Y:S04]  /*8400*/  LDG.E.128.CONSTANT R8, desc[UR36][R26.64+0x10] ;  /* 0x000010241a087981 */ /* 0x000f68000c1e9d00 */
[----:B------:R-:W2:Y:S01]  /*8410*/  LDG.E.128.CONSTANT R4, desc[UR36][R26.64+0x20] ;  /* 0x000020241a047981 */ /* 0x000ea2000c1e9d00 */
[----:B------:R-:W-:Y:S01]  /*8420*/  R2P PR, R20, 0x3 ;  /* 0x0000000314007804 */ /* 0x000fe20000000000 */
[----:B------:R-:W-:Y:S01]  /*8430*/  IMAD.MOV.U32 R28, RZ, RZ, 0x79785eba ;  /* 0x79785ebaff1c7424 */ /* 0x000fe200078e00ff */
[----:B------:R-:W-:Y:S01]  /*8440*/  MOV R0, 0x3de5db65 ;  /* 0x3de5db6500007802 */ /* 0x000fe20000000f00 */
[----:B------:R-:W-:Y:S01]  /*8450*/  DMUL R20, R2, R2 ;  /* 0x0000000202147228 */ /* 0x000fe20000000000 */
[----:B------:R-:W-:Y:S02]  /*8460*/  BSSY B0, `(.L_x_955) ;  /* 0x0000028000007945 */ /* 0x000fe40003800000 */
[----:B------:R-:W-:-:S02]  /*8470*/  FSEL R28, -R28, 4.2945490664224492434e-19, !P0 ;  /* 0x20fd81641c1c7808 */ /* 0x000fc40004000100 */
[----:B------:R-:W-:-:S06]  /*8480*/  FSEL R29, R0, -0.082518599927425384521, !P0 ;  /* 0xbda8ff83001d7808 */ /* 0x000fcc0004000000 */
[----:B---3--:R-:W-:-:S08]  /*8490*/  DFMA R12, R20, R28, R12 ;  /* 0x0000001c140c722b */ /* 0x008fd0000000000c */
[----:B------:R-:W-:-:S08]  /*84a0*/  DFMA R12, R20, R12, R14 ;  /* 0x0000000c140c722b */ /* 0x000fd0000000000e */
[----:B-----5:R-:W-:-:S08]  /*84b0*/  DFMA R8, R20, R12, R8 ;  /* 0x0000000c1408722b */ /* 0x020fd00000000008 */
[----:B------:R-:W-:-:S08]  /*84c0*/  DFMA R8, R20, R8, R10 ;  /* 0x000000081408722b */ /* 0x000fd0000000000a */
[----:B--2---:R-:W-:-:S08]  /*84d0*/  DFMA R4, R20, R8, R4 ;  /* 0x000000081404722b */ /* 0x004fd00000000004 */
[----:B------:R-:W-:-:S08]  /*84e0*/  DFMA R4, R20, R4, R6 ;  /* 0x000000041404722b */ /* 0x000fd00000000006 */
[----:B------:R-:W-:Y:S02]  /*84f0*/  DFMA R2, R4, R2, R2 ;  /* 0x000000020402722b */ /* 0x000fe40000000002 */
[----:B------:R-:W-:-:S08]  /*8500*/  @P0 DFMA R2, R20, R4, 1 ;  /* 0x3ff000001402042b */ /* 0x000fd00000000004 */
[----:B------:R-:W-:-:S08]  /*8510*/  @P1 DFMA R2, R2, -1, RZ ;  /* 0xbff000000202182b */ /* 0x000fd000000000ff */
[----:B-1--4-:R-:W-:Y:S01]  /*8520*/  DMUL R4, R2, R18 ;  /* 0x0000001202047228 */ /* 0x012fe20000000000 */
        /* <DEDUP_REMOVED lines=25> */
.L_x_956:
[----:B------:R-:W-:Y:S01]  /*86c0*/  DMUL R2, RZ, R24 ;  /* 0x00000018ff027228 */ /* 0x000fe20000000000 */
[----:B------:R-:W-:-:S10]  /*86d0*/  IMAD.MOV.U32 R0, RZ, RZ, RZ ;  /* 0x000000ffff007224 */ /* 0x000fd400078e00ff */
.L_x_957:
[----:B------:R-:W-:Y:S05]  /*86e0*/  BSYNC B0 ;  /* 0x0000000000007941 */ /* 0x000fea0003800000 */
.L_x_955:
        /* <DEDUP_REMOVED lines=10> */
[----:B------:R-:W-:-:S03]  /*8790*/  IMAD.MOV.U32 R0, RZ, RZ, 0x3de5db65 ;  /* 0x3de5db65ff007424 */ /* 0x000fc600078e00ff */
[----:B------:R-:W-:Y:S02]  /*87a0*/  FSEL R28, -R28, 4.2945490664224492434e-19, !P0 ;  /* 0x20fd81641c1c7808 */ /* 0x000fe40004000100 */
[----:B------:R-:W-:-:S06]  /*87b0*/  FSEL R29, R0, -0.082518599927425384521, !P0 ;  /* 0xbda8ff83001d7808 */ /* 0x000fcc0004000000 */
[----:B--2---:R-:W-:-:S08]  /*87c0*/  DFMA R24, R6, R28, R24 ;  /* 0x0000001c0618722b */ /* 0x004fd00000000018 */
[----:B------:R-:W-:-:S08]  /*87d0*/  DFMA R24, R6, R24, R26 ;  /* 0x000000180618722b */ /* 0x000fd0000000001a */
[----:B---3--:R-:W-:-:S08]  /*87e0*/  DFMA R12, R6, R24, R12 ;  /* 0x00000018060c722b */ /* 0x008fd0000000000c */
[----:B------:R-:W-:-:S08]  /*87f0*/  DFMA R12, R6, R12, R14 ;  /* 0x0000000c060c722b */ /* 0x000fd0000000000e */
[C---:B----4-:R-:W-:Y:S02]  /*8800*/  DFMA R8, R6.reuse, R12, R8 ;  /* 0x0000000c0608722b */ /* 0x050fe40000000008 */
[----:B------:R-:W0:Y:S06]  /*8810*/  LDC.U8 R12, c[0x0][0x491] ;  /* 0x00012440ff0c7b82 */ /* 0x000e2c0000000000 */
[----:B------:R-:W-:-:S08]  /*8820*/  DFMA R8, R6, R8, R10 ;  /* 0x000000080608722b */ /* 0x000fd0000000000a */
[----:B------:R-:W-:Y:S02]  /*8830*/  DFMA R2, R8, R2, R2 ;  /* 0x000000020802722b */ /* 0x000fe40000000002 */
[----:B------:R-:W-:Y:S01]  /*8840*/  @P0 DFMA R2, R6, R8, 1 ;  /* 0x3ff000000602042b */ /* 0x000fe20000000008 */
[----:B0-----:R-:W-:-:S07]  /*8850*/  PRMT R0, R12, 0x9910, RZ ;  /* 0x000099100c007816 */ /* 0x001fce00000000ff */
[----:B------:R-:W-:Y:S01]  /*8860*/  @P1 DFMA R2, R2, -1, RZ ;  /* 0xbff000000202182b */ /* 0x000fe200000000ff */
[----:B------:R-:W-:-:S07]  /*8870*/  ISETP.GT.AND P0, PT, R0, 0x9, PT ;  /* 0x000000090000780c */ /* 0x000fce0003f04270 */
[----:B------:R-:W-:-:S06]  /*8880*/  DMUL R6, R2, R18 ;  /* 0x0000001202067228 */ /* 0x000fcc0000000000 */
        /* <DEDUP_REMOVED lines=12> */
.L_x_961:
[----:B------:R-:W0:Y:S02]  /*8950*/  F2I.S64.F64.TRUNC R4, R4 ;  /* 0x0000000400047311 */ /* 0x000e24000030d900 */
[----:B0-----:R-:W-:-:S05]  /*8960*/  IMAD.MOV.U32 R3, RZ, RZ, R4 ;  /* 0x000000ffff037224 */ /* 0x001fca00078e0004 */
[----:B------:R0:W-:Y:S01]  /*8970*/  STG.E.U8 desc[UR36][R16.64], R3 ;  /* 0x0000000310007986 */ /* 0x0001e2000c101124 */
[----:B------:R-:W-:Y:S05]  /*8980*/  BRA `(.L_x_963) ;  /* 0x0000001000087947 */ /* 0x000fea0003800000 */
.L_x_960:
        /* <DEDUP_REMOVED lines=9> */
.L_x_965:
[----:B------:R-:W0:Y:S02]  /*8a20*/  F2I.F64.TRUNC R5, R4 ;  /* 0x0000000400057311 */ /* 0x000e24000030d100 */
[----:B0-----:R0:W-:Y:S01]  /*8a30*/  STG.E desc[UR36][R16.64], R5 ;  /* 0x0000000510007986 */ /* 0x0011e2000c101924 */
[----:B------:R-:W-:Y:S05]  /*8a40*/  BRA `(.L_x_963) ;  /* 0x0000000c00d87947 */ /* 0x000fea0003800000 */
.L_x_964:
[----:B------:R-:W0:Y:S02]  /*8a50*/  F2I.F64.TRUNC R5, R4 ;  /* 0x0000000400057311 */ /* 0x000e24000030d100 */
[----:B0-----:R0:W-:Y:S01]  /*8a60*/  STG.E.U16 desc[UR36][R16.64], R5 ;  /* 0x0000000510007986 */ /* 0x0011e2000c101524 */
[----:B------:R-:W-:Y:S05]  /*8a70*/  BRA `(.L_x_963) ;  /* 0x0000000c00cc7947 */ /* 0x000fea0003800000 */
.L_x_959:
        /* <DEDUP_REMOVED lines=13> */
.L_x_967:
        /* <DEDUP_REMOVED lines=8> */
.L_x_966:
        /* <DEDUP_REMOVED lines=16> */
.L_x_969:
        /* <DEDUP_REMOVED lines=11> */
.L_x_968:
[----:B------:R0:W-:Y:S01]  /*8d80*/  STG.E.64 desc[UR36][R16.64], R4 ;  /* 0x0000000410007986 */ /* 0x0001e2000c101b24 */
[----:B------:R-:W-:Y:S05]  /*8d90*/  BRA `(.L_x_963) ;  /* 0x0000000c00047947 */ /* 0x000fea0003800000 */
.L_x_958:
        /* <DEDUP_REMOVED lines=13> */
.L_x_972:
[----:B------:R0:W-:Y:S01]  /*8e70*/  STG.E.128 desc[UR36][R16.64], R4 ;  /* 0x0000000410007986 */ /* 0x0001e2000c101d24 */
[----:B------:R-:W-:Y:S05]  /*8e80*/  BRA `(.L_x_963) ;  /* 0x0000000800c87947 */ /* 0x000fea0003800000 */
.L_x_971:
        /* <DEDUP_REMOVED lines=25> */
.L_x_976:
[----:B------:R-:W-:Y:S05]  /*9020*/  BSYNC B0 ;  /* 0x0000000000007941 */ /* 0x000fea0003800000 */
.L_x_975:
[----:B------:R-:W-:-:S05]  /*9030*/  LOP3.LUT R3, R0, R3, RZ, 0xfc, !PT ;  /* 0x0000000300037212 */ /* 0x000fca00078efcff */
[----:B------:R0:W-:Y:S01]  /*9040*/  STG.E.U8 desc[UR36][R16.64], R3 ;  /* 0x0000000310007986 */ /* 0x0001e2000c101124 */
[----:B------:R-:W-:Y:S05]  /*9050*/  BRA `(.L_x_963) ;  /* 0x0000000800547947 */ /* 0x000fea0003800000 */
.L_x_974:
        /* <DEDUP_REMOVED lines=17> */
.L_x_978:
[----:B------:R-:W-:Y:S01]  /*9170*/  IMAD.MOV.U32 R0, RZ, RZ, 0x7f ;  /* 0x0000007fff007424 */ /* 0x000fe200078e00ff */
[----:B------:R-:W-:-:S04]  /*9180*/  ISETP.GT.U32.AND P0, PT, R2, 0x7f800000, PT ;  /* 0x7f8000000200780c */ /* 0x000fc80003f04070 */
[----:B------:R-:W-:-:S09]  /*9190*/  SEL R0, R0, 0x7c, P0 ;  /* 0x0000007c00007807 */ /* 0x000fd20000000000 */
.L_x_979:
[----:B------:R-:W-:Y:S05]  /*91a0*/  BSYNC B0 ;  /* 0x0000000000007941 */ /* 0x000fea0003800000 */
.L_x_977:
[----:B------:R-:W-:-:S04]  /*91b0*/  LOP3.LUT R2, R3, 0x80000000, RZ, 0xc0, !PT ;  /* 0x8000000003027812 */ /* 0x000fc800078ec0ff */
[----:B------:R-:W-:-:S04]  /*91c0*/  SHF.R.U32.HI R3, RZ, 0x18, R2 ;  /* 0x00000018ff037819 */ /* 0x000fc80000011602 */
[----:B------:R-:W-:-:S05]  /*91d0*/  LOP3.LUT R3, R0, R3, RZ, 0xfc, !PT ;  /* 0x0000000300037212 */ /* 0x000fca00078efcff */
[----:B------:R0:W-:Y:S01]  /*91e0*/  STG.E.U8 desc[UR36][R16.64], R3 ;  /* 0x0000000310007986 */ /* 0x0001e2000c101124 */
[----:B------:R-:W-:Y:S05]  /*91f0*/  BRA `(.L_x_963) ;  /* 0x0000000400ec7947 */ /* 0x000fea0003800000 */
.L_x_973:
        /* <DEDUP_REMOVED lines=8> */
.L_x_970:
        /* <DEDUP_REMOVED lines=11> */
.L_x_982:
        /* <DEDUP_REMOVED lines=21> */
.L_x_985:
[----:B------:R-:W-:-:S04]  /*9480*/  LOP3.LUT R2, R3, 0x80000000, RZ, 0xc0, !PT ;  /* 0x8000000003027812 */ /* 0x000fc800078ec0ff */
[----:B------:R-:W-:-:S04]  /*9490*/  SHF.R.U32.HI R3, RZ, 0x18, R2 ;  /* 0x00000018ff037819 */ /* 0x000fc80000011602 */
[----:B------:R-:W-:-:S04]  /*94a0*/  LOP3.LUT R0, R0, R3, RZ, 0xfc, !PT ;  /* 0x0000000300007212 */ /* 0x000fc800078efcff */
[----:B------:R-:W-:-:S07]  /*94b0*/  PRMT R8, R0, 0x7610, R8 ;  /* 0x0000761000087816 */ /* 0x000fce0000000008 */
.L_x_984:
[----:B------:R-:W-:Y:S05]  /*94c0*/  BSYNC B0 ;  /* 0x0000000000007941 */ /* 0x000fea0003800000 */
.L_x_983:
[----:B------:R3:W-:Y:S01]  /*94d0*/  STG.E.U8 desc[UR36][R16.64], R8 ;  /* 0x0000000810007986 */ /* 0x0007e2000c101124 */
[----:B------:R-:W-:Y:S05]  /*94e0*/  BRA `(.L_x_963) ;  /* 0x0000000400307947 */ /* 0x000fea0003800000 */
.L_x_981:
        /* <DEDUP_REMOVED lines=21> */
.L_x_988:
[----:B------:R-:W-:-:S04]  /*9640*/  LOP3.LUT R2, R3, 0x80000000, RZ, 0xc0, !PT ;  /* 0x8000000003027812 */ /* 0x000fc800078ec0ff */
[----:B------:R-:W-:-:S04]  /*9650*/  SHF.R.U32.HI R3, RZ, 0x18, R2 ;  /* 0x00000018ff037819 */ /* 0x000fc80000011602 */
[----:B------:R-:W-:-:S04]  /*9660*/  LOP3.LUT R0, R0, R3, RZ, 0xfc, !PT ;  /* 0x0000000300007212 */ /* 0x000fc800078efcff */
[----:B------:R-:W-:-:S07]  /*9670*/  PRMT R8, R0, 0x7610, R8 ;  /* 0x0000761000087816 */ /* 0x000fce0000000008 */
.L_x_987:
[----:B------:R-:W-:Y:S05]  /*9680*/  BSYNC B0 ;  /* 0x0000000000007941 */ /* 0x000fea0003800000 */
.L_x_986:
[----:B------:R0:W-:Y:S01]  /*9690*/  STG.E.U8 desc[UR36][R16.64], R8 ;  /* 0x0000000810007986 */ /* 0x0001e2000c101124 */
[----:B------:R-:W-:Y:S05]  /*96a0*/  BRA `(.L_x_963) ;  /* 0x0000000000c07947 */ /* 0x000fea0003800000 */
.L_x_980:
        /* <DEDUP_REMOVED lines=26> */
.L_x_962:
[----:B------:R-:W-:Y:S01]  /*9850*/  MOV R0, 0x0 ;  /* 0x0000000000007802 */ /* 0x000fe20000000f00 */
[----:B------:R-:W-:Y:S01]  /*9860*/  ULDC.64 UR4, c[0x4][0x118] ;  /* 0x0100460000047ab9 */ /* 0x000fe20000000a00 */
[----:B------:R-:W-:Y:S01]  /*9870*/  ULDC.64 UR6, c[0x4][0x10] ;  /* 0x0100040000067ab9 */ /* 0x000fe20000000a00 */
[----:B------:R-:W-:Y:S01]  /*9880*/  MOV R4, UR4 ;  /* 0x0000000400047c02 */ /* 0x000fe20008000f00 */
        /* <DEDUP_REMOVED lines=12> */
.L_x_991:
[----:B------:R-:W-:Y:S05]  /*9950*/  BRA `(.L_x_963) ;  /* 0x0000000000147947 */ /* 0x000fea0003800000 */
.L_x_990:
[----:B------:R-:W0:Y:S02]  /*9960*/  F2I.U64.F64.TRUNC R4, R4 ;  /* 0x0000000400047311 */ /* 0x000e24000030d800 */
[----:B0-----:R2:W-:Y:S01]  /*9970*/  STG.E.64 desc[UR36][R16.64], R4 ;  /* 0x0000000410007986 */ /* 0x0015e2000c101b24 */
[----:B------:R-:W-:Y:S05]  /*9980*/  BRA `(.L_x_963) ;  /* 0x0000000000087947 */ /* 0x000fea0003800000 */
.L_x_989:
[----:B------:R-:W0:Y:S02]  /*9990*/  F2I.U32.F64.TRUNC R5, R4 ;  /* 0x0000000400057311 */ /* 0x000e24000030d000 */
[----:B0-----:R0:W-:Y:S02]  /*99a0*/  STG.E desc[UR36][R16.64], R5 ;  /* 0x0000000510007986 */ /* 0x0011e4000c101924 */
.L_x_963:
[----:B------:R-:W-:-:S07]  /*99b0*/  VIADD R23, R23, 0x80 ;  /* 0x0000008017177836 */ /* 0x000fce0000000000 */
.L_x_884:
[----:B------:R-:W-:Y:S05]  /*99c0*/  BSYNC B6 ;  /* 0x0000000000067941 */ /* 0x000fea0003800000 */
.L_x_883:
        /* <DEDUP_REMOVED lines=358> */
.L_x_994:
[----:B------:R-:W0:Y:S01]  /*b030*/  LDC.U8 R5, c[0x0][0x492] ;  /* 0x00012480ff057b82 */ /* 0x000e220000000000 */
[----:B------:R-:W-:Y:S01]  /*b040*/  ULDC.64 UR6, c[0x0][0x480] ;  /* 0x0001200000067ab9 */ /* 0x000fe20000000a00 */
[----:B------:R-:W-:Y:S01]  /*b050*/  ULDC.64 UR4, c[0x0][0x478] ;  /* 0x00011e0000047ab9 */ /* 0x000fe20000000a00 */
[----:B------:R-:W-:Y:S02]  /*b060*/  IADD3 R2, P1, R0, UR6, RZ ;  /* 0x0000000600027c10 */ /* 0x000fe4000ff3e0ff */
[----:B------:R-:W-:-:S03]  /*b070*/  IADD3 R16, P0, R16, UR4, RZ ;  /* 0x0000000410107c10 */ /* 0x000fc6000ff1e0ff */
[----:B------:R-:W-:Y:S01]  /*b080*/  IMAD.X R3, RZ, RZ, UR7, P1 ;  /* 0x00000007ff037e24 */ /* 0x000fe200088e06ff */
        /* <DEDUP_REMOVED lines=15> */
.L_x_998:
[----:B------:R-:W2:Y:S02]  /*b180*/  LDG.E.U8 R2, desc[UR36][R2.64] ;  /* 0x0000002402027981 */ /* 0x000ea4000c1e1100 */
[----:B--2---:R0:W1:Y:S01]  /*b190*/  I2F.F64.U16 R18, R2 ;  /* 0x0000000200127312 */ /* 0x0040620000101800 */
[----:B------:R-:W-:Y:S05]  /*b1a0*/  BRA `(.L_x_1000) ;  /* 0x0000000c00707947 */ /* 0x000fea0003800000 */
.L_x_997:
        /* <DEDUP_REMOVED lines=9> */
.L_x_1002:
[----:B------:R-:W2:Y:S02]  /*b240*/  LDG.E R2, desc[UR36][R2.64] ;  /* 0x0000002402027981 */ /* 0x000ea4000c1e1900 */
[----:B--2---:R0:W1:Y:S01]  /*b250*/  I2F.F64 R18, R2 ;  /* 0x0000000200127312 */ /* 0x0040620000201c00 */
[----:B------:R-:W-:Y:S05]  /*b260*/  BRA `(.L_x_1000) ;  /* 0x0000000c00407947 */ /* 0x000fea0003800000 */
.L_x_1001:
[----:B------:R-:W2:Y:S02]  /*b270*/  LDG.E.U16 R2, desc[UR36][R2.64] ;  /* 0x0000002402027981 */ /* 0x000ea4000c1e1500 */
[----:B--2---:R0:W1:Y:S01]  /*b280*/  I2F.F64.S16 R18, R2 ;  /* 0x0000000200127312 */ /* 0x0040620000101c00 */
[----:B------:R-:W-:Y:S05]  /*b290*/  BRA `(.L_x_1000) ;  /* 0x0000000c00347947 */ /* 0x000fea0003800000 */
.L_x_996:
        /* <DEDUP_REMOVED lines=10> */
.L_x_1004:
[----:B------:R-:W2:Y:S02]  /*b340*/  LDG.E.U16 R0, desc[UR36][R2.64] ;  /* 0x0000002402007981 */ /* 0x000ea4000c1e1500 */
[----:B--2---:R-:W-:-:S05]  /*b350*/  HADD2.F32 R0, -RZ, R0.H0_H0 ;  /* 0x20000000ff007230 */ /* 0x004fca0000004100 */
[----:B------:R-:W-:-:S04]  /*b360*/  FMUL.FTZ R0, R0, 1 ;  /* 0x3f80000000007820 */ /* 0x000fc80000410000 */
[----:B------:R0:W1:Y:S01]  /*b370*/  F2F.F64.F32 R18, R0 ;  /* 0x0000000000127310 */ /* 0x0000620000201800 */
[----:B------:R-:W-:Y:S05]  /*b380*/  BRA `(.L_x_1000) ;  /* 0x0000000800f87947 */ /* 0x000fea0003800000 */
.L_x_1003:
        /* <DEDUP_REMOVED lines=10> */
.L_x_1006:
[----:B------:R-:W2:Y:S02]  /*b430*/  LDG.E.U16 R2, desc[UR36][R2.64] ;  /* 0x0000002402027981 */ /* 0x000ea4000c1e1500 */
[----:B--2---:R-:W-:-:S05]  /*b440*/  HADD2.F32 R0, -RZ, R2.H0_H0 ;  /* 0x20000002ff007230 */ /* 0x004fca0000004100 */
[----:B------:R-:W-:-:S04]  /*b450*/  FMUL.FTZ R0, R0, 1 ;  /* 0x3f80000000007820 */ /* 0x000fc80000410000 */
[----:B------:R0:W1:Y:S01]  /*b460*/  F2F.F64.F32 R18, R0 ;  /* 0x0000000000127310 */ /* 0x0000620000201800 */
[----:B------:R-:W-:Y:S05]  /*b470*/  BRA `(.L_x_1000) ;  /* 0x0000000800bc7947 */ /* 0x000fea0003800000 */
.L_x_1005:
[----:B------:R0:W5:Y:S01]  /*b480*/  LDG.E.64 R18, desc[UR36][R2.64] ;  /* 0x0000002402127981 */ /* 0x000162000c1e1b00 */
[----:B------:R-:W-:Y:S05]  /*b490*/  BRA `(.L_x_1000) ;  /* 0x0000000800b47947 */ /* 0x000fea0003800000 */
.L_x_995:
        /* <DEDUP_REMOVED lines=13> */
.L_x_1009:
[----:B------:R0:W5:Y:S01]  /*b570*/  LDG.E.64 R18, desc[UR36][R2.64] ;  /* 0x0000002402127981 */ /* 0x000162000c1e1b00 */
[----:B------:R-:W-:Y:S05]  /*b580*/  BRA `(.L_x_1000) ;  /* 0x0000000800787947 */ /* 0x000fea0003800000 */
.L_x_1008:
        /* <DEDUP_REMOVED lines=28> */
.L_x_1011:
        /* <DEDUP_REMOVED lines=15> */
.L_x_1010:
[----:B------:R-:W2:Y:S02]  /*b840*/  LDG.E.U16 R0, desc[UR36][R2.64] ;  /* 0x0000002402007981 */ /* 0x000ea4000c1e1500 */
[----:B--2---:R-:W-:-:S04]  /*b850*/  IMAD.U32 R0, R0, 0x10000, RZ ;  /* 0x0001000000007824 */ /* 0x004fc800078e00ff */
[----:B------:R-:W-:-:S04]  /*b860*/  FMUL.FTZ R0, R0, 1 ;  /* 0x3f80000000007820 */ /* 0x000fc80000410000 */
[----:B------:R0:W1:Y:S01]  /*b870*/  F2F.F64.F32 R18, R0 ;  /* 0x0000000000127310 */ /* 0x0000620000201800 */
[----:B------:R-:W-:Y:S05]  /*b880*/  BRA `(.L_x_1000) ;  /* 0x0000000400b87947 */ /* 0x000fea0003800000 */
.L_x_1007:
        /* <DEDUP_REMOVED lines=9> */
[----:B--2---:R2:W3:Y:S01]  /*b920*/  I2F.F64.U16 R18, R2 ;  /* 0x0000000200127312 */ /* 0x0044e20000101800 */
[----:B------:R-:W-:Y:S05]  /*b930*/  BRA `(.L_x_1000) ;  /* 0x00000004008c7947 */ /* 0x000fea0003800000 */
.L_x_1014:
        /* <DEDUP_REMOVED lines=21> */
.L_x_1018:
[----:B------:R-:W-:Y:S05]  /*ba90*/  BSYNC B1 ;  /* 0x0000000000017941 */ /* 0x000fea0003800000 */
.L_x_1017:
[----:B------:R-:W-:Y:S01]  /*baa0*/  LEA R3, R0, 0x3b800000, 0x17 ;  /* 0x3b80000000037811 */ /* 0x000fe200078eb8ff */
[----:B------:R-:W-:-:S05]  /*bab0*/  IMAD.SHL.U32 R0, R2, 0x100000, RZ ;  /* 0x0010000002007824 */ /* 0x000fca00078e00ff */
[----:B------:R-:W-:-:S07]  /*bac0*/  LOP3.LUT R0, R3, R0, R4, 0xfe, !PT ;  /* 0x0000000003007212 */ /* 0x000fce00078efe04 */
.L_x_1016:
[----:B------:R-:W-:Y:S05]  /*bad0*/  BSYNC B0 ;  /* 0x0000000000007941 */ /* 0x000fea0003800000 */
.L_x_1015:
[----:B------:R-:W-:-:S04]  /*bae0*/  FMUL.FTZ R0, R0, 1 ;  /* 0x3f80000000007820 */ /* 0x000fc80000410000 */
[----:B------:R4:W0:Y:S01]  /*baf0*/  F2F.F64.F32 R18, R0 ;  /* 0x0000000000127310 */ /* 0x0008220000201800 */
[----:B------:R-:W-:Y:S05]  /*bb00*/  BRA `(.L_x_1000) ;  /* 0x0000000400187947 */ /* 0x000fea0003800000 */
.L_x_1013:
        /* <DEDUP_REMOVED lines=21> */
.L_x_1022:
[----:B------:R-:W-:Y:S05]  /*bc60*/  BSYNC B1 ;  /* 0x0000000000017941 */ /* 0x000fea0003800000 */
.L_x_1021:
[----:B------:R-:W-:Y:S01]  /*bc70*/  LEA R3, R0, 0x37800000, 0x17 ;  /* 0x3780000000037811 */ /* 0x000fe200078eb8ff */
[----:B------:R-:W-:-:S05]  /*bc80*/  IMAD.SHL.U32 R0, R2, 0x200000, RZ ;  /* 0x0020000002007824 */ /* 0x000fca00078e00ff */
[----:B------:R-:W-:-:S07]  /*bc90*/  LOP3.LUT R0, R3, R0, R4, 0xfe, !PT ;  /* 0x0000000003007212 */ /* 0x000fce00078efe04 */
.L_x_1020:
[----:B------:R-:W-:Y:S05]  /*bca0*/  BSYNC B0 ;  /* 0x0000000000007941 */ /* 0x000fea0003800000 */
.L_x_1019:
[----:B------:R-:W-:-:S04]  /*bcb0*/  FMUL.FTZ R0, R0, 1 ;  /* 0x3f80000000007820 */ /* 0x000fc80000410000 */
[----:B------:R0:W1:Y:S01]  /*bcc0*/  F2F.F64.F32 R18, R0 ;  /* 0x0000000000127310 */ /* 0x0000620000201800 */
[----:B------:R-:W-:Y:S05]  /*bcd0*/  BRA `(.L_x_1000) ;  /* 0x0000000000a47947 */ /* 0x000fea0003800000 */
.L_x_1012:
        /* <DEDUP_REMOVED lines=14> */
.L_x_1026:
[----:B------:R-:W-:Y:S05]  /*bdc0*/  BSYNC B0 ;  /* 0x0000000000007941 */ /* 0x000fea0003800000 */
.L_x_1025:
[----:B------:R-:W-:-:S04]  /*bdd0*/  FMUL.FTZ R0, R0, 1 ;  /* 0x3f80000000007820 */ /* 0x000fc80000410000 */
[----:B------:R0:W1:Y:S01]  /*bde0*/  F2F.F64.F32 R18, R0 ;  /* 0x0000000000127310 */ /* 0x0000620000201800 */
[----:B------:R-:W-:Y:S05]  /*bdf0*/  BRA `(.L_x_1000) ;  /* 0x00000000005c7947 */ /* 0x000fea0003800000 */
.L_x_999:
        /* <DEDUP_REMOVED lines=16> */
.L_x_1027:
[----:B------:R-:W-:Y:S01]  /*bf00*/  CS2R R18, SRZ ;  /* 0x0000000000127805 */ /* 0x000fe2000001ff00 */
[----:B------:R-:W-:Y:S06]  /*bf10*/  BRA `(.L_x_1000) ;  /* 0x0000000000147947 */ /* 0x000fec0003800000 */
.L_x_1024:
[----:B------:R-:W2:Y:S02]  /*bf20*/  LDG.E.64 R18, desc[UR36][R2.64] ;  /* 0x0000002402127981 */ /* 0x000ea4000c1e1b00 */
[----:B--2---:R-:W0:Y:S01]  /*bf30*/  I2F.F64.U64 R18, R18 ;  /* 0x0000001200127312 */ /* 0x004e220000301800 */
[----:B------:R-:W-:Y:S05]  /*bf40*/  BRA `(.L_x_1000) ;  /* 0x0000000000087947 */ /* 0x000fea0003800000 */
.L_x_1023:
[----:B------:R-:W2:Y:S02]  /*bf50*/  LDG.E R2, desc[UR36][R2.64] ;  /* 0x0000002402027981 */ /* 0x000ea4000c1e1900 */
[----:B--2---:R0:W1:Y:S02]  /*bf60*/  I2F.F64.U32 R18, R2 ;  /* 0x0000000200127312 */ /* 0x0040640000201800 */
.L_x_1000:
[----:B0-----:R-:W4:Y:S01]  /*bf70*/  LDC.U8 R4, c[0x0][0x493] ;  /* 0x000124c0ff047b82 */ /* 0x001f220000000000 */
[----:B------:R-:W-:Y:S02]  /*bf80*/  ULDC.64 UR4, c[0x0][0x488] ;  /* 0x0001220000047ab9 */ /* 0x000fe40000000a00 */
[----:B--2---:R-:W-:-:S05]  /*bf90*/  IADD3 R2, P0, R22, UR4, RZ ;  /* 0x0000000416027c10 */ /* 0x004fca000ff1e0ff */
        /* <DEDUP_REMOVED lines=15> */
.L_x_1031:
[----:B------:R-:W2:Y:S02]  /*c090*/  LDG.E.U8 R2, desc[UR36][R2.64] ;  /* 0x0000002402027981 */ /* 0x000ea4000c1e1100 */
[----:B--2---:R0:W2:Y:S01]  /*c0a0*/  I2F.F64.U16 R24, R2 ;  /* 0x0000000200187312 */ /* 0x0040a20000101800 */
[----:B------:R-:W-:Y:S05]  /*c0b0*/  BRA `(.L_x_1033) ;  /* 0x0000000c00707947 */ /* 0x000fea0003800000 */
.L_x_1030:
        /* <DEDUP_REMOVED lines=9> */
.L_x_1035:
[----:B------:R-:W2:Y:S02]  /*c150*/  LDG.E R2, desc[UR36][R2.64] ;  /* 0x0000002402027981 */ /* 0x000ea4000c1e1900 */
[----:B--2---:R0:W2:Y:S01]  /*c160*/  I2F.F64 R24, R2 ;  /* 0x0000000200187312 */ /* 0x0040a20000201c00 */
[----:B------:R-:W-:Y:S05]  /*c170*/  BRA `(.L_x_1033) ;  /* 0x0000000c00407947 */ /* 0x000fea0003800000 */
.L_x_1034:
[----:B------:R-:W2:Y:S02]  /*c180*/  LDG.E.U16 R2, desc[UR36][R2.64] ;  /* 0x0000002402027981 */ /* 0x000ea4000c1e1500 */
[----:B--2---:R0:W2:Y:S01]  /*c190*/  I2F.F64.S16 R24, R2 ;  /* 0x0000000200187312 */ /* 0x0040a20000101c00 */
[----:B------:R-:W-:Y:S05]  /*c1a0*/  BRA `(.L_x_1033) ;  /* 0x0000000c00347947 */ /* 0x000fea0003800000 */
.L_x_1029:
        /* <DEDUP_REMOVED lines=10> */
.L_x_1037:
[----:B------:R-:W2:Y:S02]  /*c250*/  LDG.E.U16 R0, desc[UR36][R2.64] ;  /* 0x0000002402007981 */ /* 0x000ea4000c1e1500 */
[----:B--2---:R-:W-:-:S05]  /*c260*/  HADD2.F32 R0, -RZ, R0.H0_H0 ;  /* 0x20000000ff007230 */ /* 0x004fca0000004100 */
[----:B------:R-:W-:-:S04]  /*c270*/  FMUL.FTZ R0, R0, 1 ;  /* 0x3f80000000007820 */ /* 0x000fc80000410000 */
[----:B------:R0:W2:Y:S01]  /*c280*/  F2F.F64.F32 R24, R0 ;  /* 0x0000000000187310 */ /* 0x0000a20000201800 */
[----:B------:R-:W-:Y:S05]  /*c290*/  BRA `(.L_x_1033) ;  /* 0x0000000800f87947 */ /* 0x000fea0003800000 */
.L_x_1036:
        /* <DEDUP_REMOVED lines=8> */
[----:B------:R-:W2:Y:S01]  /*c320*/  F2F.F64.F32 R24, R24 ;  /* 0x0000001800187310 */ /* 0x000ea20000201800 */
[----:B------:R-:W-:Y:S05]  /*c330*/  BRA `(.L_x_1033) ;  /* 0x0000000800d07947 */ /* 0x000fea0003800000 */
.L_x_1039:
[----:B------:R-:W2:Y:S02]  /*c340*/  LDG.E.U16 R2, desc[UR36][R2.64] ;  /* 0x0000002402027981 */ /* 0x000ea4000c1e1500 */
[----:B--2---:R-:W-:-:S05]  /*c350*/  HADD2.F32 R0, -RZ, R2.H0_H0 ;  /* 0x20000002ff007230 */ /* 0x004fca0000004100 */
[----:B------:R-:W-:-:S04]  /*c360*/  FMUL.FTZ R0, R0, 1 ;  /* 0x3f80000000007820 */ /* 0x000fc80000410000 */
[----:B------:R4:W0:Y:S01]  /*c370*/  F2F.F64.F32 R24, R0 ;  /* 0x0000000000187310 */ /* 0x0008220000201800 */
[----:B------:R-:W-:Y:S05]  /*c380*/  BRA `(.L_x_1033) ;  /* 0x0000000800bc7947 */ /* 0x000fea0003800000 */
.L_x_1038:
[----:B------:R0:W5:Y:S01]  /*c390*/  LDG.E.64 R24, desc[UR36][R2.64] ;  /* 0x0000002402187981 */ /* 0x000162000c1e1b00 */
[----:B------:R-:W-:Y:S05]  /*c3a0*/  BRA `(.L_x_1033) ;  /* 0x0000000800b47947 */ /* 0x000fea0003800000 */
.L_x_1028:
        /* <DEDUP_REMOVED lines=13> */
.L_x_1042:
[----:B------:R0:W5:Y:S01]  /*c480*/  LDG.E.64 R24, desc[UR36][R2.64] ;  /* 0x0000002402187981 */ /* 0x000162000c1e1b00 */
[----:B------:R-:W-:Y:S05]  /*c490*/  BRA `(.L_x_1033) ;  /* 0x0000000800787947 */ /* 0x000fea0003800000 */
.L_x_1041:
        /* <DEDUP_REMOVED lines=26> */
[----:B------:R0:W2:Y:S01]  /*c640*/  F2F.F64.F32 R24, R5 ;  /* 0x0000000500187310 */ /* 0x0000a20000201800 */
[----:B------:R-:W-:Y:S05]  /*c650*/  BRA `(.L_x_1033) ;  /* 0x0000000800087947 */ /* 0x000fea0003800000 */
.L_x_1044:
[----:B------:R-:W2:Y:S02]  /*c660*/  LDG.E.U8 R2, desc[UR36][R2.64] ;  /* 0x0000002402027981 */ /* 0x000ea4000c1e1100 */
[C---:B--2---:R-:W-:Y:S01]  /*c670*/  SHF.L.U32 R0, R2.reuse, 0x19, RZ ;  /* 0x0000001902007819 */ /* 0x044fe200000006ff */
        /* <DEDUP_REMOVED lines=11> */
[----:B------:R0:W2:Y:S01]  /*c730*/  F2F.F64.F32 R24, R4 ;  /* 0x0000000400187310 */ /* 0x0000a20000201800 */
[----:B------:R-:W-:Y:S05]  /*c740*/  BRA `(.L_x_1033) ;  /* 0x0000000400cc7947 */ /* 0x000fea0003800000 */
.L_x_1043:
[----:B------:R-:W2:Y:S02]  /*c750*/  LDG.E.U16 R0, desc[UR36][R2.64] ;  /* 0x0000002402007981 */ /* 0x000ea4000c1e1500 */
[----:B--2---:R-:W-:-:S04]  /*c760*/  IMAD.U32 R0, R0, 0x10000, RZ ;  /* 0x0001000000007824 */ /* 0x004fc800078e00ff */
[----:B------:R-:W-:-:S04]  /*c770*/  FMUL.FTZ R0, R0, 1 ;  /* 0x3f80000000007820 */ /* 0x000fc80000410000 */
[----:B------:R0:W2:Y:S01]  /*c780*/  F2F.F64.F32 R24, R0 ;  /* 0x0000000000187310 */ /* 0x0000a20000201800 */
[----:B------:R-:W-:Y:S05]  /*c790*/  BRA `(.L_x_1033) ;  /* 0x0000000400b87947 */ /* 0x000fea0003800000 */
.L_x_1040:
        /* <DEDUP_REMOVED lines=11> */
.L_x_1047:
        /* <DEDUP_REMOVED lines=21> */
.L_x_1051:
[----:B------:R-:W-:Y:S05]  /*c9a0*/  BSYNC B1 ;  /* 0x0000000000017941 */ /* 0x000fea0003800000 */
.L_x_1050:
[----:B------:R-:W-:Y:S01]  /*c9b0*/  LEA R3, R0, 0x3b800000, 0x17 ;  /* 0x3b80000000037811 */ /* 0x000fe200078eb8ff */
[----:B------:R-:W-:-:S05]  /*c9c0*/  IMAD.SHL.U32 R0, R2, 0x100000, RZ ;  /* 0x0010000002007824 */ /* 0x000fca00078e00ff */
[----:B------:R-:W-:-:S07]  /*c9d0*/  LOP3.LUT R0, R3, R0, R4, 0xfe, !PT ;  /* 0x0000000003007212 */ /* 0x000fce00078efe04 */
.L_x_1049:
[----:B------:R-:W-:Y:S05]  /*c9e0*/  BSYNC B0 ;  /* 0x0000000000007941 */ /* 0x000fea0003800000 */
.L_x_1048:
[----:B------:R-:W-:-:S04]  /*c9f0*/  FMUL.FTZ R0, R0, 1 ;  /* 0x3f80000000007820 */ /* 0x000fc80000410000 */
[----:B------:R0:W2:Y:S01]  /*ca00*/  F2F.F64.F32 R24, R0 ;  /* 0x0000000000187310 */ /* 0x0000a20000201800 */
[----:B------:R-:W-:Y:S05]  /*ca10*/  BRA `(.L_x_1033) ;  /* 0x0000000400187947 */ /* 0x000fea0003800000 */
.L_x_1046:
        /* <DEDUP_REMOVED lines=21> */
.L_x_1055:
[----:B------:R-:W-:Y:S05]  /*cb70*/  BSYNC B1 ;  /* 0x0000000000017941 */ /* 0x000fea0003800000 */
.L_x_1054:
[----:B------:R-:W-:Y:S01]  /*cb80*/  LEA R3, R0, 0x37800000, 0x17 ;  /* 0x3780000000037811 */ /* 0x000fe200078eb8ff */
[----:B------:R-:W-:-:S05]  /*cb90*/  IMAD.SHL.U32 R0, R2, 0x200000, RZ ;  /* 0x0020000002007824 */ /* 0x000fca00078e00ff */
[----:B------:R-:W-:-:S07]  /*cba0*/  LOP3.LUT R0, R3, R0, R4, 0xfe, !PT ;  /* 0x0000000003007212 */ /* 0x000fce00078efe04 */
.L_x_1053:
[----:B------:R-:W-:Y:S05]  /*cbb0*/  BSYNC B0 ;  /* 0x0000000000007941 */ /* 0x000fea0003800000 */
.L_x_1052:
[----:B------:R-:W-:-:S04]  /*cbc0*/  FMUL.FTZ R0, R0, 1 ;  /* 0x3f80000000007820 */ /* 0x000fc80000410000 */
[----:B------:R0:W2:Y:S01]  /*cbd0*/  F2F.F64.F32 R24, R0 ;  /* 0x0000000000187310 */ /* 0x0000a20000201800 */
[----:B------:R-:W-:Y:S05]  /*cbe0*/  BRA `(.L_x_1033) ;  /* 0x0000000000a47947 */ /* 0x000fea0003800000 */
.L_x_1045:
        /* <DEDUP_REMOVED lines=14> */
.L_x_1059:
[----:B------:R-:W-:Y:S05]  /*ccd0*/  BSYNC B0 ;  /* 0x0000000000007941 */ /* 0x000fea0003800000 */
.L_x_1058:
[----:B------:R-:W-:-:S04]  /*cce0*/  FMUL.FTZ R0, R0, 1 ;  /* 0x3f80000000007820 */ /* 0x000fc80000410000 */
[----:B------:R0:W2:Y:S01]  /*ccf0*/  F2F.F64.F32 R24, R0 ;  /* 0x0000000000187310 */ /* 0x0000a20000201800 */
[----:B------:R-:W-:Y:S05]  /*cd00*/  BRA `(.L_x_1033) ;  /* 0x00000000005c7947 */ /* 0x000fea0003800000 */
.L_x_1032:
[----:B------:R-:W-:Y:S01]  /*cd10*/  MOV R0, 0x0 ;  /* 0x0000000000007802 */ /* 0x000fe20000000f00 */
[----:B------:R-:W-:Y:S01]  /*cd20*/  ULDC.64 UR4, c[0x4][0x118] ;  /* 0x0100460000047ab9 */ /* 0x000fe20000000a00 */
[----:B------:R-:W-:Y:S01]  /*cd30*/  ULDC.64 UR6, c[0x4][0x8] ;  /* 0x0100020000067ab9 */ /* 0x000fe20000000a00 */
[----:B------:R-:W-:Y:S01]  /*cd40*/  IMAD.U32 R4, RZ, RZ, UR4 ;  /* 0x00000004ff047e24 */ /* 0x000fe2000f8e00ff */
[----:B------:R0:W2:Y:S01]  /*cd50*/  LDC.64 R2, c[0x4][R0] ;  /* 0x0100000000027b82 */ /* 0x0000a20000000a00 */
        /* <DEDUP_REMOVED lines=10> */
[----:B-123-5:R-:W-:Y:S05]  /*ce00*/  CALL.ABS.NOINC R2 ;  /* 0x0000000002007343 */ /* 0x02efea0003c00000 */
.L_x_1060:
[----:B------:R-:W-:Y:S01]  /*ce10*/  CS2R R24, SRZ ;  /* 0x0000000000187805 */ /* 0x000fe2000001ff00 */
[----:B------:R-:W-:Y:S06]  /*ce20*/  BRA `(.L_x_1033) ;  /* 0x0000000000147947 */ /* 0x000fec0003800000 */
.L_x_1057:
[----:B------:R-:W2:Y:S02]  /*ce30*/  LDG.E.64 R24, desc[UR36][R2.64] ;  /* 0x0000002402187981 */ /* 0x000ea4000c1e1b00 */
[----:B--2---:R-:W0:Y:S01]  /*ce40*/  I2F.F64.U64 R24, R24 ;  /* 0x0000001800187312 */ /* 0x004e220000301800 */
[----:B------:R-:W-:Y:S05]  /*ce50*/  BRA `(.L_x_1033) ;  /* 0x0000000000087947 */ /* 0x000fea0003800000 */
.L_x_1056:
[----:B------:R-:W2:Y:S02]  /*ce60*/  LDG.E R2, desc[UR36][R2.64] ;  /* 0x0000002402027981 */ /* 0x000ea4000c1e1900 */
[----:B--2---:R0:W2:Y:S02]  /*ce70*/  I2F.F64.U32 R24, R2 ;  /* 0x0000000200187312 */ /* 0x0040a40000201800 */
.L_x_1033:
[----:B0-2--5:R-:W-:Y:S01]  /*ce80*/  DSETP.NEU.AND P2, PT, |R24|, +INF , PT ;  /* 0x7ff000001800742a */ /* 0x025fe20003f4d200 */
        /* <DEDUP_REMOVED lines=18> */
[----:B----4-:R-:W-:Y:S01]  /*cfb0*/  IMAD.MOV.U32 R0, RZ, RZ, R24 ;  /* 0x000000ffff007224 */ /* 0x010fe200078e0018 */
[----:B------:R-:W-:Y:S01]  /*cfc0*/  MOV R6, 0xcff0 ;  /* 0x0000cff000067802 */ /* 0x000fe20000000f00 */
[----:B------:R-:W-:-:S07]  /*cfd0*/  IMAD.MOV.U32 R7, RZ, RZ, R25 ;  /* 0x000000ffff077224 */ /* 0x000fce00078e0019 */
[----:B-1-3--:R-:W-:Y:S05]  /*cfe0*/  CALL.REL.NOINC `($_ZN2at6native18elementwise_kernelILi128ELi4EZNS0_15gpu_kernel_implIZZZNS0_54_GLOBAL__N__7dbc7496_16_ComplexKernel_cu_b2145a98_311017polar_kernel_cudaERNS_14TensorIteratorEENKUlvE_clEvENKUlvE_clEvEUlddE_EEvRNS_18TensorIteratorBaseERKT_EUliE_EEviT1_$__internal_trig_reduction_slowpathd) ;  /* 0x0000006000c87944 */ /* 0x00afea0003c00000 */
[----:B------:R-:W-:Y:S02]  /*cff0*/  IMAD.MOV.U32 R2, RZ, RZ, R10 ;  /* 0x000000ffff027224 */ /* 0x000fe400078e000a */
[----:B------:R-:W-:Y:S01]  /*d000*/  IMAD.MOV.U32 R3, RZ, RZ, R11 ;  /* 0x000000ffff037224 */ /* 0x000fe200078e000b */
[----:B------:R-:W-:Y:S06]  /*d010*/  BRA `(.L_x_1063) ;  /* 0x0000000000087947 */ /* 0x000fec0003800000 */
.L_x_1062:
[----:B------:R-:W-:Y:S01]  /*d020*/  DMUL R2, RZ, R24 ;  /* 0x00000018ff027228 */ /* 0x000fe20000000000 */
[----:B------:R-:W-:-:S10]  /*d030*/  IMAD.MOV.U32 R8, RZ, RZ, RZ ;  /* 0x000000ffff087224 */ /* 0x000fd400078e00ff */
.L_x_1063:
[----:B------:R-:W-:Y:S05]  /*d040*/  BSYNC B0 ;  /* 0x0000000000007941 */ /* 0x000fea0003800000 */
.L_x_1061:
[----:B------:R-:W0:Y:S01]  /*d050*/  LDC.64 R26, c[0x4][0x128] ;  /* 0x01004a00ff1a7b82 */ /* 0x000e220000000a00 */
[----:B------:R-:W-:-:S04]  /*d060*/  VIADD R20, R8, 0x1 ;  /* 0x0000000108147836 */ /* 0x000fc80000000000 */
[----:B----4-:R-:W-:-:S05]  /*d070*/  IMAD.SHL.U32 R0, R20, 0x8, RZ ;  /* 0x0000000814007824 */ /* 0x010fca00078e00ff */
        /* <DEDUP_REMOVED lines=47> */
.L_x_1065:
[----:B------:R-:W-:Y:S01]  /*d370*/  DMUL R2, RZ, R24 ;  /* 0x00000018ff027228 */ /* 0x000fe20000000000 */
[----:B------:R-:W-:-:S10]  /*d380*/  IMAD.MOV.U32 R0, RZ, RZ, RZ ;  /* 0x000000ffff007224 */ /* 0x000fd400078e00ff */
.L_x_1066:
[----:B------:R-:W-:Y:S05]  /*d390*/  BSYNC B0 ;  /* 0x0000000000007941 */ /* 0x000fea0003800000 */
.L_x_1064:
[----:B------:R-:W0:Y:S01]  /*d3a0*/  LDC.64 R20, c[0x4][0x128] ;  /* 0x01004a00ff147b82 */ /* 0x000e220000000a00 */
[----:B------:R-:W-:-:S04]  /*d3b0*/  SHF.L.U32 R6, R0, 0x3, RZ ;  /* 0x0000000300067819 */ /* 0x000fc800000006ff */
        /* <DEDUP_REMOVED lines=36> */
.L_x_1070:
[----:B------:R-:W0:Y:S02]  /*d600*/  F2I.S64.F64.TRUNC R4, R4 ;  /* 0x0000000400047311 */ /* 0x000e24000030d900 */
[----:B0-----:R-:W-:-:S05]  /*d610*/  IMAD.MOV.U32 R3, RZ, RZ, R4 ;  /* 0x000000ffff037224 */ /* 0x001fca00078e0004 */
[----:B------:R0:W-:Y:S01]  /*d620*/  STG.E.U8 desc[UR36][R16.64], R3 ;  /* 0x0000000310007986 */ /* 0x0001e2000c101124 */
[----:B------:R-:W-:Y:S05]  /*d630*/  BRA `(.L_x_1072) ;  /* 0x0000001000087947 */ /* 0x000fea0003800000 */
.L_x_1069:
        /* <DEDUP_REMOVED lines=9> */
.L_x_1074:
[----:B------:R-:W0:Y:S02]  /*d6d0*/  F2I.F64.TRUNC R5, R4 ;  /* 0x0000000400057311 */ /* 0x000e24000030d100 */
[----:B0-----:R0:W-:Y:S01]  /*d6e0*/  STG.E desc[UR36][R16.64], R5 ;  /* 0x0000000510007986 */ /* 0x0011e2000c101924 */
[----:B------:R-:W-:Y:S05]  /*d6f0*/  BRA `(.L_x_1072) ;  /* 0x0000000c00d87947 */ /* 0x000fea0003800000 */
.L_x_1073:
[----:B------:R-:W0:Y:S02]  /*d700*/  F2I.F64.TRUNC R5, R4 ;  /* 0x0000000400057311 */ /* 0x000e24000030d100 */
[----:B0-----:R0:W-:Y:S01]  /*d710*/  STG.E.U16 desc[UR36][R16.64], R5 ;  /* 0x0000000510007986 */ /* 0x0011e2000c101524 */
[----:B------:R-:W-:Y:S05]  /*d720*/  BRA `(.L_x_1072) ;  /* 0x0000000c00cc7947 */ /* 0x000fea0003800000 */
.L_x_1068:
        /* <DEDUP_REMOVED lines=13> */
.L_x_1076:
        /* <DEDUP_REMOVED lines=8> */
.L_x_1075:
        /* <DEDUP_REMOVED lines=16> */
.L_x_1078:
        /* <DEDUP_REMOVED lines=11> */
.L_x_1077:
[----:B------:R4:W-:Y:S01]  /*da30*/  STG.E.64 desc[UR36][R16.64], R4 ;  /* 0x0000000410007986 */ /* 0x0009e2000c101b24 */
[----:B------:R-:W-:Y:S05]  /*da40*/  BRA `(.L_x_1072) ;  /* 0x0000000c00047947 */ /* 0x000fea0003800000 */
.L_x_1067:
        /* <DEDUP_REMOVED lines=13> */
.L_x_1081:
[----:B------:R0:W-:Y:S01]  /*db20*/  STG.E.128 desc[UR36][R16.64], R4 ;  /* 0x0000000410007986 */ /* 0x0001e2000c101d24 */
[----:B------:R-:W-:Y:S05]  /*db30*/  BRA `(.L_x_1072) ;  /* 0x0000000800c87947 */ /* 0x000fea0003800000 */
.L_x_1080:
        /* <DEDUP_REMOVED lines=25> */
.L_x_1085:
[----:B------:R-:W-:Y:S05]  /*dcd0*/  BSYNC B0 ;  /* 0x0000000000007941 */ /* 0x000fea0003800000 */
.L_x_1084:
[----:B------:R-:W-:-:S05]  /*dce0*/  LOP3.LUT R3, R0, R3, RZ, 0xfc, !PT ;  /* 0x0000000300037212 */ /* 0x000fca00078efcff */
[----:B------:R0:W-:Y:S01]  /*dcf0*/  STG.E.U8 desc[UR36][R16.64], R3 ;  /* 0x0000000310007986 */ /* 0x0001e2000c101124 */
[----:B------:R-:W-:Y:S05]  /*dd00*/  BRA `(.L_x_1072) ;  /* 0x0000000800547947 */ /* 0x000fea0003800000 */
.L_x_1083:
        /* <DEDUP_REMOVED lines=17> */
.L_x_1087:
[----:B------:R-:W-:Y:S01]  /*de20*/  IMAD.MOV.U32 R0, RZ, RZ, 0x7f ;  /* 0x0000007fff007424 */ /* 0x000fe200078e00ff */
[----:B------:R-:W-:-:S04]  /*de30*/  ISETP.GT.U32.AND P0, PT, R2, 0x7f800000, PT ;  /* 0x7f8000000200780c */ /* 0x000fc80003f04070 */
[----:B------:R-:W-:-:S09]  /*de40*/  SEL R0, R0, 0x7c, P0 ;  /* 0x0000007c00007807 */ /* 0x000fd20000000000 */
.L_x_1088:
[----:B------:R-:W-:Y:S05]  /*de50*/  BSYNC B0 ;  /* 0x0000000000007941 */ /* 0x000fea0003800000 */
.L_x_1086:
[----:B------:R-:W-:-:S04]  /*de60*/  LOP3.LUT R2, R3, 0x80000000, RZ, 0xc0, !PT ;  /* 0x8000000003027812 */ /* 0x000fc800078ec0ff */
[----:B------:R-:W-:-:S04]  /*de70*/  SHF.R.U32.HI R3, RZ, 0x18, R2 ;  /* 0x00000018ff037819 */ /* 0x000fc80000011602 */
[----:B------:R-:W-:-:S05]  /*de80*/  LOP3.LUT R3, R0, R3, RZ, 0xfc, !PT ;  /* 0x0000000300037212 */ /* 0x000fca00078efcff */
[----:B------:R0:W-:Y:S01]  /*de90*/  STG.E.U8 desc[UR36][R16.64], R3 ;  /* 0x0000000310007986 */ /* 0x0001e2000c101124 */
[----:B------:R-:W-:Y:S05]  /*dea0*/  BRA `(.L_x_1072) ;  /* 0x0000000400ec7947 */ /* 0x000fea0003800000 */
.L_x_1082:
        /* <DEDUP_REMOVED lines=8> */
.L_x_1079:
        /* <DEDUP_REMOVED lines=11> */
.L_x_1091:
        /* <DEDUP_REMOVED lines=21> */
.L_x_1094:
[----:B------:R-:W-:-:S04]  /*e130*/  LOP3.LUT R2, R3, 0x80000000, RZ, 0xc0, !PT ;  /* 0x8000000003027812 */ /* 0x000fc800078ec0ff */
[----:B------:R-:W-:-:S04]  /*e140*/  SHF.R.U32.HI R3, RZ, 0x18, R2 ;  /* 0x00000018ff037819 */ /* 0x000fc80000011602 */
[----:B------:R-:W-:-:S04]  /*e150*/  LOP3.LUT R0, R0, R3, RZ, 0xfc, !PT ;  /* 0x0000000300007212 */ /* 0x000fc800078efcff */
[----:B------:R-:W-:-:S07]  /*e160*/  PRMT R8, R0, 0x7610, R8 ;  /* 0x0000761000087816 */ /* 0x000fce0000000008 */
.L_x_1093:
[----:B------:R-:W-:Y:S05]  /*e170*/  BSYNC B0 ;  /* 0x0000000000007941 */ /* 0x000fea0003800000 */
.L_x_1092:
[----:B------:R0:W-:Y:S01]  /*e180*/  STG.E.U8 desc[UR36][R16.64], R8 ;  /* 0x0000000810007986 */ /* 0x0001e2000c101124 */
[----:B------:R-:W-:Y:S05]  /*e190*/  BRA `(.L_x_1072) ;  /* 0x0000000400307947 */ /* 0x000fea0003800000 */
.L_x_1090:
        /* <DEDUP_REMOVED lines=21> */
.L_x_1097:
[----:B------:R-:W-:-:S04]  /*e2f0*/  LOP3.LUT R2, R3, 0x80000000, RZ, 0xc0, !PT ;  /* 0x8000000003027812 */ /* 0x000fc800078ec0ff */
[----:B------:R-:W-:-:S04]  /*e300*/  SHF.R.U32.HI R3, RZ, 0x18, R2 ;  /* 0x00000018ff037819 */ /* 0x000fc80000011602 */
[----:B------:R-:W-:-:S04]  /*e310*/  LOP3.LUT R0, R0, R3, RZ, 0xfc, !PT ;  /* 0x0000000300007212 */ /* 0x000fc800078efcff */
[----:B------:R-:W-:-:S07]  /*e320*/  PRMT R8, R0, 0x7610, R8 ;  /* 0x0000761000087816 */ /* 0x000fce0000000008 */
.L_x_1096:
[----:B------:R-:W-:Y:S05]  /*e330*/  BSYNC B0 ;  /* 0x0000000000007941 */ /* 0x000fea0003800000 */
.L_x_1095:
[----:B------:R0:W-:Y:S01]  /*e340*/  STG.E.U8 desc[UR36][R16.64], R8 ;  /* 0x0000000810007986 */ /* 0x0001e2000c101124 */
[----:B------:R-:W-:Y:S05]  /*e350*/  BRA `(.L_x_1072) ;  /* 0x0000000000c07947 */ /* 0x000fea0003800000 */
.L_x_1089:
        /* <DEDUP_REMOVED lines=26> */
.L_x_1071:
[----:B------:R-:W-:Y:S01]  /*e500*/  MOV R0, 0x0 ;  /* 0x0000000000007802 */ /* 0x000fe20000000f00 */
[----:B------:R-:W-:Y:S01]  /*e510*/  ULDC.64 UR4, c[0x4][0x118] ;  /* 0x0100460000047ab9 */ /* 0x000fe20000000a00 */
[----:B------:R-:W-:Y:S01]  /*e520*/  ULDC.64 UR6, c[0x4][0x10] ;  /* 0x0100040000067ab9 */ /* 0x000fe20000000a00 */
[----:B------:R-:W-:Y:S01]  /*e530*/  IMAD.U32 R4, RZ, RZ, UR4 ;  /* 0x00000004ff047e24 */ /* 0x000fe2000f8e00ff */
[----:B------:R0:W1:Y:S01]  /*e540*/  LDC.64 R2, c[0x4][R0] ;  /* 0x0100000000027b82 */ /* 0x0000620000000a00 */
[----:B------:R-:W-:Y:S01]  /*e550*/  IMAD.U32 R5, RZ, RZ, UR5 ;  /* 0x00000005ff057e24 */ /* 0x000fe2000f8e00ff */
[----:B------:R-:W-:Y:S01]  /*e560*/  ULDC.64 UR4, c[0x4][0x120] ;  /* 0x0100480000047ab9 */ /* 0x000fe20000000a00 */
[----:B------:R-:W-:Y:S01]  /*e570*/  HFMA2.MMA R12, -RZ, RZ, 0, 5.9604644775390625e-08 ;  /* 0x00000001ff0c7435 */ /* 0x000fe200000001ff */
[----:B------:R-:W-:Y:S02]  /*e580*/  IMAD.U32 R6, RZ, RZ, UR4 ;  /* 0x00000004ff067e24 */ /* 0x000fe4000f8e00ff */
[----:B------:R-:W-:-:S02]  /*e590*/  IMAD.U32 R7, RZ, RZ, UR5 ;  /* 0x00000005ff077e24 */ /* 0x000fc4000f8e00ff */
[----:B------:R-:W-:Y:S02]  /*e5a0*/  IMAD.U32 R10, RZ, RZ, UR6 ;  /* 0x00000006ff0a7e24 */ /* 0x000fe4000f8e00ff */
[----:B------:R-:W-:Y:S02]  /*e5b0*/  IMAD.U32 R11, RZ, RZ, UR7 ;  /* 0x00000007ff0b7e24 */ /* 0x000fe4000f8e00ff */
[----:B------:R-:W-:Y:S02]  /*e5c0*/  IMAD.MOV.U32 R8, RZ, RZ, 0x65 ;  /* 0x00000065ff087424 */ /* 0x000fe400078e00ff */
[----:B0-----:R-:W-:-:S07]  /*e5d0*/  IMAD.MOV.U32 R13, RZ, RZ, RZ ;  /* 0x000000ffff0d7224 */ /* 0x001fce00078e00ff */
[----:B------:R-:W-:-:S07]  /*e5e0*/  LEPC R20, `(.L_x_1100) ;  /* 0x000000001014794e */ /* 0x000fce0000000000 */
[----:B-1----:R-:W-:Y:S05]  /*e5f0*/  CALL.ABS.NOINC R2 ;  /* 0x0000000002007343 */ /* 0x002fea0003c00000 */
.L_x_1100:
[----:B------:R-:W-:Y:S05]  /*e600*/  BRA `(.L_x_1072) ;  /* 0x0000000000147947 */ /* 0x000fea0003800000 */
.L_x_1099:
[----:B------:R-:W0:Y:S02]  /*e610*/  F2I.U64.F64.TRUNC R4, R4 ;  /* 0x0000000400047311 */ /* 0x000e24000030d800 */
[----:B0-----:R0:W-:Y:S01]  /*e620*/  STG.E.64 desc[UR36][R16.64], R4 ;  /* 0x0000000410007986 */ /* 0x0011e2000c101b24 */
[----:B------:R-:W-:Y:S05]  /*e630*/  BRA `(.L_x_1072) ;  /* 0x0000000000087947 */ /* 0x000fea0003800000 */
.L_x_1098:
[----:B------:R-:W0:Y:S02]  /*e640*/  F2I.U32.F64.TRUNC R5, R4 ;  /* 0x0000000400057311 */ /* 0x000e24000030d000 */
[----:B0-----:R0:W-:Y:S02]  /*e650*/  STG.E desc[UR36][R16.64], R5 ;  /* 0x0000000510007986 */ /* 0x0011e4000c101924 */
.L_x_1072:
[----:B------:R-:W-:-:S07]  /*e660*/  VIADD R23, R23, 0x80 ;  /* 0x0000008017177836 */ /* 0x000fce0000000000 */
.L_x_993:
[----:B------:R-:W-:Y:S05]  /*e670*/  BSYNC B6 ;  /* 0x0000000000067941 */ /* 0x000fea0003800000 */
.L_x_992:
        /* <DEDUP_REMOVED lines=357> */
.L_x_1101:
        /* <DEDUP_REMOVED lines=21> */
.L_x_1105:
[----:B------:R-:W2:Y:S02]  /*fe20*/  LDG.E.U8 R2, desc[UR36][R2.64] ;  /* 0x0000002402027981 */ /* 0x000ea4000c1e1100 */
[----:B--2---:R0:W1:Y:S01]  /*fe30*/  I2F.F64.U16 R18, R2 ;  /* 0x0000000200127312 */ /* 0x0040620000101800 */
[----:B------:R-:W-:Y:S05]  /*fe40*/  BRA `(.L_x_1107) ;  /* 0x0000000c00707947 */ /* 0x000fea0003800000 */
.L_x_1104:
        /* <DEDUP_REMOVED lines=9> */
.L_x_1109:
[----:B------:R-:W2:Y:S02]  /*fee0*/  LDG.E R2, desc[UR36][R2.64] ;  /* 0x0000002402027981 */ /* 0x000ea4000c1e1900 */
[----:B--2---:R0:W1:Y:S01]  /*fef0*/  I2F.F64 R18, R2 ;  /* 0x0000000200127312 */ /* 0x0040620000201c00 */
[----:B------:R-:W-:Y:S05]  /*ff00*/  BRA `(.L_x_1107) ;  /* 0x0000000c00407947 */ /* 0x000fea0003800000 */
.L_x_1108:
[----:B------:R-:W2:Y:S02]  /*ff10*/  LDG.E.U16 R2, desc[UR36][R2.64] ;  /* 0x0000002402027981 */ /* 0x000ea4000c1e1500 */
[----:B--2---:R0:W1:Y:S01]  /*ff20*/  I2F.F64.S16 R18, R2 ;  /* 0x0000000200127312 */ /* 0x0040620000101c00 */
[----:B------:R-:W-:Y:S05]  /*ff30*/  BRA `(.L_x_1107) ;  /* 0x0000000c00347947 */ /* 0x000fea0003800000 */
.L_x_1103:
        /* <DEDUP_REMOVED lines=10> */
.L_x_1111:
[----:B------:R-:W2:Y:S02]  /*ffe0*/  LDG.E.U16 R0, desc[UR36][R2.64] ;  /* 0x0000002402007981 */ /* 0x000ea4000c1e1500 */
[----:B--2---:R-:W-:-:S05]  /*fff0*/  HADD2.F32 R0, -RZ, R0.H0_H0 ;  /* 0x20000000ff007230 */ /* 0x004fca0000004100 */
[----:B------:R-:W-:-:S04]  /*10000*/  FMUL.FTZ R0, R0, 1 ;  /* 0x3f80000000007820 */ /* 0x000fc80000410000 */
[----:B------:R1:W2:Y:S01]  /*10010*/  F2F.F64.F32 R18, R0 ;  /* 0x0000000000127310 */ /* 0x0002a20000201800 */
[----:B------:R-:W-:Y:S05]  /*10020*/  BRA `(.L_x_1107) ;  /* 0x0000000800f87947 */ /* 0x000fea0003800000 */
.L_x_1110:
        /* <DEDUP_REMOVED lines=8> */
[----:B------:R-:W4:Y:S01]  /*100b0*/  F2F.F64.F32 R18, R18 ;  /* 0x0000001200127310 */ /* 0x000f220000201800 */
[----:B------:R-:W-:Y:S05]  /*100c0*/  BRA `(.L_x_1107) ;  /* 0x0000000800d07947 */ /* 0x000fea0003800000 */
.L_x_1113:
[----:B------:R-:W2:Y:S02]  /*100d0*/  LDG.E.U16 R2, desc[UR36][R2.64] ;  /* 0x0000002402027981 */ /* 0x000ea4000c1e1500 */
[----:B--2---:R-:W-:-:S05]  /*100e0*/  HADD2.F32 R0, -RZ, R2.H0_H0 ;  /* 0x20000002ff007230 */ /* 0x004fca0000004100 */
[----:B------:R-:W-:-:S04]  /*100f0*/  FMUL.FTZ R0, R0, 1 ;  /* 0x3f80000000007820 */ /* 0x000fc80000410000 */
[----:B------:R0:W1:Y:S01]  /*10100*/  F2F.F64.F32 R18, R0 ;  /* 0x0000000000127310 */ /* 0x0000620000201800 */
[----:B------:R-:W-:Y:S05]  /*10110*/  BRA `(.L_x_1107) ;  /* 0x0000000800bc7947 */ /* 0x000fea0003800000 */
.L_x_1112:
[----:B------:R3:W5:Y:S01]  /*10120*/  LDG.E.64 R18, desc[UR36][R2.64] ;  /* 0x0000002402127981 */ /* 0x000762000c1e1b00 */
[----:B------:R-:W-:Y:S05]  /*10130*/  BRA `(.L_x_1107) ;  /* 0x0000000800b47947 */ /* 0x000fea0003800000 */
.L_x_1102:
        /* <DEDUP_REMOVED lines=13> */
.L_x_1116:
[----:B------:R0:W5:Y:S01]  /*10210*/  LDG.E.64 R18, desc[UR36][R2.64] ;  /* 0x0000002402127981 */ /* 0x000162000c1e1b00 */
[----:B------:R-:W-:Y:S05]  /*10220*/  BRA `(.L_x_1107) ;  /* 0x0000000800787947 */ /* 0x000fea0003800000 */
.L_x_1115:
        /* <DEDUP_REMOVED lines=16> */
[C---:B------:R-:W-:Y:S02]  /*10330*/  ISETP.GT.U32.AND P0, PT, R5.reuse, 0x4, PT ;  /* 0x000000040500780c */ /* 0x040fe40003f04070 */
[----:B------:R-:W-:-:S04]  /*10340*/  IADD3 R5, R5, -0x4, RZ ;  /* 0xfffffffc05057810 */ /* 0x000fc80007ffe0ff */
        /* <DEDUP_REMOVED lines=10> */
.L_x_1118:
        /* <DEDUP_REMOVED lines=15> */
.L_x_1117:
[----:B------:R-:W2:Y:S02]  /*104e0*/  LDG.E.U16 R0, desc[UR36][R2.64] ;  /* 0x0000002402007981 */ /* 0x000ea4000c1e1500 */
[----:B--2---:R-:W-:-:S04]  /*104f0*/  IMAD.U32 R0, R0, 0x10000, RZ ;  /* 0x0001000000007824 */ /* 0x004fc800078e00ff */
[----:B------:R-:W-:-:S04]  /*10500*/  FMUL.FTZ R0, R0, 1 ;  /* 0x3f80000000007820 */ /* 0x000fc80000410000 */
[----:B------:R0:W1:Y:S01]  /*10510*/  F2F.F64.F32 R18, R0 ;  /* 0x0000000000127310 */ /* 0x0000620000201800 */
[----:B------:R-:W-:Y:S05]  /*10520*/  BRA `(.L_x_1107) ;  /* 0x0000000400b87947 */ /* 0x000fea0003800000 */
.L_x_1114:
        /* <DEDUP_REMOVED lines=11> */
.L_x_1121:
        /* <DEDUP_REMOVED lines=21> */
.L_x_1125:
[----:B------:R-:W-:Y:S05]  /*10730*/  BSYNC B1 ;  /* 0x0000000000017941 */ /* 0x000fea0003800000 */
.L_x_1124:
[----:B------:R-:W-:Y:S01]  /*10740*/  LEA R3, R0, 0x3b800000, 0x17 ;  /* 0x3b80000000037811 */ /* 0x000fe200078eb8ff */
[----:B------:R-:W-:-:S05]  /*10750*/  IMAD.SHL.U32 R0, R2, 0x100000, RZ ;  /* 0x0010000002007824 */ /* 0x000fca00078e00ff */
[----:B------:R-:W-:-:S07]  /*10760*/  LOP3.LUT R0, R3, R0, R4, 0xfe, !PT ;  /* 0x0000000003007212 */ /* 0x000fce00078efe04 */
.L_x_1123:
[----:B------:R-:W-:Y:S05]  /*10770*/  BSYNC B0 ;  /* 0x0000000000007941 */ /* 0x000fea0003800000 */
.L_x_1122:
[----:B------:R-:W-:-:S04]  /*10780*/  FMUL.FTZ R0, R0, 1 ;  /* 0x3f80000000007820 */ /* 0x000fc80000410000 */
[----:B------:R0:W1:Y:S01]  /*10790*/  F2F.F64.F32 R18, R0 ;  /* 0x0000000000127310 */ /* 0x0000620000201800 */
[----:B------:R-:W-:Y:S05]  /*107a0*/  BRA `(.L_x_1107) ;  /* 0x0000000400187947 */ /* 0x000fea0003800000 */
.L_x_1120:
        /* <DEDUP_REMOVED lines=21> */
.L_x_1129:
[----:B------:R-:W-:Y:S05]  /*10900*/  BSYNC B1 ;  /* 0x0000000000017941 */ /* 0x000fea0003800000 */
.L_x_1128:
[----:B------:R-:W-:Y:S01]  /*10910*/  LEA R3, R0, 0x37800000, 0x17 ;  /* 0x3780000000037811 */ /* 0x000fe200078eb8ff */
[----:B------:R-:W-:-:S05]  /*10920*/  IMAD.SHL.U32 R0, R2, 0x200000, RZ ;  /* 0x0020000002007824 */ /* 0x000fca00078e00ff */
[----:B------:R-:W-:-:S07]  /*10930*/  LOP3.LUT R0, R3, R0, R4, 0xfe, !PT ;  /* 0x0000000003007212 */ /* 0x000fce00078efe04 */
.L_x_1127:
[----:B------:R-:W-:Y:S05]  /*10940*/  BSYNC B0 ;  /* 0x0000000000007941 */ /* 0x000fea0003800000 */
.L_x_1126:
[----:B------:R-:W-:-:S04]  /*10950*/  FMUL.FTZ R0, R0, 1 ;  /* 0x3f80000000007820 */ /* 0x000fc80000410000 */
[----:B------:R0:W1:Y:S01]  /*10960*/  F2F.F64.F32 R18, R0 ;  /* 0x0000000000127310 */ /* 0x0000620000201800 */
[----:B------:R-:W-:Y:S05]  /*10970*/  BRA `(.L_x_1107) ;  /* 0x0000000000a47947 */ /* 0x000fea0003800000 */
.L_x_1119:
        /* <DEDUP_REMOVED lines=12> */
[----:B------:R-:W-:Y:S01]  /*10a40*/  @!P0 MOV R0, 0x7f800001 ;  /* 0x7f80000100008802 */ /* 0x000fe20000000f00 */
[----:B------:R-:W-:-:S07]  /*10a50*/  @P0 IMAD.SHL.U32 R0, R2, 0x800000, RZ ;  /* 0x0080000002000824 */ /* 0x000fce00078e00ff */
.L_x_1133:
[----:B------:R-:W-:Y:S05]  /*10a60*/  BSYNC B0 ;  /* 0x0000000000007941 */ /* 0x000fea0003800000 */
.L_x_1132:
[----:B------:R-:W-:-:S04]  /*10a70*/  FMUL.FTZ R0, R0, 1 ;  /* 0x3f80000000007820 */ /* 0x000fc80000410000 */
[----:B------:R0:W1:Y:S01]  /*10a80*/  F2F.F64.F32 R18, R0 ;  /* 0x0000000000127310 */ /* 0x0000620000201800 */
[----:B------:R-:W-:Y:S05]  /*10a90*/  BRA `(.L_x_1107) ;  /* 0x00000000005c7947 */ /* 0x000fea0003800000 */
.L_x_1106:
        /* <DEDUP_REMOVED lines=16> */
.L_x_1134:
[----:B------:R-:W-:Y:S01]  /*10ba0*/  CS2R R18, SRZ ;  /* 0x0000000000127805 */ /* 0x000fe2000001ff00 */
[----:B------:R-:W-:Y:S06]  /*10bb0*/  BRA `(.L_x_1107) ;  /* 0x0000000000147947 */ /* 0x000fec0003800000 */
.L_x_1131:
[----:B------:R-:W2:Y:S02]  /*10bc0*/  LDG.E.64 R18, desc[UR36][R2.64] ;  /* 0x0000002402127981 */ /* 0x000ea4000c1e1b00 */
[----:B--2---:R-:W0:Y:S01]  /*10bd0*/  I2F.F64.U64 R18, R18 ;  /* 0x0000001200127312 */ /* 0x004e220000301800 */
[----:B------:R-:W-:Y:S05]  /*10be0*/  BRA `(.L_x_1107) ;  /* 0x0000000000087947 */ /* 0x000fea0003800000 */
.L_x_1130:
[----:B------:R-:W2:Y:S02]  /*10bf0*/  LDG.E R2, desc[UR36][R2.64] ;  /* 0x0000002402027981 */ /* 0x000ea4000c1e1900 */
[----:B--2---:R0:W1:Y:S02]  /*10c00*/  I2F.F64.U32 R18, R2 ;  /* 0x0000000200127312 */ /* 0x0040640000201800 */
.L_x_1107:
[----:B0--3--:R-:W1:Y:S01]  /*10c10*/  LDC.U8 R2, c[0x0][0x493] ;  /* 0x000124c0ff027b82 */ /* 0x009e620000000000 */
[----:B------:R-:W-:Y:S02]  /*10c20*/  ULDC.64 UR4, c[0x0][0x488] ;  /* 0x0001220000047ab9 */ /* 0x000fe40000000a00 */
[----:B------:R-:W-:-:S05]  /*10c30*/  IADD3 R22, P0, R22, UR4, RZ ;  /* 0x0000000416167c10 */ /* 0x000fca000ff1e0ff */
        /* <DEDUP_REMOVED lines=13> */
[----:B---3--:R0:W1:Y:S01]  /*10d10*/  I2F.F64.S16 R24, R22 ;  /* 0x0000001600187312 */ /* 0x0080620000101c00 */
[----:B------:R-:W-:Y:S05]  /*10d20*/  BRA `(.L_x_1140) ;  /* 0x0000000c007c7947 */ /* 0x000fea0003800000 */
.L_x_1138:
[----:B------:R-:W3:Y:S02]  /*10d30*/  LDG.E.U8 R22, desc[UR36][R22.64] ;  /* 0x0000002416167981 */ /* 0x000ee4000c1e1100 */
[----:B---3--:R0:W1:Y:S01]  /*10d40*/  I2F.F64.U16 R24, R22 ;  /* 0x0000001600187312 */ /* 0x0080620000101800 */
[----:B------:R-:W-:Y:S05]  /*10d50*/  BRA `(.L_x_1140) ;  /* 0x0000000c00707947 */ /* 0x000fea0003800000 */
.L_x_1137:
        /* <DEDUP_REMOVED lines=9> */
.L_x_1142:
[----:B------:R-:W3:Y:S02]  /*10df0*/  LDG.E R22, desc[UR36][R22.64] ;  /* 0x0000002416167981 */ /* 0x000ee4000c1e1900 */
[----:B---3--:R1:W3:Y:S01]  /*10e00*/  I2F.F64 R24, R22 ;  /* 0x0000001600187312 */ /* 0x0082e20000201c00 */
[----:B------:R-:W-:Y:S05]  /*10e10*/  BRA `(.L_x_1140) ;  /* 0x0000000c00407947 */ /* 0x000fea0003800000 */
.L_x_1141:
[----:B------:R-:W3:Y:S02]  /*10e20*/  LDG.E.U16 R22, desc[UR36][R22.64] ;  /* 0x0000002416167981 */ /* 0x000ee4000c1e1500 */
[----:B---3--:R0:W1:Y:S01]  /*10e30*/  I2F.F64.S16 R24, R22 ;  /* 0x0000001600187312 */ /* 0x0080620000101c00 */
[----:B------:R-:W-:Y:S05]  /*10e40*/  BRA `(.L_x_1140) ;  /* 0x0000000c00347947 */ /* 0x000fea0003800000 */
.L_x_1136:
        /* <DEDUP_REMOVED lines=10> */
.L_x_1144:
[----:B------:R-:W3:Y:S02]  /*10ef0*/  LDG.E.U16 R0, desc[UR36][R22.64] ;  /* 0x0000002416007981 */ /* 0x000ee4000c1e1500 */
[----:B---3--:R-:W-:-:S05]  /*10f00*/  HADD2.F32 R0, -RZ, R0.H0_H0 ;  /* 0x20000000ff007230 */ /* 0x008fca0000004100 */
[----:B------:R-:W-:-:S04]  /*10f10*/  FMUL.FTZ R0, R0, 1 ;  /* 0x3f80000000007820 */ /* 0x000fc80000410000 */
[----:B------:R0:W1:Y:S01]  /*10f20*/  F2F.F64.F32 R24, R0 ;  /* 0x0000000000187310 */ /* 0x0000620000201800 */
[----:B------:R-:W-:Y:S05]  /*10f30*/  BRA `(.L_x_1140) ;  /* 0x0000000800f87947 */ /* 0x000fea0003800000 */
.L_x_1143:
        /* <DEDUP_REMOVED lines=10> */
.L_x_1146:
[----:B------:R-:W3:Y:S02]  /*10fe0*/  LDG.E.U16 R22, desc[UR36][R22.64] ;  /* 0x0000002416167981 */ /* 0x000ee4000c1e1500 */
[----:B---3--:R-:W-:-:S05]  /*10ff0*/  HADD2.F32 R0, -RZ, R22.H0_H0 ;  /* 0x20000016ff007230 */ /* 0x008fca0000004100 */
[----:B------:R-:W-:-:S04]  /*11000*/  FMUL.FTZ R0, R0, 1 ;  /* 0x3f80000000007820 */ /* 0x000fc80000410000 */
[----:B------:R0:W1:Y:S01]  /*11010*/  F2F.F64.F32 R24, R0 ;  /* 0x0000000000187310 */ /* 0x0000620000201800 */
[----:B------:R-:W-:Y:S05]  /*11020*/  BRA `(.L_x_1140) ;  /* 0x0000000800bc7947 */ /* 0x000fea0003800000 */
.L_x_1145:
[----:B------:R0:W5:Y:S01]  /*11030*/  LDG.E.64 R24, desc[UR36][R22.64] ;  /* 0x0000002416187981 */ /* 0x000162000c1e1b00 */
[----:B------:R-:W-:Y:S05]  /*11040*/  BRA `(.L_x_1140) ;  /* 0x0000000800b47947 */ /* 0x000fea0003800000 */
.L_x_1135:
        /* <DEDUP_REMOVED lines=13> */
.L_x_1149:
[----:B------:R0:W5:Y:S01]  /*11120*/  LDG.E.64 R24, desc[UR36][R22.64] ;  /* 0x0000002416187981 */ /* 0x000162000c1e1b00 */
[----:B------:R-:W-:Y:S05]  /*11130*/  BRA `(.L_x_1140) ;  /* 0x0000000800787947 */ /* 0x000fea0003800000 */
.L_x_1148:
        /* <DEDUP_REMOVED lines=26> */
[----:B------:R0:W1:Y:S01]  /*112e0*/  F2F.F64.F32 R24, R3 ;  /* 0x0000000300187310 */ /* 0x0000620000201800 */
[----:B------:R-:W-:Y:S05]  /*112f0*/  BRA `(.L_x_1140) ;  /* 0x0000000800087947 */ /* 0x000fea0003800000 */
.L_x_1151:
[----:B------:R-:W3:Y:S02]  /*11300*/  LDG.E.U8 R3, desc[UR36][R22.64] ;  /* 0x0000002416037981 */ /* 0x000ee4000c1e1100 */
[----:B---3--:R-:W-:-:S05]  /*11310*/  IMAD.SHL.U32 R0, R3, 0x2000000, RZ ;  /* 0x0200000003007824 */ /* 0x008fca00078e00ff */
[----:B------:R-:W-:-:S13]  /*11320*/  ISETP.GE.U32.AND P0, PT, R0, 0x8000000, PT ;  /* 0x080000000000780c */ /* 0x000fda0003f06070 */
[C---:B------:R-:W-:Y:S01]  /*11330*/  @!P0 SHF.L.U32 R0, R3.reuse, 0x8, RZ ;  /* 0x0000000803008819 */ /* 0x040fe200000006ff */
[C---:B------:R-:W-:Y:S02]  /*11340*/  @P0 IMAD.SHL.U32 R2, R3.reuse, 0x200000, RZ ;  /* 0x0020000003020824 */ /* 0x040fe400078e00ff */
[----:B------:R-:W-:Y:S01]  /*11350*/  IMAD.SHL.U32 R3, R3, 0x1000000, RZ ;  /* 0x0100000003037824 */ /* 0x000fe200078e00ff */
        /* <DEDUP_REMOVED lines=9> */
.L_x_1150:
[----:B------:R-:W3:Y:S02]  /*113f0*/  LDG.E.U16 R0, desc[UR36][R22.64] ;  /* 0x0000002416007981 */ /* 0x000ee4000c1e1500 */
[----:B---3--:R-:W-:-:S04]  /*11400*/  IMAD.U32 R0, R0, 0x10000, RZ ;  /* 0x0001000000007824 */ /* 0x008fc800078e00ff */
[----:B------:R-:W-:-:S04]  /*11410*/  FMUL.FTZ R0, R0, 1 ;  /* 0x3f80000000007820 */ /* 0x000fc80000410000 */
[----:B------:R0:W1:Y:S01]  /*11420*/  F2F.F64.F32 R24, R0 ;  /* 0x0000000000187310 */ /* 0x0000620000201800 */
[----:B------:R-:W-:Y:S05]  /*11430*/  BRA `(.L_x_1140) ;  /* 0x0000000400b87947 */ /* 0x000fea0003800000 */
.L_x_1147:
        /* <DEDUP_REMOVED lines=9> */
[----:B---3--:R0:W1:Y:S01]  /*114d0*/  I2F.F64.U16 R24, R22 ;  /* 0x0000001600187312 */ /* 0x0080620000101800 */
[----:B------:R-:W-:Y:S05]  /*114e0*/  BRA `(.L_x_1140) ;  /* 0x00000004008c7947 */ /* 0x000fea0003800000 */
.L_x_1154:
        /* <DEDUP_REMOVED lines=21> */
.L_x_1158:
[----:B------:R-:W-:Y:S05]  /*11640*/  BSYNC B1 ;  /* 0x0000000000017941 */ /* 0x000fea0003800000 */
.L_x_1157:
[----:B------:R-:W-:Y:S01]  /*11650*/  LEA R3, R0, 0x3b800000, 0x17 ;  /* 0x3b80000000037811 */ /* 0x000fe200078eb8ff */
[----:B------:R-:W-:-:S05]  /*11660*/  IMAD.SHL.U32 R0, R2, 0x100000, RZ ;  /* 0x0010000002007824 */ /* 0x000fca00078e00ff */
[----:B------:R-:W-:-:S07]  /*11670*/  LOP3.LUT R0, R3, R0, R4, 0xfe, !PT ;  /* 0x0000000003007212 */ /* 0x000fce00078efe04 */
.L_x_1156:
[----:B------:R-:W-:Y:S05]  /*11680*/  BSYNC B0 ;  /* 0x0000000000007941 */ /* 0x000fea0003800000 */
.L_x_1155:
[----:B------:R-:W-:-:S04]  /*11690*/  FMUL.FTZ R0, R0, 1 ;  /* 0x3f80000000007820 */ /* 0x000fc80000410000 */
[----:B------:R0:W1:Y:S01]  /*116a0*/  F2F.F64.F32 R24, R0 ;  /* 0x0000000000187310 */ /* 0x0000620000201800 */
[----:B------:R-:W-:Y:S05]  /*116b0*/  BRA `(.L_x_1140) ;  /* 0x0000000400187947 */ /* 0x000fea0003800000 */
.L_x_1153:
        /* <DEDUP_REMOVED lines=21> */
.L_x_1162:
[----:B------:R-:W-:Y:S05]  /*11810*/  BSYNC B1 ;  /* 0x0000000000017941 */ /* 0x000fea0003800000 */
.L_x_1161:
[----:B------:R-:W-:Y:S01]  /*11820*/  LEA R3, R0, 0x37800000, 0x17 ;  /* 0x3780000000037811 */ /* 0x000fe200078eb8ff */
[----:B------:R-:W-:-:S05]  /*11830*/  IMAD.SHL.U32 R0, R2, 0x200000, RZ ;  /* 0x0020000002007824 */ /* 0x000fca00078e00ff */
[----:B------:R-:W-:-:S07]  /*11840*/  LOP3.LUT R0, R3, R0, R4, 0xfe, !PT ;  /* 0x0000000003007212 */ /* 0x000fce00078efe04 */
.L_x_1160:
[----:B------:R-:W-:Y:S05]  /*11850*/  BSYNC B0 ;  /* 0x0000000000007941 */ /* 0x000fea0003800000 */
.L_x_1159:
[----:B------:R-:W-:-:S04]  /*11860*/  FMUL.FTZ R0, R0, 1 ;  /* 0x3f80000000007820 */ /* 0x000fc80000410000 */
[----:B------:R0:W1:Y:S01]  /*11870*/  F2F.F64.F32 R24, R0 ;  /* 0x0000000000187310 */ /* 0x0000620000201800 */
[----:B------:R-:W-:Y:S05]  /*11880*/  BRA `(.L_x_1140) ;  /* 0x0000000000a47947 */ /* 0x000fea0003800000 */
.L_x_1152:
        /* <DEDUP_REMOVED lines=14> */
.L_x_1166:
[----:B------:R-:W-:Y:S05]  /*11970*/  BSYNC B0 ;  /* 0x0000000000007941 */ /* 0x000fea0003800000 */
.L_x_1165:
[----:B------:R-:W-:-:S04]  /*11980*/  FMUL.FTZ R0, R0, 1 ;  /* 0x3f80000000007820 */ /* 0x000fc80000410000 */
[----:B------:R0:W1:Y:S01]  /*11990*/  F2F.F64.F32 R24, R0 ;  /* 0x0000000000187310 */ /* 0x0000620000201800 */
[----:B------:R-:W-:Y:S05]  /*119a0*/  BRA `(.L_x_1140) ;  /* 0x00000000005c7947 */ /* 0x000fea0003800000 */
.L_x_1139:
[----:B------:R-:W-:Y:S01]  /*119b0*/  MOV R0, 0x0 ;  /* 0x0000000000007802 */ /* 0x000fe20000000f00 */
[----:B------:R-:W-:Y:S01]  /*119c0*/  ULDC.64 UR4, c[0x4][0x118] ;  /* 0x0100460000047ab9 */ /* 0x000fe20000000a00 */
[----:B------:R-:W-:Y:S01]  /*119d0*/  ULDC.64 UR6, c[0x4][0x8] ;  /* 0x0100020000067ab9 */ /* 0x000fe20000000a00 */
[----:B------:R-:W-:Y:S01]  /*119e0*/  IMAD.U32 R4, RZ, RZ, UR4 ;  /* 0x00000004ff047e24 */ /* 0x000fe2000f8e00ff */
[----:B------:R0:W1:Y:S01]  /*119f0*/  LDC.64 R2, c[0x4][R0] ;  /* 0x0100000000027b82 */ /* 0x0000620000000a00 */
[----:B------:R-:W-:Y:S01]  /*11a00*/  IMAD.U32 R5, RZ, RZ, UR5 ;  /* 0x00000005ff057e24 */ /* 0x000fe2000f8e00ff */
[----:B------:R-:W-:Y:S01]  /*11a10*/  ULDC.64 UR4, c[0x4][0x120] ;  /* 0x0100480000047ab9 */ /* 0x000fe20000000a00 */
[----:B------:R-:W-:Y:S01]  /*11a20*/  MOV R10, UR6 ;  /* 0x00000006000a7c02 */ /* 0x000fe20008000f00 */
        /* <DEDUP_REMOVED lines=8> */
.L_x_1167:
[----:B------:R-:W-:Y:S01]  /*11ab0*/  CS2R R24, SRZ ;  /* 0x0000000000187805 */ /* 0x000fe2000001ff00 */
[----:B------:R-:W-:Y:S06]  /*11ac0*/  BRA `(.L_x_1140) ;  /* 0x0000000000147947 */ /* 0x000fec0003800000 */
.L_x_1164:
[----:B------:R-:W3:Y:S02]  /*11ad0*/  LDG.E.64 R24, desc[UR36][R22.64] ;  /* 0x0000002416187981 */ /* 0x000ee4000c1e1b00 */
[----:B---3--:R-:W0:Y:S01]  /*11ae0*/  I2F.F64.U64 R24, R24 ;  /* 0x0000001800187312 */ /* 0x008e220000301800 */
[----:B------:R-:W-:Y:S05]  /*11af0*/  BRA `(.L_x_1140) ;  /* 0x0000000000087947 */ /* 0x000fea0003800000 */
.L_x_1163:
[----:B------:R-:W3:Y:S02]  /*11b00*/  LDG.E R22, desc[UR36][R22.64] ;  /* 0x0000002416167981 */ /* 0x000ee4000c1e1900 */
[----:B---3--:R0:W1:Y:S02]  /*11b10*/  I2F.F64.U32 R24, R22 ;  /* 0x0000001600187312 */ /* 0x0080640000201800 */
.L_x_1140:
        /* <DEDUP_REMOVED lines=22> */
[----:B--2-4-:R-:W-:Y:S05]  /*11c80*/  CALL.REL.NOINC `($_ZN2at6native18elementwise_kernelILi128ELi4EZNS0_15gpu_kernel_implIZZZNS0_54_GLOBAL__N__7dbc7496_16_ComplexKernel_cu_b2145a98_311017polar_kernel_cudaERNS_14TensorIteratorEENKUlvE_clEvENKUlvE_clEvEUlddE_EEvRNS_18TensorIteratorBaseERKT_EUliE_EEviT1_$__internal_trig_reduction_slowpathd) ;  /* 0x0000001400a07944 */ /* 0x014fea0003c00000 */
[----:B------:R-:W-:Y:S02]  /*11c90*/  IMAD.MOV.U32 R20, RZ, RZ, R10 ;  /* 0x000000ffff147224 */ /* 0x000fe400078e000a */
[----:B------:R-:W-:Y:S01]  /*11ca0*/  IMAD.MOV.U32 R21, RZ, RZ, R11 ;  /* 0x000000ffff157224 */ /* 0x000fe200078e000b */
[----:B------:R-:W-:Y:S06]  /*11cb0*/  BRA `(.L_x_1170) ;  /* 0x0000000000087947 */ /* 0x000fec0003800000 */
.L_x_1169:
[----:B------:R-:W-:Y:S01]  /*11cc0*/  DMUL R20, RZ, R24 ;  /* 0x00000018ff147228 */ /* 0x000fe20000000000 */
[----:B------:R-:W-:-:S10]  /*11cd0*/  IMAD.MOV.U32 R8, RZ, RZ, RZ ;  /* 0x000000ffff087224 */ /* 0x000fd400078e00ff */
.L_x_1170:
[----:B------:R-:W-:Y:S05]  /*11ce0*/  BSYNC B0 ;  /* 0x0000000000007941 */ /* 0x000fea0003800000 */
.L_x_1168:
        /* <DEDUP_REMOVED lines=10> */
[----:B------:R-:W-:Y:S01]  /*11d90*/  DMUL R2, R20, R20 ;  /* 0x0000001414027228 */ /* 0x000fe20000000000 */
[----:B------:R-:W-:Y:S01]  /*11da0*/  IMAD.MOV.U32 R0, RZ, RZ, 0x3de5db65 ;  /* 0x3de5db65ff007424 */ /* 0x000fe200078e00ff */
        /* <DEDUP_REMOVED lines=12> */
[----:B----4-:R-:W-:Y:S01]  /*11e70*/  DMUL R4, R4, R18 ;  /* 0x0000001204047228 */ /* 0x010fe20000000000 */
[----:B------:R-:W-:Y:S10]  /*11e80*/  @!P2 BRA `(.L_x_1172) ;  /* 0x000000000060a947 */ /* 0x000ff40003800000 */
[----:B------:R-:W-:Y:S01]  /*11e90*/  UMOV UR4, 0x6dc9c883 ;  /* 0x6dc9c88300047882 */ /* 0x000fe20000000000 */
[----:B------:R-:W-:Y:S01]  /*11ea0*/  UMOV UR5, 0x3fe45f30 ;  /* 0x3fe45f3000057882 */ /* 0x000fe20000000000 */
[C---:B------:R-:W-:Y:S02]  /*11eb0*/  DSETP.GE.AND P0, PT, |R24|.reuse, 2.14748364800000000000e+09, PT ;  /* 0x41e000001800742a */ /* 0x040fe40003f06200 */
[----:B------:R-:W-:Y:S01]  /*11ec0*/  DMUL R6, R24, UR4 ;  /* 0x0000000418067c28 */ /* 0x000fe20008000000 */
[----:B------:R-:W-:Y:S01]  /*11ed0*/  UMOV UR4, 0x54442d18 ;  /* 0x54442d1800047882 */ /* 0x000fe20000000000 */
[----:B------:R-:W-:-:S08]  /*11ee0*/  UMOV UR5, 0x3ff921fb ;  /* 0x3ff921fb00057882 */ /* 0x000fd00000000000 */
        /* <DEDUP_REMOVED lines=18> */
.L_x_1172:
[----:B------:R-:W-:Y:S01]  /*12010*/  DMUL R2, RZ, R24 ;  /* 0x00000018ff027228 */ /* 0x000fe20000000000 */
[----:B------:R-:W-:-:S10]  /*12020*/  IMAD.MOV.U32 R6, RZ, RZ, RZ ;  /* 0x000000ffff067224 */ /* 0x000fd400078e00ff */
.L_x_1173:
[----:B------:R-:W-:Y:S05]  /*12030*/  BSYNC B0 ;  /* 0x0000000000007941 */ /* 0x000fea0003800000 */
.L_x_1171:
        /* <DEDUP_REMOVED lines=14> */
[C---:B------:R-:W-:Y:S01]  /*12120*/  DFMA R8, R6.reuse, R8, R10 ;  /* 0x000000080608722b */ /* 0x040fe2000000000a */
[----:B------:R-:W0:Y:S07]  /*12130*/  LDC.U8 R10, c[0x0][0x491] ;  /* 0x00012440ff0a7b82 */ /* 0x000e2e0000000000 */
[----:B---3--:R-:W-:-:S08]  /*12140*/  DFMA R8, R6, R8, R12 ;  /* 0x000000080608722b */ /* 0x008fd0000000000c */
[----:B------:R-:W-:-:S08]  /*12150*/  DFMA R8, R6, R8, R14 ;  /* 0x000000080608722b */ /* 0x000fd0000000000e */
[----:B----4-:R-:W-:Y:S01]  /*12160*/  DFMA R8, R6, R8, R20 ;  /* 0x000000080608722b */ /* 0x010fe20000000014 */
[----:B0-----:R-:W-:-:S07]  /*12170*/  PRMT R0, R10, 0x9910, RZ ;  /* 0x000099100a007816 */ /* 0x001fce00000000ff */
        /* <DEDUP_REMOVED lines=16> */
[----:B0-----:R-:W-:Y:S01]  /*12280*/  STG.E.U8 desc[UR36][R16.64], R5 ;  /* 0x0000000510007986 */ /* 0x001fe2000c101124 */
[----:B------:R-:W-:Y:S05]  /*12290*/  EXIT ;  /* 0x000000000000794d */ /* 0x000fea0003800000 */
.L_x_1177:
[----:B------:R-:W0:Y:S02]  /*122a0*/  F2I.S64.F64.TRUNC R4, R4 ;  /* 0x0000000400047311 */ /* 0x000e24000030d900 */
[----:B0-----:R-:W-:-:S05]  /*122b0*/  IMAD.MOV.U32 R3, RZ, RZ, R4 ;  /* 0x000000ffff037224 */ /* 0x001fca00078e0004 */
[----:B------:R-:W-:Y:S01]  /*122c0*/  STG.E.U8 desc[UR36][R16.64], R3 ;  /* 0x0000000310007986 */ /* 0x000fe2000c101124 */
[----:B------:R-:W-:Y:S05]  /*122d0*/  EXIT ;  /* 0x000000000000794d */ /* 0x000fea0003800000 */
.L_x_1176:
[----:B------:R-:W-:-:S13]  /*122e0*/  ISETP.NE.AND P0, PT, R0, 0x2, PT ;  /* 0x000000020000780c */ /* 0x000fda0003f05270 */
[----:B------:R-:W-:Y:S05]  /*122f0*/  @!P0 BRA `(.L_x_1179) ;  /* 0x0000000000288947 */ /* 0x000fea0003800000 */
[----:B------:R-:W-:-:S13]  /*12300*/  ISETP.NE.AND P0, PT, R0, 0x3, PT ;  /* 0x000000030000780c */ /* 0x000fda0003f05270 */
[----:B------:R-:W-:Y:S05]  /*12310*/  @!P0 BRA `(.L_x_1180) ;  /* 0x0000000000148947 */ /* 0x000fea0003800000 */
[----:B------:R-:W-:-:S13]  /*12320*/  ISETP.NE.AND P0, PT, R0, 0x4, PT ;  /* 0x000000040000780c */ /* 0x000fda0003f05270 */
[----:B------:R-:W-:Y:S05]  /*12330*/  @P0 BRA `(.L_x_1178) ;  /* 0x0000000c00980947 */ /* 0x000fea0003800000 */
[----:B------:R-:W0:Y:S02]  /*12340*/  F2I.S64.F64.TRUNC R4, R4 ;  /* 0x0000000400047311 */ /* 0x000e24000030d900 */
[----:B0-----:R-:W-:Y:S01]  /*12350*/  STG.E.64 desc[UR36][R16.64], R4 ;  /* 0x0000000410007986 */ /* 0x001fe2000c101b24 */
[----:B------:R-:W-:Y:S05]  /*12360*/  EXIT ;  /* 0x000000000000794d */ /* 0x000fea0003800000 */
.L_x_1180:
[----:B------:R-:W0:Y:S02]  /*12370*/  F2I.F64.TRUNC R5, R4 ;  /* 0x0000000400057311 */ /* 0x000e24000030d100 */
[----:B0-----:R-:W-:Y:S01]  /*12380*/  STG.E desc[UR36][R16.64], R5 ;  /* 0x0000000510007986 */ /* 0x001fe2000c101924 */
[----:B------:R-:W-:Y:S05]  /*12390*/  EXIT ;  /* 0x000000000000794d */ /* 0x000fea0003800000 */
.L_x_1179:
[----:B------:R-:W0:Y:S02]  /*123a0*/  F2I.F64.TRUNC R5, R4 ;  /* 0x0000000400057311 */ /* 0x000e24000030d100 */
[----:B0-----:R-:W-:Y:S01]  /*123b0*/  STG.E.U16 desc[UR36][R16.64], R5 ;  /* 0x0000000510007986 */ /* 0x001fe2000c101524 */
[----:B------:R-:W-:Y:S05]  /*123c0*/  EXIT ;  /* 0x000000000000794d */ /* 0x000fea0003800000 */
.L_x_1175:
        /* <DEDUP_REMOVED lines=11> */
[----:B------:R-:W-:Y:S01]  /*12480*/  STG.E desc[UR36][R16.64], R3 ;  /* 0x0000000310007986 */ /* 0x000fe2000c101924 */
[----:B------:R-:W-:Y:S05]  /*12490*/  EXIT ;  /* 0x000000000000794d */ /* 0x000fea0003800000 */
.L_x_1182:
[----:B------:R-:W-:Y:S01]  /*124a0*/  UMOV UR4, 0xf0000000 ;  /* 0xf000000000047882 */ /* 0x000fe20000000000 */
[----:B------:R-:W-:Y:S01]  /*124b0*/  UMOV UR5, 0x380fffff ;  /* 0x380fffff00057882 */ /* 0x000fe20000000000 */
[----:B------:R-:W0:Y:S01]  /*124c0*/  F2F.F32.F64 R0, R4 ;  /* 0x0000000400007310 */ /* 0x000e220000301000 */
[----:B------:R-:W-:-:S14]  /*124d0*/  DSETP.GEU.AND P0, PT, |R4|, UR4, PT ;  /* 0x0000000404007e2a */ /* 0x000fdc000bf0e200 */
[----:B0-----:R-:W-:-:S05]  /*124e0*/  @!P0 FMUL R0, R0, 1.175494350822287508e-38 ;  /* 0x0080000000008820 */ /* 0x001fca0000400000 */
[----:B------:R-:W-:-:S05]  /*124f0*/  F2FP.F16.F32.PACK_AB R0, RZ, R0 ;  /* 0x00000000ff00723e */ /* 0x000fca00000000ff */
[----:B------:R-:W-:Y:S01]  /*12500*/  STG.E.U16 desc[UR36][R16.64], R0 ;  /* 0x0000000010007986 */ /* 0x000fe2000c101524 */
[----:B------:R-:W-:Y:S05]  /*12510*/  EXIT ;  /* 0x000000000000794d */ /* 0x000fea0003800000 */
.L_x_1181:
        /* <DEDUP_REMOVED lines=14> */
[----:B------:R-:W-:Y:S01]  /*12600*/  STG.E.64 desc[UR36][R16.64], R2 ;  /* 0x0000000210007986 */ /* 0x000fe2000c101b24 */
[----:B------:R-:W-:Y:S05]  /*12610*/  EXIT ;  /* 0x000000000000794d */ /* 0x000fea0003800000 */
.L_x_1184:
        /* <DEDUP_REMOVED lines=9> */
[----:B------:R-:W-:Y:S01]  /*126b0*/  STG.E desc[UR36][R16.64], R3 ;  /* 0x0000000310007986 */ /* 0x000fe2000c101924 */
[----:B------:R-:W-:Y:S05]  /*126c0*/  EXIT ;  /* 0x000000000000794d */ /* 0x000fea0003800000 */
.L_x_1183:
[----:B------:R-:W-:Y:S01]  /*126d0*/  STG.E.64 desc[UR36][R16.64], R4 ;  /* 0x0000000410007986 */ /* 0x000fe2000c101b24 */
[----:B------:R-:W-:Y:S05]  /*126e0*/  EXIT ;  /* 0x000000000000794d */ /* 0x000fea0003800000 */
.L_x_1174:
        /* <DEDUP_REMOVED lines=11> */
[----:B------:R-:W-:Y:S01]  /*127a0*/  STG.E.U8 desc[UR36][R16.64], R3 ;  /* 0x0000000310007986 */ /* 0x000fe2000c101124 */
[----:B------:R-:W-:Y:S05]  /*127b0*/  EXIT ;  /* 0x000000000000794d */ /* 0x000fea0003800000 */
.L_x_1187:
[----:B------:R-:W-:Y:S01]  /*127c0*/  STG.E.128 desc[UR36][R16.64], R4 ;  /* 0x0000000410007986 */ /* 0x000fe2000c101d24 */
[----:B------:R-:W-:Y:S05]  /*127d0*/  EXIT ;  /* 0x000000000000794d */ /* 0x000fea0003800000 */
.L_x_1186:
        /* <DEDUP_REMOVED lines=25> */
.L_x_1191:
[----:B------:R-:W-:Y:S05]  /*12970*/  BSYNC B0 ;  /* 0x0000000000007941 */ /* 0x000fea0003800000 */
.L_x_1190:
[----:B------:R-:W-:-:S05]  /*12980*/  LOP3.LUT R3, R0, R3, RZ, 0xfc, !PT ;  /* 0x0000000300037212 */ /* 0x000fca00078efcff */
[----:B------:R-:W-:Y:S01]  /*12990*/  STG.E.U8 desc[UR36][R16.64], R3 ;  /* 0x0000000310007986 */ /* 0x000fe2000c101124 */
[----:B------:R-:W-:Y:S05]  /*129a0*/  EXIT ;  /* 0x000000000000794d */ /* 0x000fea0003800000 */
.L_x_1189:
        /* <DEDUP_REMOVED lines=17> */
.L_x_1193:
[----:B------:R-:W-:Y:S01]  /*12ac0*/  IMAD.MOV.U32 R0, RZ, RZ, 0x7f ;  /* 0x0000007fff007424 */ /* 0x000fe200078e00ff */
[----:B------:R-:W-:-:S04]  /*12ad0*/  ISETP.GT.U32.AND P0, PT, R2, 0x7f800000, PT ;  /* 0x7f8000000200780c */ /* 0x000fc80003f04070 */
[----:B------:R-:W-:-:S09]  /*12ae0*/  SEL R0, R0, 0x7c, P0 ;  /* 0x0000007c00007807 */ /* 0x000fd20000000000 */
.L_x_1194:
[----:B------:R-:W-:Y:S05]  /*12af0*/  BSYNC B0 ;  /* 0x0000000000007941 */ /* 0x000fea0003800000 */
.L_x_1192:
[----:B------:R-:W-:-:S04]  /*12b00*/  LOP3.LUT R2, R3, 0x80000000, RZ, 0xc0, !PT ;  /* 0x8000000003027812 */ /* 0x000fc800078ec0ff */
[----:B------:R-:W-:-:S04]  /*12b10*/  SHF.R.U32.HI R3, RZ, 0x18, R2 ;  /* 0x00000018ff037819 */ /* 0x000fc80000011602 */
[----:B------:R-:W-:-:S05]  /*12b20*/  LOP3.LUT R3, R0, R3, RZ, 0xfc, !PT ;  /* 0x0000000300037212 */ /* 0x000fca00078efcff */
[----:B------:R-:W-:Y:S01]  /*12b30*/  STG.E.U8 desc[UR36][R16.64], R3 ;  /* 0x0000000310007986 */ /* 0x000fe2000c101124 */
[----:B------:R-:W-:Y:S05]  /*12b40*/  EXIT ;  /* 0x000000000000794d */ /* 0x000fea0003800000 */
.L_x_1188:
[----:B------:R-:W-:Y:S01]  /*12b50*/  UMOV UR4, 0xf0000000 ;  /* 0xf000000000047882 */ /* 0x000fe20000000000 */
[----:B------:R-:W-:Y:S01]  /*12b60*/  UMOV UR5, 0x380fffff ;  /* 0x380fffff00057882 */ /* 0x000fe20000000000 */
[----:B------:R-:W0:Y:S01]  /*12b70*/  F2F.F32.F64 R0, R4 ;  /* 0x0000000400007310 */ /* 0x000e220000301000 */
[----:B------:R-:W-:-:S14]  /*12b80*/  DSETP.GEU.AND P0, PT, |R4|, UR4, PT ;  /* 0x0000000404007e2a */ /* 0x000fdc000bf0e200 */
[----:B0-----:R-:W-:-:S05]  /*12b90*/  @!P0 FMUL R0, R0, 1.175494350822287508e-38 ;  /* 0x0080000000008820 */ /* 0x001fca0000400000 */
[----:B------:R-:W-:-:S05]  /*12ba0*/  F2FP.BF16.F32.PACK_AB R0, RZ, R0 ;  /* 0x00000000ff00723e */ /* 0x000fca00000010ff */
[----:B------:R-:W-:Y:S01]  /*12bb0*/  STG.E.U16 desc[UR36][R16.64], R0 ;  /* 0x0000000010007986 */ /* 0x000fe2000c101524 */
[----:B------:R-:W-:Y:S05]  /*12bc0*/  EXIT ;  /* 0x000000000000794d */ /* 0x000fea0003800000 */
.L_x_1185:
        /* <DEDUP_REMOVED lines=9> */
[----:B0-----:R-:W-:Y:S01]  /*12c60*/  STG.E.U16 desc[UR36][R16.64], R5 ;  /* 0x0000000510007986 */ /* 0x001fe2000c101524 */
[----:B------:R-:W-:Y:S05]  /*12c70*/  EXIT ;  /* 0x000000000000794d */ /* 0x000fea0003800000 */
.L_x_1197:
        /* <DEDUP_REMOVED lines=21> */
.L_x_1200:
[----:B------:R-:W-:-:S04]  /*12dd0*/  LOP3.LUT R2, R3, 0x80000000, RZ, 0xc0, !PT ;  /* 0x8000000003027812 */ /* 0x000fc800078ec0ff */
[----:B------:R-:W-:-:S04]  /*12de0*/  SHF.R.U32.HI R3, RZ, 0x18, R2 ;  /* 0x00000018ff037819 */ /* 0x000fc80000011602 */
[----:B------:R-:W-:-:S04]  /*12df0*/  LOP3.LUT R0, R0, R3, RZ, 0xfc, !PT ;  /* 0x0000000300007212 */ /* 0x000fc800078efcff */
[----:B------:R-:W-:-:S07]  /*12e00*/  PRMT R8, R0, 0x7610, R8 ;  /* 0x0000761000087816 */ /* 0x000fce0000000008 */
.L_x_1199:
[----:B------:R-:W-:Y:S05]  /*12e10*/  BSYNC B0 ;  /* 0x0000000000007941 */ /* 0x000fea0003800000 */
.L_x_1198:
[----:B------:R-:W-:Y:S01]  /*12e20*/  STG.E.U8 desc[UR36][R16.64], R8 ;  /* 0x0000000810007986 */ /* 0x000fe2000c101124 */
[----:B------:R-:W-:Y:S05]  /*12e30*/  EXIT ;  /* 0x000000000000794d */ /* 0x000fea0003800000 */
.L_x_1196:
        /* <DEDUP_REMOVED lines=21> */
.L_x_1203:
[----:B------:R-:W-:-:S04]  /*12f90*/  LOP3.LUT R2, R3, 0x80000000, RZ, 0xc0, !PT ;  /* 0x8000000003027812 */ /* 0x000fc800078ec0ff */
[----:B------:R-:W-:-:S04]  /*12fa0*/  SHF.R.U32.HI R3, RZ, 0x18, R2 ;  /* 0x00000018ff037819 */ /* 0x000fc80000011602 */
[----:B------:R-:W-:-:S04]  /*12fb0*/  LOP3.LUT R0, R0, R3, RZ, 0xfc, !PT ;  /* 0x0000000300007212 */ /* 0x000fc800078efcff */
[----:B------:R-:W-:-:S07]  /*12fc0*/  PRMT R8, R0, 0x7610, R8 ;  /* 0x0000761000087816 */ /* 0x000fce0000000008 */
.L_x_1202:
[----:B------:R-:W-:Y:S05]  /*12fd0*/  BSYNC B0 ;  /* 0x0000000000007941 */ /* 0x000fea0003800000 */
.L_x_1201:
[----:B------:R-:W-:Y:S01]  /*12fe0*/  STG.E.U8 desc[UR36][R16.64], R8 ;  /* 0x0000000810007986 */ /* 0x000fe2000c101124 */
[----:B------:R-:W-:Y:S05]  /*12ff0*/  EXIT ;  /* 0x000000000000794d */ /* 0x000fea0003800000 */
.L_x_1195:
        /* <DEDUP_REMOVED lines=26> */
.L_x_1178:
[----:B------:R-:W-:Y:S01]  /*131a0*/  MOV R0, 0x0 ;  /* 0x0000000000007802 */ /* 0x000fe20000000f00 */
[----:B------:R-:W-:Y:S01]  /*131b0*/  ULDC.64 UR4, c[0x4][0x118] ;  /* 0x0100460000047ab9 */ /* 0x000fe20000000a00 */
[----:B------:R-:W-:Y:S01]  /*131c0*/  ULDC.64 UR6, c[0x4][0x10] ;  /* 0x0100040000067ab9 */ /* 0x000fe20000000a00 */
[----:B------:R-:W-:Y:S01]  /*131d0*/  IMAD.U32 R4, RZ, RZ, UR4 ;  /* 0x00000004ff047e24 */ /* 0x000fe2000f8e00ff */
[----:B------:R0:W1:Y:S01]  /*131e0*/  LDC.64 R2, c[0x4][R0] ;  /* 0x0100000000027b82 */ /* 0x0000620000000a00 */
[----:B------:R-:W-:Y:S01]  /*131f0*/  IMAD.U32 R5, RZ, RZ, UR5 ;  /* 0x00000005ff057e24 */ /* 0x000fe2000f8e00ff */
[----:B------:R-:W-:Y:S01]  /*13200*/  ULDC.64 UR4, c[0x4][0x120] ;  /* 0x0100480000047ab9 */ /* 0x000fe20000000a00 */
[----:B------:R-:W-:Y:S01]  /*13210*/  HFMA2.MMA R8, -RZ, RZ, 0, 6.020069122314453125e-06 ;  /* 0x00000065ff087435 */ /* 0x000fe200000001ff */
        /* <DEDUP_REMOVED lines=8> */
.L_x_1206:
[----:B------:R-:W-:Y:S05]  /*132a0*/  EXIT ;  /* 0x000000000000794d */ /* 0x000fea0003800000 */
.L_x_1205:
[----:B------:R-:W0:Y:S02]  /*132b0*/  F2I.U64.F64.TRUNC R4, R4 ;  /* 0x0000000400047311 */ /* 0x000e24000030d800 */
[----:B0-----:R-:W-:Y:S01]  /*132c0*/  STG.E.64 desc[UR36][R16.64], R4 ;  /* 0x0000000410007986 */ /* 0x001fe2000c101b24 */
[----:B------:R-:W-:Y:S05]  /*132d0*/  EXIT ;  /* 0x000000000000794d */ /* 0x000fea0003800000 */
.L_x_1204:
[----:B------:R-:W0:Y:S02]  /*132e0*/  F2I.U32.F64.TRUNC R5, R4 ;  /* 0x0000000400057311 */ /* 0x000e24000030d000 */
[----:B0-----:R-:W-:Y:S01]  /*132f0*/  STG.E desc[UR36][R16.64], R5 ;  /* 0x0000000510007986 */ /* 0x001fe2000c101924 */
[----:B------:R-:W-:Y:S05]  /*13300*/  EXIT ;  /* 0x000000000000794d */ /* 0x000fea0003800000 */
        .type           $_ZN2at6native18elementwise_kernelILi128ELi4EZNS0_15gpu_kernel_implIZZZNS0_54_GLOBAL__N__7dbc7496_16_ComplexKernel_cu_b2145a98_311017polar_kernel_cudaERNS_14TensorIteratorEENKUlvE_clEvENKUlvE_clEvEUlddE_EEvRNS_18TensorIteratorBaseERKT_EUliE_EEviT1_$__internal_trig_reduction_slowpathd,@function
        .size           $_ZN2at6native18elementwise_kernelILi128ELi4EZNS0_15gpu_kernel_implIZZZNS0_54_GLOBAL__N__7dbc7496_16_ComplexKernel_cu_b2145a98_311017polar_kernel_cudaERNS_14TensorIteratorEENKUlvE_clEvENKUlvE_clEvEUlddE_EEvRNS_18TensorIteratorBaseERKT_EUliE_EEviT1_$__internal_trig_reduction_slowpathd,(.L_x_4579 - $_ZN2at6native18elementwise_kernelILi128ELi4EZNS0_15gpu_kernel_implIZZZNS0_54_GLOBAL__N__7dbc7496_16_ComplexKernel_cu_b2145a98_311017polar_kernel_cudaERNS_14TensorIteratorEENKUlvE_clEvENKUlvE_clEvEUlddE_EEvRNS_18TensorIteratorBaseERKT_EUliE_EEviT1_$__internal_trig_reduction_slowpathd)
$_ZN2at6native18elementwise_kernelILi128ELi4EZNS0_15gpu_kernel_implIZZZNS0_54_GLOBAL__N__7dbc7496_16_ComplexKernel_cu_b2145a98_311017polar_kernel_cudaERNS_14TensorIteratorEENKUlvE_clEvENKUlvE_clEvEUlddE_EEvRNS_18TensorIteratorBaseERKT_EUliE_EEviT1_$__internal_trig_reduction_slowpathd:
[----:B------:R-:W-:Y:S01]  /*13310*/  SHF.R.U32.HI R3, RZ, 0x14, R7 ;  /* 0x00000014ff037819 */ /* 0x000fe20000011607 */
[----:B------:R-:W-:-:S03]  /*13320*/  IMAD.MOV.U32 R8, RZ, RZ, RZ ;  /* 0x000000ffff087224 */ /* 0x000fc600078e00ff */
[----:B------:R-:W-:-:S04]  /*13330*/  LOP3.LUT R9, R3, 0x7ff, RZ, 0xc0, !PT ;  /* 0x000007ff03097812 */ /* 0x000fc800078ec0ff */
[----:B------:R-:W-:-:S13]  /*13340*/  ISETP.NE.AND P0, PT, R9, 0x7ff, PT ;  /* 0x000007ff0900780c */ /* 0x000fda0003f05270 */
[----:B------:R-:W-:Y:S05]  /*13350*/  @!P0 BRA `(.L_x_1207) ;  /* 0x0000000800388947 */ /* 0x000fea0003800000 */
[----:B------:R-:W-:Y:S01]  /*13360*/  VIADD R10, R9, 0xfffffc00 ;  /* 0xfffffc00090a7836 */ /* 0x000fe20000000000 */
[----:B------:R-:W-:Y:S01]  /*13370*/  BSSY B1, `(.L_x_1208) ;  /* 0x0000032000017945 */ /* 0x000fe20003800000 */
[----:B------:R-:W-:Y:S01]  /*13380*/  VIADD R3, R3, 0xfffffc00 ;  /* 0xfffffc0003037836 */ /* 0x000fe20000000000 */
[----:B------:R-:W-:Y:S02]  /*13390*/  CS2R R32, SRZ ;  /* 0x0000000000207805 */ /* 0x000fe4000001ff00 */
[----:B------:R-:W-:-:S04]  /*133a0*/  SHF.R.U32.HI R10, RZ, 0x6, R10 ;  /* 0x00000006ff0a7819 */ /* 0x000fc8000001160a */
[C---:B------:R-:W-:Y:S02]  /*133b0*/  IADD3 R9, -R10.reuse, 0x10, RZ ;  /* 0x000000100a097810 */ /* 0x040fe40007ffe1ff */
[C---:B------:R-:W-:Y:S02]  /*133c0*/  IADD3 R8, -R10.reuse, 0x13, RZ ;  /* 0x000000130a087810 */ /* 0x040fe40007ffe1ff */
[----:B------:R-:W-:Y:S02]  /*133d0*/  ISETP.GT.AND P0, PT, R9, 0xe, PT ;  /* 0x0000000e0900780c */ /* 0x000fe40003f04270 */
[----:B------:R-:W-:Y:S02]  /*133e0*/  IADD3 R10, -R10, 0xf, RZ ;  /* 0x0000000f0a0a7810 */ /* 0x000fe40007ffe1ff */
[----:B------:R-:W-:-:S04]  /*133f0*/  SEL R8, R8, 0x12, !P0 ;  /* 0x0000001208087807 */ /* 0x000fc80004000000 */
[----:B------:R-:W-:Y:S02]  /*13400*/  ISETP.GT.AND P0, PT, R9, R8, PT ;  /* 0x000000080900720c */ /* 0x000fe40003f04270 */
[----:B------:R-:W-:Y:S01]  /*13410*/  LOP3.LUT P1, R9, R3, 0x3f, RZ, 0xc0, !PT ;  /* 0x0000003f03097812 */ /* 0x000fe2000782c0ff */
[----:B------:R-:W-:-:S10]  /*13420*/  IMAD.MOV.U32 R3, RZ, RZ, R10 ;  /* 0x000000ffff037224 */ /* 0x000fd400078e000a */
[----:B------:R-:W-:Y:S05]  /*13430*/  @P0 BRA `(.L_x_1209) ;  /* 0x0000000000940947 */ /* 0x000fea0003800000 */
[----:B------:R-:W0:Y:S01]  /*13440*/  LDC.64 R12, c[0x4][0x130] ;  /* 0x01004c00ff0c7b82 */ /* 0x000e220000000a00 */
[----:B------:R-:W-:Y:S01]  /*13450*/  SHF.L.U64.HI R11, R0, 0xb, R7 ;  /* 0x0000000b000b7819 */ /* 0x000fe20000010207 */
[----:B------:R-:W-:Y:S01]  /*13460*/  IMAD.MOV.U32 R3, RZ, RZ, R10 ;  /* 0x000000ffff037224 */ /* 0x000fe200078e000a */
[----:B------:R-:W-:Y:S02]  /*13470*/  CS2R R32, SRZ ;  /* 0x0000000000207805 */ /* 0x000fe4000001ff00 */
[----:B------:R-:W-:-:S03]  /*13480*/  LOP3.LUT R11, R11, 0x80000000, RZ, 0xfc, !PT ;  /* 0x800000000b0b7812 */ /* 0x000fc600078efcff */
[----:B------:R-:W1:Y:S01]  /*13490*/  LDC.64 R28, c[0x0][0x208] ;  /* 0x00008200ff1c7b82 */ /* 0x000e620000000a00 */
[----:B0-----:R-:W-:-:S04]  /*134a0*/  IMAD.WIDE R12, R10, 0x8, R12 ;  /* 0x000000080a0c7825 */ /* 0x001fc800078e020c */
[----:B------:R-:W-:Y:S02]  /*134b0*/  IMAD.MOV.U32 R15, RZ, RZ, R13 ;  /* 0x000000ffff0f7224 */ /* 0x000fe400078e000d */
[----:B------:R-:W-:Y:S02]  /*134c0*/  IMAD.SHL.U32 R13, R0, 0x800, RZ ;  /* 0x00000800000d7824 */ /* 0x000fe400078e00ff */
[----:B-1----:R-:W-:-:S07]  /*134d0*/  IMAD.MOV.U32 R0, RZ, RZ, R1 ;  /* 0x000000ffff007224 */ /* 0x002fce00078e0001 */
.L_x_1210:
[----:B------:R-:W-:Y:S01]  /*134e0*/  R2UR UR4, R28 ;  /* 0x000000001c0472ca */ /* 0x000fe200000e0000 */
[----:B------:R-:W-:Y:S01]  /*134f0*/  IMAD.MOV.U32 R14, RZ, RZ, R12 ;  /* 0x000000ffff0e7224 */ /* 0x000fe200078e000c */
[----:B------:R-:W-:-:S13]  /*13500*/  R2UR UR5, R29 ;  /* 0x000000001d0572ca */ /* 0x000fda00000e0000 */
[----:B------:R-:W2:Y:S01]  /*13510*/  LDG.E.64.CONSTANT R30, desc[UR4][R14.64] ;  /* 0x000000040e1e7981 */ /* 0x000ea2000c1e9b00 */
[----:B------:R-:W-:Y:S02]  /*13520*/  VIADD R3, R3, 0x1 ;  /* 0x0000000103037836 */ /* 0x000fe40000000000 */
[----:B--2---:R-:W-:-:S04]  /*13530*/  IMAD.WIDE.U32 R32, P4, R30, R13, R32 ;  /* 0x0000000d1e207225 */ /* 0x004fc80007880020 */
[C---:B------:R-:W-:Y:S02]  /*13540*/  IMAD R21, R30.reuse, R11, RZ ;  /* 0x0000000b1e157224 */ /* 0x040fe400078e02ff */
[----:B------:R-:W-:Y:S02]  /*13550*/  IMAD R14, R31, R13, RZ ;  /* 0x0000000d1f0e7224 */ /* 0x000fe400078e02ff */
[----:B------:R-:W-:Y:S01]  /*13560*/  IMAD.HI.U32 R22, R30, R11, RZ ;  /* 0x0000000b1e167227 */ /* 0x000fe200078e00ff */
[----:B------:R-:W-:-:S03]  /*13570*/  IADD3 R21, P0, R21, R33, RZ ;  /* 0x0000002115157210 */ /* 0x000fc60007f1e0ff */
[----:B------:R-:W-:Y:S01]  /*13580*/  IMAD.X R22, RZ, RZ, R22, P4 ;  /* 0x000000ffff167224 */ /* 0x000fe200020e0616 */
[----:B------:R-:W-:Y:S01]  /*13590*/  IADD3 R33, P3, R14, R21, RZ ;  /* 0x000000150e217210 */ /* 0x000fe20007f7e0ff */
[----:B------:R-:W-:-:S04]  /*135a0*/  IMAD.HI.U32 R21, R31, R13, RZ ;  /* 0x0000000d1f157227 */ /* 0x000fc800078e00ff */
[-C--:B------:R-:W-:Y:S01]  /*135b0*/  IMAD R20, R31, R11.reuse, RZ ;  /* 0x0000000b1f147224 */ /* 0x080fe200078e02ff */
[----:B------:R-:W-:Y:S01]  /*135c0*/  IADD3.X R21, P0, R21, R22, RZ, P0, !PT ;  /* 0x0000001615157210 */ /* 0x000fe2000071e4ff */
[----:B------:R-:W-:Y:S01]  /*135d0*/  IMAD.HI.U32 R14, R31, R11, RZ ;  /* 0x0000000b1f0e7227 */ /* 0x000fe200078e00ff */
[----:B------:R0:W-:Y:S02]  /*135e0*/  STL.64 [R0], R32 ;  /* 0x0000002000007387 */ /* 0x0001e40000100a00 */
[----:B------:R-:W-:Y:S01]  /*135f0*/  IADD3.X R20, P4, R20, R21, RZ, P3, !PT ;  /* 0x0000001514147210 */ /* 0x000fe20001f9e4ff */
[----:B------:R-:W-:Y:S01]  /*13600*/  IMAD.X R14, RZ, RZ, R14, P0 ;  /* 0x000000ffff0e7224 */ /* 0x000fe200000e060e */
[----:B------:R-:W-:Y:S02]  /*13610*/  ISETP.GE.AND P3, PT, R3, R8, PT ;  /* 0x000000080300720c */ /* 0x000fe40003f66270 */
[----:B------:R-:W-:Y:S01]  /*13620*/  IADD3 R12, P0, R12, 0x8, RZ ;  /* 0x000000080c0c7810 */ /* 0x000fe20007f1e0ff */
[----:B------:R-:W-:-:S04]  /*13630*/  IMAD.X R21, RZ, RZ, R14, P4 ;  /* 0x000000ffff157224 */ /* 0x000fc800020e060e */
[----:B------:R-:W-:Y:S02]  /*13640*/  IMAD.X R15, RZ, RZ, R15, P0 ;  /* 0x000000ffff0f7224 */ /* 0x000fe400000e060f */
[----:B0-----:R-:W-:Y:S02]  /*13650*/  VIADD R0, R0, 0x8 ;  /* 0x0000000800007836 */ /* 0x001fe40000000000 */
[----:B------:R-:W-:Y:S02]  /*13660*/  IMAD.MOV.U32 R32, RZ, RZ, R20 ;  /* 0x000000ffff207224 */ /* 0x000fe400078e0014 */
[----:B------:R-:W-:Y:S01]  /*13670*/  IMAD.MOV.U32 R33, RZ, RZ, R21 ;  /* 0x000000ffff217224 */ /* 0x000fe200078e0015 */
[----:B------:R-:W-:Y:S06]  /*13680*/  @!P3 BRA `(.L_x_1210) ;  /* 0xfffffffc0094b947 */ /* 0x000fec000383ffff */
.L_x_1209:
[----:B------:R-:W-:Y:S05]  /*13690*/  BSYNC B1 ;  /* 0x0000000000017941 */ /* 0x000fea0003800000 */
.L_x_1208:
[----:B------:R-:W-:-:S05]  /*136a0*/  IADD3 R10, -R10, R3, RZ ;  /* 0x000000030a0a7210 */ /* 0x000fca0007ffe1ff */
[----:B------:R-:W-:-:S05]  /*136b0*/  IMAD R20, R10, 0x8, R1 ;  /* 0x000000080a147824 */ /* 0x000fca00078e0201 */
[----:B------:R0:W-:Y:S04]  /*136c0*/  STL.64 [R20], R32 ;  /* 0x0000002014007387 */ /* 0x0001e80000100a00 */
[----:B------:R-:W2:Y:S04]  /*136d0*/  LDL.64 R10, [R1+0x10] ;  /* 0x00001000010a7983 */ /* 0x000ea80000100a00 */
[----:B------:R-:W3:Y:S04]  /*136e0*/  @P1 LDL.64 R28, [R1+0x8] ;  /* 0x00000800011c1983 */ /* 0x000ee80000100a00 */
[----:B------:R-:W4:Y:S01]  /*136f0*/  LDL.64 R12, [R1+0x18] ;  /* 0x00001800010c7983 */ /* 0x000f220000100a00 */
[----:B------:R-:W-:Y:S01]  /*13700*/  @P1 IADD3 R14, -R9, 0x40, RZ ;  /* 0x00000040090e1810 */ /* 0x000fe20007ffe1ff */
[----:B------:R-:W-:Y:S01]  /*13710*/  UMOV UR4, URZ ;  /* 0x0000003f00047c82 */ /* 0x000fe20008000000 */
[----:B--2---:R-:W-:-:S02]  /*13720*/  @P1 SHF.L.U32 R0, R10, R9, RZ ;  /* 0x000000090a001219 */ /* 0x004fc400000006ff */
[-C--:B------:R-:W-:Y:S02]  /*13730*/  @P1 SHF.R.U64 R3, R10, R14.reuse, R11 ;  /* 0x0000000e0a031219 */ /* 0x080fe4000000120b */
[----:B---3--:R-:W-:Y:S02]  /*13740*/  @P1 SHF.R.U64 R21, R28, R14, R29 ;  /* 0x0000000e1c151219 */ /* 0x008fe4000000121d */
[-C--:B------:R-:W-:Y:S02]  /*13750*/  @P1 SHF.L.U64.HI R8, R10, R9.reuse, R11 ;  /* 0x000000090a081219 */ /* 0x080fe4000001020b */
[----:B------:R-:W-:Y:S01]  /*13760*/  @P1 LOP3.LUT R10, R21, R0, RZ, 0xfc, !PT ;  /* 0x00000000150a1212 */ /* 0x000fe200078efcff */
[----:B------:R-:W-:Y:S01]  /*13770*/  IMAD.MOV.U32 R21, RZ, RZ, RZ ;  /* 0x000000ffff157224 */ /* 0x000fe200078e00ff */
[----:B------:R-:W-:Y:S02]  /*13780*/  @P1 SHF.R.U32.HI R15, RZ, R14, R29 ;  /* 0x0000000eff0f1219 */ /* 0x000fe4000001161d */
[----:B----4-:R-:W-:-:S02]  /*13790*/  @P1 SHF.L.U32 R0, R12, R9, RZ ;  /* 0x000000090c001219 */ /* 0x010fc400000006ff */
[----:B------:R-:W-:Y:S02]  /*137a0*/  @P1 SHF.R.U32.HI R14, RZ, R14, R11 ;  /* 0x0000000eff0e1219 */ /* 0x000fe4000001160b */
[----:B------:R-:W-:Y:S02]  /*137b0*/  @P1 SHF.L.U64.HI R9, R12, R9, R13 ;  /* 0x000000090c091219 */ /* 0x000fe4000001020d */
[----:B------:R-:W-:Y:S02]  /*137c0*/  @P1 LOP3.LUT R11, R15, R8, RZ, 0xfc, !PT ;  /* 0x000000080f0b1212 */ /* 0x000fe400078efcff */
[----:B------:R-:W-:Y:S02]  /*137d0*/  @P1 LOP3.LUT R12, R0, R3, RZ, 0xfc, !PT ;  /* 0x00000003000c1212 */ /* 0x000fe400078efcff */
[C-C-:B------:R-:W-:Y:S01]  /*137e0*/  SHF.L.U64.HI R0, R10.reuse, 0x2, R11.reuse ;  /* 0x000000020a007819 */ /* 0x140fe2000001020b */
[----:B------:R-:W-:Y:S01]  /*137f0*/  IMAD.SHL.U32 R10, R10, 0x4, RZ ;  /* 0x000000040a0a7824 */ /* 0x000fe200078e00ff */
[----:B------:R-:W-:Y:S01]  /*13800*/  SHF.R.U32.HI R11, RZ, 0x1e, R11 ;  /* 0x0000001eff0b7819 */ /* 0x000fe2000001160b */
[----:B------:R-:W-:Y:S01]  /*13810*/  IMAD.SHL.U32 R8, R12, 0x4, RZ ;  /* 0x000000040c087824 */ /* 0x000fe200078e00ff */
[----:B------:R-:W-:-:S02]  /*13820*/  @P1 LOP3.LUT R13, R9, R14, RZ, 0xfc, !PT ;  /* 0x0000000e090d1212 */ /* 0x000fc400078efcff */
[----:B------:R-:W-:Y:S02]  /*13830*/  IADD3 RZ, P0, RZ, -R10, RZ ;  /* 0x8000000affff7210 */ /* 0x000fe40007f1e0ff */
[----:B------:R-:W-:Y:S02]  /*13840*/  LOP3.LUT R15, RZ, R0, RZ, 0x33, !PT ;  /* 0x00000000ff0f7212 */ /* 0x000fe400078e33ff */
[----:B------:R-:W-:Y:S02]  /*13850*/  LOP3.LUT R9, R11, R8, RZ, 0xfc, !PT ;  /* 0x000000080b097212 */ /* 0x000fe400078efcff */
[----:B------:R-:W-:Y:S02]  /*13860*/  SHF.L.U64.HI R8, R12, 0x2, R13 ;  /* 0x000000020c087819 */ /* 0x000fe4000001020d */
[----:B------:R-:W-:Y:S02]  /*13870*/  IADD3.X R15, P0, RZ, R15, RZ, P0, !PT ;  /* 0x0000000fff0f7210 */ /* 0x000fe4000071e4ff */
[----:B------:R-:W-:-:S02]  /*13880*/  LOP3.LUT R12, RZ, R9, RZ, 0x33, !PT ;  /* 0x00000009ff0c7212 */ /* 0x000fc400078e33ff */
[----:B------:R-:W-:Y:S02]  /*13890*/  LOP3.LUT R11, RZ, R8, RZ, 0x33, !PT ;  /* 0x00000008ff0b7212 */ /* 0x000fe400078e33ff */
[----:B------:R-:W-:Y:S02]  /*138a0*/  IADD3.X R12, P1, RZ, R12, RZ, P0, !PT ;  /* 0x0000000cff0c7210 */ /* 0x000fe4000073e4ff */
[----:B------:R-:W-:-:S03]  /*138b0*/  SHF.R.U32.HI R3, RZ, 0x1d, R13 ;  /* 0x0000001dff037819 */ /* 0x000fc6000001160d */
[----:B------:R-:W-:Y:S01]  /*138c0*/  IMAD.X R11, RZ, RZ, R11, P1 ;  /* 0x000000ffff0b7224 */ /* 0x000fe200008e060b */
[----:B------:R-:W-:-:S04]  /*138d0*/  LOP3.LUT P0, RZ, R3, 0x1, RZ, 0xc0, !PT ;  /* 0x0000000103ff7812 */ /* 0x000fc8000780c0ff */
[----:B------:R-:W-:Y:S02]  /*138e0*/  SEL R8, R8, R11, !P0 ;  /* 0x0000000b08087207 */ /* 0x000fe40004000000 */
[----:B------:R-:W-:Y:S02]  /*138f0*/  SEL R9, R9, R12, !P0 ;  /* 0x0000000c09097207 */ /* 0x000fe40004000000 */
[----:B------:R-:W-:-:S04]  /*13900*/  ISETP.NE.U32.AND P1, PT, R8, RZ, PT ;  /* 0x000000ff0800720c */ /* 0x000fc80003f25070 */
[----:B0-----:R-:W-:Y:S01]  /*13910*/  SEL R20, R9, R8, !P1 ;  /* 0x0000000809147207 */ /* 0x001fe20004800000 */
[----:B------:R-:W-:-:S03]  /*13920*/  @P0 IMAD.MOV R10, RZ, RZ, -R10 ;  /* 0x000000ffff0a0224 */ /* 0x000fc600078e0a0a */
[----:B------:R-:W0:Y:S02]  /*13930*/  FLO.U32 R12, R20 ;  /* 0x00000014000c7300 */ /* 0x000e2400000e0000 */
[C---:B0-----:R-:W-:Y:S02]  /*13940*/  IADD3 R11, -R12.reuse, 0x1f, RZ ;  /* 0x0000001f0c0b7810 */ /* 0x041fe40007ffe1ff */
[----:B------:R-:W-:-:S03]  /*13950*/  IADD3 R12, -R12, 0x3f, RZ ;  /* 0x0000003f0c0c7810 */ /* 0x000fc60007ffe1ff */
[----:B------:R-:W-:Y:S01]  /*13960*/  @P1 IMAD.MOV R12, RZ, RZ, R11 ;  /* 0x000000ffff0c1224 */ /* 0x000fe200078e020b */
[----:B------:R-:W-:-:S04]  /*13970*/  SEL R11, R0, R15, !P0 ;  /* 0x0000000f000b7207 */ /* 0x000fc80004000000 */
[C---:B------:R-:W-:Y:S02]  /*13980*/  ISETP.NE.U32.AND P1, PT, R12.reuse, RZ, PT ;  /* 0x000000ff0c00720c */ /* 0x040fe40003f25070 */
[----:B------:R-:W-:Y:S02]  /*13990*/  IADD3 R14, -R12, 0x40, RZ ;  /* 0x000000400c0e7810 */ /* 0x000fe40007ffe1ff */
[----:B------:R-:W-:Y:S02]  /*139a0*/  ISETP.NE.AND.EX P1, PT, RZ, RZ, PT, P1 ;  /* 0x000000ffff00720c */ /* 0x000fe40003f25310 */
[C---:B------:R-:W-:Y:S02]  /*139b0*/  SHF.L.U32 R0, R9.reuse, R12, RZ ;  /* 0x0000000c09007219 */ /* 0x040fe400000006ff */
[----:B------:R-:W-:Y:S02]  /*139c0*/  SHF.R.U64 R15, R10, R14, R11 ;  /* 0x0000000e0a0f7219 */ /* 0x000fe4000000120b */
[----:B------:R-:W-:-:S02]  /*139d0*/  SHF.L.U64.HI R10, R9, R12, R8 ;  /* 0x0000000c090a7219 */ /* 0x000fc40000010208 */
[----:B------:R-:W-:-:S05]  /*139e0*/  SHF.R.U32.HI R11, RZ, R14, R11 ;  /* 0x0000000eff0b7219 */ /* 0x000fca000001160b */
[----:B------:R-:W-:Y:S02]  /*139f0*/  @P1 LOP3.LUT R9, R15, R0, RZ, 0xfc, !PT ;  /* 0x000000000f091212 */ /* 0x000fe400078efcff */
[----:B------:R-:W-:-:S03]  /*13a00*/  @P1 LOP3.LUT R8, R11, R10, RZ, 0xfc, !PT ;  /* 0x0000000a0b081212 */ /* 0x000fc600078efcff */
[----:B------:R-:W-:-:S04]  /*13a10*/  IMAD.WIDE.U32 R14, R9, 0x2168c235, RZ ;  /* 0x2168c235090e7825 */ /* 0x000fc800078e00ff */
[----:B------:R-:W-:Y:S01]  /*13a20*/  IMAD.MOV.U32 R20, RZ, RZ, R15 ;  /* 0x000000ffff147224 */ /* 0x000fe200078e000f */
[----:B------:R-:W-:Y:S01]  /*13a30*/  IADD3 RZ, P3, R14, R14, RZ ;  /* 0x0000000e0eff7210 */ /* 0x000fe20007f7e0ff */
[----:B------:R-:W-:-:S04]  /*13a40*/  IMAD.HI.U32 R0, R8, -0x36f0255e, RZ ;  /* 0xc90fdaa208007827 */ /* 0x000fc800078e00ff */
[----:B------:R-:W-:-:S04]  /*13a50*/  IMAD.WIDE.U32 R20, R9, -0x36f0255e, R20 ;  /* 0xc90fdaa209147825 */ /* 0x000fc800078e0014 */
[C---:B------:R-:W-:Y:S02]  /*13a60*/  IMAD R11, R8.reuse, -0x36f0255e, RZ ;  /* 0xc90fdaa2080b7824 */ /* 0x040fe400078e02ff */
[----:B------:R-:W-:-:S04]  /*13a70*/  IMAD.WIDE.U32 R20, P1, R8, 0x2168c235, R20 ;  /* 0x2168c23508147825 */ /* 0x000fc80007820014 */
[----:B------:R-:W-:Y:S01]  /*13a80*/  IMAD.X R0, RZ, RZ, R0, P1 ;  /* 0x000000ffff007224 */ /* 0x000fe200008e0600 */
[----:B------:R-:W-:Y:S02]  /*13a90*/  IADD3 R11, P1, R11, R21, RZ ;  /* 0x000000150b0b7210 */ /* 0x000fe40007f3e0ff */
[----:B------:R-:W-:-:S03]  /*13aa0*/  IADD3.X RZ, P3, R20, R20, RZ, P3, !PT ;  /* 0x0000001414ff7210 */ /* 0x000fc60001f7e4ff */
[----:B------:R-:W-:Y:S01]  /*13ab0*/  IMAD.X R9, RZ, RZ, R0, P1 ;  /* 0x000000ffff097224 */ /* 0x000fe200008e0600 */
[C---:B------:R-:W-:Y:S02]  /*13ac0*/  ISETP.GT.U32.AND P1, PT, R11.reuse, RZ, PT ;  /* 0x000000ff0b00720c */ /* 0x040fe40003f24070 */
[----:B------:R-:W-:Y:S02]  /*13ad0*/  IADD3.X R8, P3, R11, R11, RZ, P3, !PT ;  /* 0x0000000b0b087210 */ /* 0x000fe40001f7e4ff */
[----:B------:R-:W-:-:S03]  /*13ae0*/  ISETP.GT.AND.EX P1, PT, R9, RZ, PT, P1 ;  /* 0x000000ff0900720c */ /* 0x000fc60003f24310 */
[----:B------:R-:W-:Y:S01]  /*13af0*/  IMAD.X R0, R9, 0x1, R9, P3 ;  /* 0x0000000109007824 */ /* 0x000fe200018e0609 */
[----:B------:R-:W-:-:S04]  /*13b00*/  SEL R8, R8, R11, P1 ;  /* 0x0000000b08087207 */ /* 0x000fc80000800000 */
[----:B------:R-:W-:Y:S02]  /*13b10*/  SEL R0, R0, R9, P1 ;  /* 0x0000000900007207 */ /* 0x000fe40000800000 */
[----:B------:R-:W-:Y:S02]  /*13b20*/  IADD3 R9, P3, R8, 0x1, RZ ;  /* 0x0000000108097810 */ /* 0x000fe40007f7e0ff */
[----:B------:R-:W-:-:S03]  /*13b30*/  LOP3.LUT R8, R3, 0x1, RZ, 0xc0, !PT ;  /* 0x0000000103087812 */ /* 0x000fc600078ec0ff */
[----:B------:R-:W-:Y:S01]  /*13b40*/  IMAD.X R0, RZ, RZ, R0, P3 ;  /* 0x000000ffff007224 */ /* 0x000fe200018e0600 */
[----:B------:R-:W-:-:S04]  /*13b50*/  LEA.HI R8, R13, R8, RZ, 0x2 ;  /* 0x000000080d087211 */ /* 0x000fc800078f10ff */
[----:B------:R-:W-:-:S04]  /*13b60*/  SHF.R.U64 R9, R9, 0xa, R0 ;  /* 0x0000000a09097819 */ /* 0x000fc80000001200 */
[----:B------:R-:W-:Y:S02]  /*13b70*/  IADD3 R11, P3, R9, 0x1, RZ ;  /* 0x00000001090b7810 */ /* 0x000fe40007f7e0ff */
[----:B------:R-:W-:Y:S02]  /*13b80*/  SEL R9, RZ, 0x1, !P1 ;  /* 0x00000001ff097807 */ /* 0x000fe40004800000 */
[----:B------:R-:W-:Y:S02]  /*13b90*/  LEA.HI.X R0, R0, RZ, RZ, 0x16, P3 ;  /* 0x000000ff00007211 */ /* 0x000fe400018fb4ff */
[----:B------:R-:W-:Y:S01]  /*13ba0*/  LOP3.LUT P1, R7, R7, 0x80000000, RZ, 0xc0, !PT ;  /* 0x8000000007077812 */ /* 0x000fe2000782c0ff */
[----:B------:R-:W-:Y:S01]  /*13bb0*/  IMAD.IADD R9, R9, 0x1, R12 ;  /* 0x0000000109097824 */ /* 0x000fe200078e020c */
[--C-:B------:R-:W-:Y:S02]  /*13bc0*/  SHF.R.U64 R11, R11, 0x1, R0.reuse ;  /* 0x000000010b0b7819 */ /* 0x100fe40000001200 */
[----:B------:R-:W-:Y:S01]  /*13bd0*/  SHF.R.U32.HI R10, RZ, 0x1, R0 ;  /* 0x00000001ff0a7819 */ /* 0x000fe20000011600 */
[----:B------:R-:W-:Y:S01]  /*13be0*/  IMAD.SHL.U32 R9, R9, 0x100000, RZ ;  /* 0x0010000009097824 */ /* 0x000fe200078e00ff */
[----:B------:R-:W-:-:S02]  /*13bf0*/  IADD3 R0, P3, P4, R11, -UR4, RZ ;  /* 0x800000040b007c10 */ /* 0x000fc4000fc7e0ff */
[----:B------:R-:W-:Y:S02]  /*13c00*/  @P0 LOP3.LUT R7, R7, 0x80000000, RZ, 0x3c, !PT ;  /* 0x8000000007070812 */ /* 0x000fe400078e3cff */
[----:B------:R-:W-:-:S03]  /*13c10*/  IADD3.X R10, R10, 0x3fe00000, ~R9, P3, P4 ;  /* 0x3fe000000a0a7810 */ /* 0x000fc60001fe8c09 */
[----:B------:R-:W-:Y:S01]  /*13c20*/  @P1 IMAD.MOV R8, RZ, RZ, -R8 ;  /* 0x000000ffff081224 */ /* 0x000fe200078e0a08 */
[----:B------:R-:W-:-:S07]  /*13c30*/  LOP3.LUT R7, R10, R7, RZ, 0xfc, !PT ;  /* 0x000000070a077212 */ /* 0x000fce00078efcff */
.L_x_1207:
[----:B------:R-:W-:Y:S02]  /*13c40*/  IMAD.MOV.U32 R11, RZ, RZ, R7 ;  /* 0x000000ffff0b7224 */ /* 0x000fe400078e0007 */
[----:B------:R-:W-:Y:S02]  /*13c50*/  IMAD.MOV.U32 R7, RZ, RZ, 0x0 ;  /* 0x00000000ff077424 */ /* 0x000fe400078e00ff */
[----:B------:R-:W-:Y:S02]  /*13c60*/  IMAD.MOV.U32 R10, RZ, RZ, R0 ;  /* 0x000000ffff0a7224 */ /* 0x000fe400078e0000 */
[----:B------:R-:W-:Y:S05]  /*13c70*/  RET.REL.NODEC R6 `(_ZN2at6native18elementwise_kernelILi128ELi4EZNS0_15gpu_kernel_implIZZZNS0_54_GLOBAL__N__7dbc7496_16_ComplexKernel_cu_b2145a98_311017polar_kernel_cudaERNS_14TensorIteratorEENKUlvE_clEvENKUlvE_clEvEUlddE_EEvRNS_18TensorIteratorBaseERKT_EUliE_EEviT1_) ;  /* 0xfffffec006e07950 */ /* 0x000fea0003c3ffff */
.L_x_1211:
        /* <DEDUP_REMOVED lines=16> */
.L_x_4579:


//--------------------- .text._ZN2at6native27unrolled_elementwise_kernelIZZZNS0_54_GLOBAL__N__7dbc7496_16_ComplexKernel_cu_b2145a98_311017polar_kernel_cudaERNS_14TensorIteratorEENKUlvE_clEvENKUlvE_clEvEUlddE_St5arrayIPcLm3EELi4E23TrivialOffsetCalculatorILi2EjESB_ILi1EjENS0_6memory12LoadWithCastILi2EEENSE_13StoreWithCastILi1EEEEEviT_T0_T2_T3_T4_T5_ --------------------------
	.section	.text._ZN2at6native27unrolled_elementwise_kernelIZZZNS0_54_GLOBAL__N__7dbc7496_16_ComplexKernel_cu_b2145a98_311017polar_kernel_cudaERNS_14TensorIteratorEENKUlvE_clEvENKUlvE_clEvEUlddE_St5arrayIPcLm3EELi4E23TrivialOffsetCalculatorILi2EjESB_ILi1EjENS0_6memory12LoadWithCastILi2EEENSE_13StoreWithCastILi1EEEEEviT_T0_T2_T3_T4_T5_,"ax",@progbits
	.align	128
        .global         _ZN2at6native27unrolled_elementwise_kernelIZZZNS0_54_GLOBAL__N__7dbc7496_16_ComplexKernel_cu_b2145a98_311017polar_kernel_cudaERNS_14TensorIteratorEENKUlvE_clEvENKUlvE_clEvEUlddE_St5arrayIPcLm3EELi4E23TrivialOffsetCalculatorILi2EjESB_ILi1EjENS0_6memory12LoadWithCastILi2EEENSE_13StoreWithCastILi1EEEEEviT_T0_T2_T3_T4_T5_
        .type           _ZN2at6native27unrolled_elementwise_kernelIZZZNS0_54_GLOBAL__N__7dbc7496_16_ComplexKernel_cu_b2145a98_311017polar_kernel_cudaERNS_14TensorIteratorEENKUlvE_clEvENKUlvE_clEvEUlddE_St5arrayIPcLm3EELi4E23TrivialOffsetCalculatorILi2EjESB_ILi1EjENS0_6memory12LoadWithCastILi2EEENSE_13StoreWithCastILi1EEEEEviT_T0_T2_T3_T4_T5_,@function
        .size           _ZN2at6native27unrolled_elementwise_kernelIZZZNS0_54_GLOBAL__N__7dbc7496_16_ComplexKernel_cu_b2145a98_311017polar_kernel_cudaERNS_14TensorIteratorEENKUlvE_clEvENKUlvE_clEvEUlddE_St5arrayIPcLm3EELi4E23TrivialOffsetCalculatorILi2EjESB_ILi1EjENS0_6memory12LoadWithCastILi2EEENSE_13StoreWithCastILi1EEEEEviT_T0_T2_T3_T4_T5_,(.L_x_4580 - _ZN2at6native27unrolled_elementwise_kernelIZZZNS0_54_GLOBAL__N__7dbc7496_16_ComplexKernel_cu_b2145a98_311017polar_kernel_cudaERNS_14TensorIteratorEENKUlvE_clEvENKUlvE_clEvEUlddE_St5arrayIPcLm3EELi4E23TrivialOffsetCalculatorILi2EjESB_ILi1EjENS0_6memory12LoadWithCastILi2EEENSE_13StoreWithCastILi1EEEEEviT_T0_T2_T3_T4_T5_)
        .other          _ZN2at6native27unrolled_elementwise_kernelIZZZNS0_54_GLOBAL__N__7dbc7496_16_ComplexKernel_cu_b2145a98_311017polar_kernel_cudaERNS_14TensorIteratorEENKUlvE_clEvENKUlvE_clEvEUlddE_St5arrayIPcLm3EELi4E23TrivialOffsetCalculatorILi2EjESB_ILi1EjENS0_6memory12LoadWithCastILi2EEENSE_13StoreWithCastILi1EEEEEviT_T0_T2_T3_T4_T5_,@"STO_CUDA_ENTRY STV_DEFAULT"
_ZN2at6native27unrolled_elementwise_kernelIZZZNS0_54_GLOBAL__N__7dbc7496_16_ComplexKernel_cu_b2145a98_311017polar_kernel_cudaERNS_14TensorIteratorEENKUlvE_clEvENKUlvE_clEvEUlddE_St5arrayIPcLm3EELi4E23TrivialOffsetCalculatorILi2EjESB_ILi1EjENS0_6memory12LoadWithCastILi2EEENSE_13StoreWithCastILi1EEEEEviT_T0_T2_T3_T4_T5_:
.text._ZN2at6native27unrolled_elementwise_kernelIZZZNS0_54_GLOBAL__N__7dbc7496_16_ComplexKernel_cu_b2145a98_311017polar_kernel_cudaERNS_14TensorIteratorEENKUlvE_clEvENKUlvE_clEvEUlddE_St5arrayIPcLm3EELi4E23TrivialOffsetCalculatorILi2EjESB_ILi1EjENS0_6memory12LoadWithCastILi2EEENSE_13StoreWithCastILi1EEEEEviT_T0_T2_T3_T4_T5_:
[----:B------:R-:W0:Y:S01]  /*0000*/  LDC R1, c[0x0][0x28] ;  /* 0x00000a00ff017b82 */ /* 0x000e220000000800 */
[----:B------:R-:W1:Y:S07]  /*0010*/  S2R R30, SR_CTAID.X ;  /* 0x00000000001e7919 */ /* 0x000e6e0000002500 */
[----:B------:R-:W1:Y:S01]  /*0020*/  LDC R44, c[0x0][0x210] ;  /* 0x00008400ff2c7b82 */ /* 0x000e620000000800 */
[----:B------:R-:W-:Y:S01]  /*0030*/  ULDC.64 UR36, c[0x0][0x208] ;  /* 0x0000820000247ab9 */ /* 0x000fe20000000a00 */
[----:B------:R-:W-:Y:S01]  /*0040*/  BSSY B6, `(.L_x_1212) ;  /* 0x00001f3000067945 */ /* 0x000fe20003800000 */
[----:B------:R-:W2:Y:S01]  /*0050*/  S2R R31, SR_TID.X ;  /* 0x00000000001f7919 */ /* 0x000ea20000002100 */
[----:B0-----:R-:W-:Y:S01]  /*0060*/  VIADD R1, R1, 0xffffffd8 ;  /* 0xffffffd801017836 */ /* 0x001fe20000000000 */
[----:B------:R-:W-:-:S02]  /*0070*/  CS2R R32, SRZ ;  /* 0x0000000000207805 */ /* 0x000fc4000001ff00 */
[----:B------:R-:W-:Y:S02]  /*0080*/  CS2R R24, SRZ ;  /* 0x0000000000187805 */ /* 0x000fe4000001ff00 */
[----:B------:R-:W-:Y:S01]  /*0090*/  CS2R R26, SRZ ;  /* 0x00000000001a7805 */ /* 0x000fe2000001ff00 */
[----:B------:R-:W0:Y:S08]  /*00a0*/  LDC.U8 R29, c[0x0][0x234] ;  /* 0x00008d00ff1d7b82 */ /* 0x000e300000000000 */
[----:B------:R-:W3:Y:S01]  /*00b0*/  LDC.U8 R28, c[0x0][0x235] ;  /* 0x00008d40ff1c7b82 */ /* 0x000ee20000000000 */
[----:B-1----:R-:W-:-:S05]  /*00c0*/  IMAD R44, R30, -0x200, R44 ;  /* 0xfffffe001e2c7824 */ /* 0x002fca00078e022c */
[----:B--2---:R-:W-:-:S13]  /*00d0*/  ISETP.GE.AND P0, PT, R31, R44, PT ;  /* 0x0000002c1f00720c */ /* 0x004fda0003f06270 */
[----:B------:R-:W-:Y:S05]  /*00e0*/  @P0 BRA `(.L_x_1213) ;  /* 0x0000001c00a00947 */ /* 0x000fea0003800000 */
[----:B------:R-:W1:Y:S01]  /*00f0*/  LDC.64 R2, c[0x0][0x220] ;  /* 0x00008800ff027b82 */ /* 0x000e620000000a00 */
[----:B0-----:R-:W-:Y:S01]  /*0100*/  PRMT R0, R29, 0x9910, RZ ;  /* 0x000099101d007816 */ /* 0x001fe200000000ff */
[----:B------:R-:W-:Y:S01]  /*0110*/  IMAD R31, R30, 0x200, R31 ;  /* 0x000002001e1f7824 */ /* 0x000fe200078e021f */
[----:B------:R-:W-:Y:S02]  /*0120*/  ULDC UR4, c[0x0][0x238] ;  /* 0x00008e0000047ab9 */ /* 0x000fe40000000800 */
[----:B------:R-:W-:Y:S01]  /*0130*/  ISETP.GT.AND P0, PT, R0, 0x9, PT ;  /* 0x000000090000780c */ /* 0x000fe20003f04270 */
[----:B------:R-:W-:-:S05]  /*0140*/  IMAD R5, R31, UR4, RZ ;  /* 0x000000041f057c24 */ /* 0x000fca000f8e02ff */
[----:B-1----:R-:W-:-:S05]  /*0150*/  IADD3 R2, P1, R5, R2, RZ ;  /* 0x0000000205027210 */ /* 0x002fca0007f3e0ff */
        /* <DEDUP_REMOVED lines=13> */
.L_x_1217:
[----:B------:R-:W2:Y:S02]  /*0230*/  LDG.E.U8 R2, desc[UR36][R2.64] ;  /* 0x0000002402027981 */ /* 0x000ea4000c1e1100 */
[----:B--2---:R0:W1:Y:S01]  /*0240*/  I2F.F64.U16 R24, R2 ;  /* 0x0000000200187312 */ /* 0x0040620000101800 */
[----:B------:R-:W-:Y:S05]  /*0250*/  BRA `(.L_x_1219) ;  /* 0x0000000c00747947 */ /* 0x000fea0003800000 */
.L_x_1216:
        /* <DEDUP_REMOVED lines=9> */
.L_x_1221:
[----:B------:R-:W2:Y:S02]  /*02f0*/  LDG.E R2, desc[UR36][R2.64] ;  /* 0x0000002402027981 */ /* 0x000ea4000c1e1900 */
[----:B--2---:R1:W2:Y:S01]  /*0300*/  I2F.F64 R24, R2 ;  /* 0x0000000200187312 */ /* 0x0042a20000201c00 */
[----:B------:R-:W-:Y:S05]  /*0310*/  BRA `(.L_x_1219) ;  /* 0x0000000c00447947 */ /* 0x000fea0003800000 */
.L_x_1220:
[----:B------:R-:W2:Y:S02]  /*0320*/  LDG.E.U16 R2, desc[UR36][R2.64] ;  /* 0x0000002402027981 */ /* 0x000ea4000c1e1500 */
[----:B--2---:R4:W0:Y:S01]  /*0330*/  I2F.F64.S16 R24, R2 ;  /* 0x0000000200187312 */ /* 0x0048220000101c00 */
[----:B------:R-:W-:Y:S05]  /*0340*/  BRA `(.L_x_1219) ;  /* 0x0000000c00387947 */ /* 0x000fea0003800000 */
.L_x_1215:
        /* <DEDUP_REMOVED lines=10> */
.L_x_1223:
[----:B------:R-:W2:Y:S02]  /*03f0*/  LDG.E.U16 R0, desc[UR36][R2.64] ;  /* 0x0000002402007981 */ /* 0x000ea4000c1e1500 */
[----:B--2---:R-:W-:-:S05]  /*0400*/  HADD2.F32 R0, -RZ, R0.H0_H0 ;  /* 0x20000000ff007230 */ /* 0x004fca0000004100 */
[----:B------:R-:W-:-:S04]  /*0410*/  FMUL.FTZ R0, R0, 1 ;  /* 0x3f80000000007820 */ /* 0x000fc80000410000 */
[----:B------:R0:W1:Y:S01]  /*0420*/  F2F.F64.F32 R24, R0 ;  /* 0x0000000000187310 */ /* 0x0000620000201800 */
[----:B------:R-:W-:Y:S05]  /*0430*/  BRA `(.L_x_1219) ;  /* 0x0000000800fc7947 */ /* 0x000fea0003800000 */
.L_x_1222:
        /* <DEDUP_REMOVED lines=10> */
.L_x_1225:
[----:B------:R-:W2:Y:S02]  /*04e0*/  LDG.E.U16 R2, desc[UR36][R2.64] ;  /* 0x0000002402027981 */ /* 0x000ea4000c1e1500 */
[----:B--2---:R-:W-:-:S05]  /*04f0*/  HADD2.F32 R0, -RZ, R2.H0_H0 ;  /* 0x20000002ff007230 */ /* 0x004fca0000004100 */
[----:B------:R-:W-:-:S04]  /*0500*/  FMUL.FTZ R0, R0, 1 ;  /* 0x3f80000000007820 */ /* 0x000fc80000410000 */
[----:B------:R0:W1:Y:S01]  /*0510*/  F2F.F64.F32 R24, R0 ;  /* 0x0000000000187310 */ /* 0x0000620000201800 */
[----:B------:R-:W-:Y:S05]  /*0520*/  BRA `(.L_x_1219) ;  /* 0x0000000800c07947 */ /* 0x000fea0003800000 */
.L_x_1224:
[----:B------:R0:W5:Y:S01]  /*0530*/  LDG.E.64 R24, desc[UR36][R2.64] ;  /* 0x0000002402187981 */ /* 0x000162000c1e1b00 */
[----:B------:R-:W-:Y:S05]  /*0540*/  BRA `(.L_x_1219) ;  /* 0x0000000800b87947 */ /* 0x000fea0003800000 */
.L_x_1214:
        /* <DEDUP_REMOVED lines=13> */
.L_x_1228:
[----:B------:R0:W5:Y:S01]  /*0620*/  LDG.E.64 R24, desc[UR36][R2.64] ;  /* 0x0000002402187981 */ /* 0x000162000c1e1b00 */
[----:B------:R-:W-:Y:S05]  /*0630*/  BRA `(.L_x_1219) ;  /* 0x00000008007c7947 */ /* 0x000fea0003800000 */
.L_x_1227:
        /* <DEDUP_REMOVED lines=28> */
.L_x_1230:
[----:B------:R-:W2:Y:S02]  /*0800*/  LDG.E.U8 R3, desc[UR36][R2.64] ;  /* 0x0000002402037981 */ /* 0x000ea4000c1e1100 */
[----:B--2---:R-:W-:-:S05]  /*0810*/  IMAD.SHL.U32 R0, R3, 0x2000000, RZ ;  /* 0x0200000003007824 */ /* 0x004fca00078e00ff */
[----:B------:R-:W-:-:S13]  /*0820*/  ISETP.GE.U32.AND P0, PT, R0, 0x8000000, PT ;  /* 0x080000000000780c */ /* 0x000fda0003f06070 */
[C---:B------:R-:W-:Y:S02]  /*0830*/  @P0 IMAD.SHL.U32 R4, R3.reuse, 0x200000, RZ ;  /* 0x0020000003040824 */ /* 0x040fe400078e00ff */
[C---:B------:R-:W-:Y:S02]  /*0840*/  @!P0 IMAD.SHL.U32 R0, R3.reuse, 0x100, RZ ;  /* 0x0000010003008824 */ /* 0x040fe400078e00ff */
[----:B------:R-:W-:Y:S01]  /*0850*/  IMAD.SHL.U32 R3, R3, 0x1000000, RZ ;  /* 0x0100000003037824 */ /* 0x000fe200078e00ff */
[----:B------:R-:W-:Y:S02]  /*0860*/  @P0 LOP3.LUT R4, R4, 0xfe00000, RZ, 0xc0, !PT ;  /* 0x0fe0000004040812 */ /* 0x000fe400078ec0ff */
        /* <DEDUP_REMOVED lines=9> */
.L_x_1229:
[----:B------:R-:W2:Y:S02]  /*0900*/  LDG.E.U16 R0, desc[UR36][R2.64] ;  /* 0x0000002402007981 */ /* 0x000ea4000c1e1500 */
[----:B--2---:R-:W-:-:S04]  /*0910*/  IMAD.U32 R0, R0, 0x10000, RZ ;  /* 0x0001000000007824 */ /* 0x004fc800078e00ff */
[----:B------:R-:W-:-:S04]  /*0920*/  FMUL.FTZ R0, R0, 1 ;  /* 0x3f80000000007820 */ /* 0x000fc80000410000 */
[----:B------:R0:W1:Y:S01]  /*0930*/  F2F.F64.F32 R24, R0 ;  /* 0x0000000000187310 */ /* 0x0000620000201800 */
[----:B------:R-:W-:Y:S05]  /*0940*/  BRA `(.L_x_1219) ;  /* 0x0000000400b87947 */ /* 0x000fea0003800000 */
.L_x_1226:
        /* <DEDUP_REMOVED lines=11> */
.L_x_1233:
        /* <DEDUP_REMOVED lines=21> */
.L_x_1237:
[----:B------:R-:W-:Y:S05]  /*0b50*/  BSYNC B1 ;  /* 0x0000000000017941 */ /* 0x000fea0003800000 */
.L_x_1236:
[----:B------:R-:W-:Y:S01]  /*0b60*/  LEA R3, R0, 0x3b800000, 0x17 ;  /* 0x3b80000000037811 */ /* 0x000fe200078eb8ff */
[----:B------:R-:W-:-:S05]  /*0b70*/  IMAD.SHL.U32 R0, R2, 0x100000, RZ ;  /* 0x0010000002007824 */ /* 0x000fca00078e00ff */
[----:B------:R-:W-:-:S07]  /*0b80*/  LOP3.LUT R0, R3, R0, R4, 0xfe, !PT ;  /* 0x0000000003007212 */ /* 0x000fce00078efe04 */
.L_x_1235:
[----:B------:R-:W-:Y:S05]  /*0b90*/  BSYNC B0 ;  /* 0x0000000000007941 */ /* 0x000fea0003800000 */
.L_x_1234:
[----:B------:R-:W-:-:S04]  /*0ba0*/  FMUL.FTZ R0, R0, 1 ;  /* 0x3f80000000007820 */ /* 0x000fc80000410000 */
[----:B------:R0:W1:Y:S01]  /*0bb0*/  F2F.F64.F32 R24, R0 ;  /* 0x0000000000187310 */ /* 0x0000620000201800 */
[----:B------:R-:W-:Y:S05]  /*0bc0*/  BRA `(.L_x_1219) ;  /* 0x0000000400187947 */ /* 0x000fea0003800000 */
.L_x_1232:
        /* <DEDUP_REMOVED lines=21> */
.L_x_1241:
[----:B------:R-:W-:Y:S05]  /*0d20*/  BSYNC B1 ;  /* 0x0000000000017941 */ /* 0x000fea0003800000 */
.L_x_1240:
[----:B------:R-:W-:Y:S01]  /*0d30*/  LEA R3, R0, 0x37800000, 0x17 ;  /* 0x3780000000037811 */ /* 0x000fe200078eb8ff */
[----:B------:R-:W-:-:S05]  /*0d40*/  IMAD.SHL.U32 R0, R2, 0x200000, RZ ;  /* 0x0020000002007824 */ /* 0x000fca00078e00ff */
[----:B------:R-:W-:-:S07]  /*0d50*/  LOP3.LUT R0, R3, R0, R4, 0xfe, !PT ;  /* 0x0000000003007212 */ /* 0x000fce00078efe04 */
.L_x_1239:
[----:B------:R-:W-:Y:S05]  /*0d60*/  BSYNC B0 ;  /* 0x0000000000007941 */ /* 0x000fea0003800000 */
.L_x_1238:
[----:B------:R-:W-:-:S04]  /*0d70*/  FMUL.FTZ R0, R0, 1 ;  /* 0x3f80000000007820 */ /* 0x000fc80000410000 */
[----:B------:R0:W1:Y:S01]  /*0d80*/  F2F.F64.F32 R24, R0 ;  /* 0x0000000000187310 */ /* 0x0000620000201800 */
[----:B------:R-:W-:Y:S05]  /*0d90*/  BRA `(.L_x_1219) ;  /* 0x0000000000a47947 */ /* 0x000fea0003800000 */
.L_x_1231:
        /* <DEDUP_REMOVED lines=14> */
.L_x_1245:
[----:B------:R-:W-:Y:S05]  /*0e80*/  BSYNC B0 ;  /* 0x0000000000007941 */ /* 0x000fea0003800000 */
.L_x_1244:
[----:B------:R-:W-:-:S04]  /*0e90*/  FMUL.FTZ R0, R0, 1 ;  /* 0x3f80000000007820 */ /* 0x000fc80000410000 */
[----:B------:R0:W1:Y:S01]  /*0ea0*/  F2F.F64.F32 R24, R0 ;  /* 0x0000000000187310 */ /* 0x0000620000201800 */
[----:B------:R-:W-:Y:S05]  /*0eb0*/  BRA `(.L_x_1219) ;  /* 0x00000000005c7947 */ /* 0x000fea0003800000 */
.L_x_1218:
        /* <DEDUP_REMOVED lines=15> */
[----:B-1-3--:R-:W-:Y:S05]  /*0fb0*/  CALL.ABS.NOINC R2 ;  /* 0x0000000002007343 */ /* 0x00afea0003c00000 */
.L_x_1246:
[----:B------:R-:W-:Y:S01]  /*0fc0*/  CS2R R24, SRZ ;  /* 0x0000000000187805 */ /* 0x000fe2000001ff00 */
[----:B------:R-:W-:Y:S06]  /*0fd0*/  BRA `(.L_x_1219) ;  /* 0x0000000000147947 */ /* 0x000fec0003800000 */
.L_x_1243:
[----:B------:R-:W2:Y:S02]  /*0fe0*/  LDG.E.64 R24, desc[UR36][R2.64] ;  /* 0x0000002402187981 */ /* 0x000ea4000c1e1b00 */
[----:B--2---:R-:W0:Y:S01]  /*0ff0*/  I2F.F64.U64 R24, R24 ;  /* 0x0000001800187312 */ /* 0x004e220000301800 */
[----:B------:R-:W-:Y:S05]  /*1000*/  BRA `(.L_x_1219) ;  /* 0x0000000000087947 */ /* 0x000fea0003800000 */
.L_x_1242:
[----:B------:R-:W2:Y:S02]  /*1010*/  LDG.E R2, desc[UR36][R2.64] ;  /* 0x0000002402027981 */ /* 0x000ea4000c1e1900 */
[----:B--2---:R0:W1:Y:S02]  /*1020*/  I2F.F64.U32 R24, R2 ;  /* 0x0000000200187312 */ /* 0x0040640000201800 */
.L_x_1219:
[----:B01--4-:R-:W0:Y:S01]  /*1030*/  LDC.64 R2, c[0x0][0x228] ;  /* 0x00008a00ff027b82 */ /* 0x013e220000000a00 */
[----:B---3--:R-:W-:Y:S01]  /*1040*/  PRMT R0, R28, 0x9910, RZ ;  /* 0x000099101c007816 */ /* 0x008fe200000000ff */
[----:B------:R-:W-:Y:S02]  /*1050*/  ULDC UR4, c[0x0][0x23c] ;  /* 0x00008f0000047ab9 */ /* 0x000fe40000000800 */
        /* <DEDUP_REMOVED lines=16> */
.L_x_1250:
[----:B------:R-:W3:Y:S02]  /*1160*/  LDG.E.U8 R2, desc[UR36][R2.64] ;  /* 0x0000002402027981 */ /* 0x000ee4000c1e1100 */
[----:B---3--:R3:W4:Y:S01]  /*1170*/  I2F.F64.U16 R26, R2 ;  /* 0x00000002001a7312 */ /* 0x0087220000101800 */
[----:B------:R-:W-:Y:S05]  /*1180*/  BRA `(.L_x_1252) ;  /* 0x0000000c00707947 */ /* 0x000fea0003800000 */
.L_x_1249:
        /* <DEDUP_REMOVED lines=9> */
.L_x_1254:
[----:B------:R-:W3:Y:S02]  /*1220*/  LDG.E R2, desc[UR36][R2.64] ;  /* 0x0000002402027981 */ /* 0x000ee4000c1e1900 */
[----:B---3--:R0:W1:Y:S01]  /*1230*/  I2F.F64 R26, R2 ;  /* 0x00000002001a7312 */ /* 0x0080620000201c00 */
[----:B------:R-:W-:Y:S05]  /*1240*/  BRA `(.L_x_1252) ;  /* 0x0000000c00407947 */ /* 0x000fea0003800000 */
.L_x_1253:
[----:B------:R-:W3:Y:S02]  /*1250*/  LDG.E.U16 R2, desc[UR36][R2.64] ;  /* 0x0000002402027981 */ /* 0x000ee4000c1e1500 */
[----:B---3--:R0:W1:Y:S01]  /*1260*/  I2F.F64.S16 R26, R2 ;  /* 0x00000002001a7312 */ /* 0x0080620000101c00 */
[----:B------:R-:W-:Y:S05]  /*1270*/  BRA `(.L_x_1252) ;  /* 0x0000000c00347947 */ /* 0x000fea0003800000 */
.L_x_1248:
        /* <DEDUP_REMOVED lines=10> */
.L_x_1256:
[----:B------:R-:W3:Y:S02]  /*1320*/  LDG.E.U16 R0, desc[UR36][R2.64] ;  /* 0x0000002402007981 */ /* 0x000ee4000c1e1500 */
[----:B---3--:R-:W-:-:S05]  /*1330*/  HADD2.F32 R0, -RZ, R0.H0_H0 ;  /* 0x20000000ff007230 */ /* 0x008fca0000004100 */
[----:B------:R-:W-:-:S04]  /*1340*/  FMUL.FTZ R0, R0, 1 ;  /* 0x3f80000000007820 */ /* 0x000fc80000410000 */
[----:B------:R0:W1:Y:S01]  /*1350*/  F2F.F64.F32 R26, R0 ;  /* 0x00000000001a7310 */ /* 0x0000620000201800 */
[----:B------:R-:W-:Y:S05]  /*1360*/  BRA `(.L_x_1252) ;  /* 0x0000000800f87947 */ /* 0x000fea0003800000 */
.L_x_1255:
        /* <DEDUP_REMOVED lines=10> */
.L_x_1258:
[----:B------:R-:W3:Y:S02]  /*1410*/  LDG.E.U16 R2, desc[UR36][R2.64] ;  /* 0x0000002402027981 */ /* 0x000ee4000c1e1500 */
[----:B---3--:R-:W-:-:S05]  /*1420*/  HADD2.F32 R0, -RZ, R2.H0_H0 ;  /* 0x20000002ff007230 */ /* 0x008fca0000004100 */
[----:B------:R-:W-:-:S04]  /*1430*/  FMUL.FTZ R0, R0, 1 ;  /* 0x3f80000000007820 */ /* 0x000fc80000410000 */
[----:B------:R0:W1:Y:S01]  /*1440*/  F2F.F64.F32 R26, R0 ;  /* 0x00000000001a7310 */ /* 0x0000620000201800 */
[----:B------:R-:W-:Y:S05]  /*1450*/  BRA `(.L_x_1252) ;  /* 0x0000000800bc7947 */ /* 0x000fea0003800000 */
.L_x_1257:
[----:B------:R0:W5:Y:S01]  /*1460*/  LDG.E.64 R26, desc[UR36][R2.64] ;  /* 0x00000024021a7981 */ /* 0x000162000c1e1b00 */
[----:B------:R-:W-:Y:S05]  /*1470*/  BRA `(.L_x_1252) ;  /* 0x0000000800b47947 */ /* 0x000fea0003800000 */
.L_x_1247:
        /* <DEDUP_REMOVED lines=13> */
.L_x_1261:
[----:B------:R0:W5:Y:S01]  /*1550*/  LDG.E.64 R26, desc[UR36][R2.64] ;  /* 0x00000024021a7981 */ /* 0x000162000c1e1b00 */
[----:B------:R-:W-:Y:S05]  /*1560*/  BRA `(.L_x_1252) ;  /* 0x0000000800787947 */ /* 0x000fea0003800000 */
.L_x_1260:
        /* <DEDUP_REMOVED lines=28> */
.L_x_1263:
        /* <DEDUP_REMOVED lines=15> */
.L_x_1262:
[----:B------:R-:W3:Y:S02]  /*1820*/  LDG.E.U16 R0, desc[UR36][R2.64] ;  /* 0x0000002402007981 */ /* 0x000ee4000c1e1500 */
[----:B---3--:R-:W-:-:S04]  /*1830*/  IMAD.U32 R0, R0, 0x10000, RZ ;  /* 0x0001000000007824 */ /* 0x008fc800078e00ff */
[----:B------:R-:W-:-:S04]  /*1840*/  FMUL.FTZ R0, R0, 1 ;  /* 0x3f80000000007820 */ /* 0x000fc80000410000 */
[----:B------:R0:W1:Y:S01]  /*1850*/  F2F.F64.F32 R26, R0 ;  /* 0x00000000001a7310 */ /* 0x0000620000201800 */
[----:B------:R-:W-:Y:S05]  /*1860*/  BRA `(.L_x_1252) ;  /* 0x0000000400b87947 */ /* 0x000fea0003800000 */
.L_x_1259:
        /* <DEDUP_REMOVED lines=11> */
.L_x_1266:
        /* <DEDUP_REMOVED lines=21> */
.L_x_1270:
[----:B------:R-:W-:Y:S05]  /*1a70*/  BSYNC B1 ;  /* 0x0000000000017941 */ /* 0x000fea0003800000 */
.L_x_1269:
[----:B------:R-:W-:Y:S01]  /*1a80*/  LEA R3, R0, 0x3b800000, 0x17 ;  /* 0x3b80000000037811 */ /* 0x000fe200078eb8ff */
[----:B------:R-:W-:-:S05]  /*1a90*/  IMAD.SHL.U32 R0, R2, 0x100000, RZ ;  /* 0x0010000002007824 */ /* 0x000fca00078e00ff */
[----:B------:R-:W-:-:S07]  /*1aa0*/  LOP3.LUT R0, R3, R0, R4, 0xfe, !PT ;  /* 0x0000000003007212 */ /* 0x000fce00078efe04 */
.L_x_1268:
[----:B------:R-:W-:Y:S05]  /*1ab0*/  BSYNC B0 ;  /* 0x0000000000007941 */ /* 0x000fea0003800000 */
.L_x_1267:
[----:B------:R-:W-:-:S04]  /*1ac0*/  FMUL.FTZ R0, R0, 1 ;  /* 0x3f80000000007820 */ /* 0x000fc80000410000 */
[----:B------:R0:W1:Y:S01]  /*1ad0*/  F2F.F64.F32 R26, R0 ;  /* 0x00000000001a7310 */ /* 0x0000620000201800 */
[----:B------:R-:W-:Y:S05]  /*1ae0*/  BRA `(.L_x_1252) ;  /* 0x0000000400187947 */ /* 0x000fea0003800000 */
.L_x_1265:
        /* <DEDUP_REMOVED lines=21> */
.L_x_1274:
[----:B------:R-:W-:Y:S05]  /*1c40*/  BSYNC B1 ;  /* 0x0000000000017941 */ /* 0x000fea0003800000 */
.L_x_1273:
[----:B------:R-:W-:Y:S01]  /*1c50*/  LEA R3, R0, 0x37800000, 0x17 ;  /* 0x3780000000037811 */ /* 0x000fe200078eb8ff */
[----:B------:R-:W-:-:S05]  /*1c60*/  IMAD.SHL.U32 R0, R2, 0x200000, RZ ;  /* 0x0020000002007824 */ /* 0x000fca00078e00ff */
[----:B------:R-:W-:-:S07]  /*1c70*/  LOP3.LUT R0, R3, R0, R4, 0xfe, !PT ;  /* 0x0000000003007212 */ /* 0x000fce00078efe04 */
.L_x_1272:
[----:B------:R-:W-:Y:S05]  /*1c80*/  BSYNC B0 ;  /* 0x0000000000007941 */ /* 0x000fea0003800000 */
.L_x_1271:
[----:B------:R-:W-:-:S04]  /*1c90*/  FMUL.FTZ R0, R0, 1 ;  /* 0x3f80000000007820 */ /* 0x000fc80000410000 */
[----:B------:R0:W1:Y:S01]  /*1ca0*/  F2F.F64.F32 R26, R0 ;  /* 0x00000000001a7310 */ /* 0x0000620000201800 */
[----:B------:R-:W-:Y:S05]  /*1cb0*/  BRA `(.L_x_1252) ;  /* 0x0000000000a47947 */ /* 0x000fea0003800000 */
.L_x_1264:
        /* <DEDUP_REMOVED lines=14> */
.L_x_1278:
[----:B------:R-:W-:Y:S05]  /*1da0*/  BSYNC B0 ;  /* 0x0000000000007941 */ /* 0x000fea0003800000 */
.L_x_1277:
[----:B------:R-:W-:-:S04]  /*1db0*/  FMUL.FTZ R0, R0, 1 ;  /* 0x3f80000000007820 */ /* 0x000fc80000410000 */
[----:B------:R0:W1:Y:S01]  /*1dc0*/  F2F.F64.F32 R26, R0 ;  /* 0x00000000001a7310 */ /* 0x0000620000201800 */
[----:B------:R-:W-:Y:S05]  /*1dd0*/  BRA `(.L_x_1252) ;  /* 0x00000000005c7947 */ /* 0x000fea0003800000 */
.L_x_1251:
        /* <DEDUP_REMOVED lines=15> */
[----:B-12--5:R-:W-:Y:S05]  /*1ed0*/  CALL.ABS.NOINC R2 ;  /* 0x0000000002007343 */ /* 0x026fea0003c00000 */
.L_x_1279:
[----:B------:R-:W-:Y:S01]  /*1ee0*/  CS2R R26, SRZ ;  /* 0x00000000001a7805 */ /* 0x000fe2000001ff00 */
[----:B------:R-:W-:Y:S06]  /*1ef0*/  BRA `(.L_x_1252) ;  /* 0x0000000000147947 */ /* 0x000fec0003800000 */
.L_x_1276:
[----:B------:R-:W3:Y:S02]  /*1f00*/  LDG.E.64 R26, desc[UR36][R2.64] ;  /* 0x00000024021a7981 */ /* 0x000ee4000c1e1b00 */
[----:B---3--:R-:W0:Y:S01]  /*1f10*/  I2F.F64.U64 R26, R26 ;  /* 0x0000001a001a7312 */ /* 0x008e220000301800 */
[----:B------:R-:W-:Y:S05]  /*1f20*/  BRA `(.L_x_1252) ;  /* 0x0000000000087947 */ /* 0x000fea0003800000 */
.L_x_1275:
[----:B------:R-:W3:Y:S02]  /*1f30*/  LDG.E R2, desc[UR36][R2.64] ;  /* 0x0000002402027981 */ /* 0x000ee4000c1e1900 */
[----:B---3--:R0:W1:Y:S02]  /*1f40*/  I2F.F64.U32 R26, R2 ;  /* 0x00000002001a7312 */ /* 0x0080640000201800 */
.L_x_1252:
[----:B------:R-:W2:Y:S02]  /*1f50*/  S2R R31, SR_TID.X ;  /* 0x00000000001f7919 */ /* 0x000ea40000002100 */
[----:B--2---:R-:W-:-:S07]  /*1f60*/  VIADD R31, R31, 0x80 ;  /* 0x000000801f1f7836 */ /* 0x004fce0000000000 */
.L_x_1213:
[----:B------:R-:W-:Y:S05]  /*1f70*/  BSYNC B6 ;  /* 0x0000000000067941 */ /* 0x000fea0003800000 */
.L_x_1212:
[----:B------:R-:W-:Y:S01]  /*1f80*/  ISETP.GE.AND P0, PT, R31, R44, PT ;  /* 0x0000002c1f00720c */ /* 0x000fe20003f06270 */
[----:B------:R-:W-:Y:S01]  /*1f90*/  BSSY B6, `(.L_x_1280) ;  /* 0x00001e9000067945 */ /* 0x000fe20003800000 */
[----:B------:R-:W-:-:S11]  /*1fa0*/  CS2R R18, SRZ ;  /* 0x0000000000127805 */ /* 0x000fd6000001ff00 */
[----:B------:R-:W-:Y:S05]  /*1fb0*/  @P0 BRA `(.L_x_1281) ;  /* 0x0000001c00980947 */ /* 0x000fea0003800000 */
[----:B0--3--:R-:W0:Y:S01]  /*1fc0*/  LDC.64 R2, c[0x0][0x220] ;  /* 0x00008800ff027b82 */ /* 0x009e220000000a00 */
        /* <DEDUP_REMOVED lines=19> */
.L_x_1285:
[----:B------:R-:W2:Y:S02]  /*2100*/  LDG.E.U8 R2, desc[UR36][R2.64] ;  /* 0x0000002402027981 */ /* 0x000ea4000c1e1100 */
[----:B--2---:R0:W2:Y:S01]  /*2110*/  I2F.F64.U16 R32, R2 ;  /* 0x0000000200207312 */ /* 0x0040a20000101800 */
[----:B------:R-:W-:Y:S05]  /*2120*/  BRA `(.L_x_1287) ;  /* 0x0000000c00707947 */ /* 0x000fea0003800000 */
.L_x_1284:
        /* <DEDUP_REMOVED lines=9> */
.L_x_1289:
[----:B------:R-:W2:Y:S02]  /*21c0*/  LDG.E R2, desc[UR36][R2.64] ;  /* 0x0000002402027981 */ /* 0x000ea4000c1e1900 */
[----:B--2---:R0:W2:Y:S01]  /*21d0*/  I2F.F64 R32, R2 ;  /* 0x0000000200207312 */ /* 0x0040a20000201c00 */
[----:B------:R-:W-:Y:S05]  /*21e0*/  BRA `(.L_x_1287) ;  /* 0x0000000c00407947 */ /* 0x000fea0003800000 */
.L_x_1288:
[----:B------:R-:W2:Y:S02]  /*21f0*/  LDG.E.U16 R2, desc[UR36][R2.64] ;  /* 0x0000002402027981 */ /* 0x000ea4000c1e1500 */
[----:B--2---:R0:W2:Y:S01]  /*2200*/  I2F.F64.S16 R32, R2 ;  /* 0x0000000200207312 */ /* 0x0040a20000101c00 */
[----:B------:R-:W-:Y:S05]  /*2210*/  BRA `(.L_x_1287) ;  /* 0x0000000c00347947 */ /* 0x000fea0003800000 */
.L_x_1283:
        /* <DEDUP_REMOVED lines=10> */
.L_x_1291:
[----:B------:R-:W2:Y:S02]  /*22c0*/  LDG.E.U16 R0, desc[UR36][R2.64] ;  /* 0x0000002402007981 */ /* 0x000ea4000c1e1500 */
[----:B--2---:R-:W-:-:S05]  /*22d0*/  HADD2.F32 R0, -RZ, R0.H0_H0 ;  /* 0x20000000ff007230 */ /* 0x004fca0000004100 */
[----:B------:R-:W-:-:S04]  /*22e0*/  FMUL.FTZ R0, R0, 1 ;  /* 0x3f80000000007820 */ /* 0x000fc80000410000 */
[----:B------:R0:W2:Y:S01]  /*22f0*/  F2F.F64.F32 R32, R0 ;  /* 0x0000000000207310 */ /* 0x0000a20000201800 */
[----:B------:R-:W-:Y:S05]  /*2300*/  BRA `(.L_x_1287) ;  /* 0x0000000800f87947 */ /* 0x000fea0003800000 */
.L_x_1290:
        /* <DEDUP_REMOVED lines=10> */
.L_x_1293:
[----:B------:R-:W2:Y:S02]  /*23b0*/  LDG.E.U16 R2, desc[UR36][R2.64] ;  /* 0x0000002402027981 */ /* 0x000ea4000c1e1500 */
[----:B--2---:R-:W-:-:S05]  /*23c0*/  HADD2.F32 R0, -RZ, R2.H0_H0 ;  /* 0x20000002ff007230 */ /* 0x004fca0000004100 */
[----:B------:R-:W-:-:S04]  /*23d0*/  FMUL.FTZ R0, R0, 1 ;  /* 0x3f80000000007820 */ /* 0x000fc80000410000 */
[----:B------:R0:W2:Y:S01]  /*23e0*/  F2F.F64.F32 R32, R0 ;  /* 0x0000000000207310 */ /* 0x0000a20000201800 */
[----:B------:R-:W-:Y:S05]  /*23f0*/  BRA `(.L_x_1287) ;  /* 0x0000000800bc7947 */ /* 0x000fea0003800000 */
.L_x_1292:
[----:B------:R0:W5:Y:S01]  /*2400*/  LDG.E.64 R32, desc[UR36][R2.64] ;  /* 0x0000002402207981 */ /* 0x000162000c1e1b00 */
[----:B------:R-:W-:Y:S05]  /*2410*/  BRA `(.L_x_1287) ;  /* 0x0000000800b47947 */ /* 0x000fea0003800000 */
.L_x_1282:
        /* <DEDUP_REMOVED lines=13> */
.L_x_1296:
[----:B------:R0:W5:Y:S01]  /*24f0*/  LDG.E.64 R32, desc[UR36][R2.64] ;  /* 0x0000002402207981 */ /* 0x000162000c1e1b00 */
[----:B------:R-:W-:Y:S05]  /*2500*/  BRA `(.L_x_1287) ;  /* 0x0000000800787947 */ /* 0x000fea0003800000 */
.L_x_1295:
        /* <DEDUP_REMOVED lines=28> */
.L_x_1298:
        /* <DEDUP_REMOVED lines=15> */
.L_x_1297:
[----:B------:R-:W2:Y:S02]  /*27c0*/  LDG.E.U16 R0, desc[UR36][R2.64] ;  /* 0x0000002402007981 */ /* 0x000ea4000c1e1500 */
[----:B--2---:R-:W-:-:S04]  /*27d0*/  IMAD.U32 R0, R0, 0x10000, RZ ;  /* 0x0001000000007824 */ /* 0x004fc800078e00ff */
[----:B------:R-:W-:-:S04]  /*27e0*/  FMUL.FTZ R0, R0, 1 ;  /* 0x3f80000000007820 */ /* 0x000fc80000410000 */
[----:B------:R2:W3:Y:S01]  /*27f0*/  F2F.F64.F32 R32, R0 ;  /* 0x0000000000207310 */ /* 0x0004e20000201800 */
[----:B------:R-:W-:Y:S05]  /*2800*/  BRA `(.L_x_1287) ;  /* 0x0000000400b87947 */ /* 0x000fea0003800000 */
.L_x_1294:
        /* <DEDUP_REMOVED lines=11> */
.L_x_1301:
        /* <DEDUP_REMOVED lines=21> */
.L_x_1305:
[----:B------:R-:W-:Y:S05]  /*2a10*/  BSYNC B1 ;  /* 0x0000000000017941 */ /* 0x000fea0003800000 */
.L_x_1304:
[----:B------:R-:W-:Y:S01]  /*2a20*/  LEA R3, R0, 0x3b800000, 0x17 ;  /* 0x3b80000000037811 */ /* 0x000fe200078eb8ff */
[----:B------:R-:W-:-:S05]  /*2a30*/  IMAD.SHL.U32 R0, R2, 0x100000, RZ ;  /* 0x0010000002007824 */ /* 0x000fca00078e00ff */
[----:B------:R-:W-:-:S07]  /*2a40*/  LOP3.LUT R0, R3, R0, R4, 0xfe, !PT ;  /* 0x0000000003007212 */ /* 0x000fce00078efe04 */
.L_x_1303:
[----:B------:R-:W-:Y:S05]  /*2a50*/  BSYNC B0 ;  /* 0x0000000000007941 */ /* 0x000fea0003800000 */
.L_x_1302:
[----:B------:R-:W-:-:S04]  /*2a60*/  FMUL.FTZ R0, R0, 1 ;  /* 0x3f80000000007820 */ /* 0x000fc80000410000 */
[----:B------:R0:W2:Y:S01]  /*2a70*/  F2F.F64.F32 R32, R0 ;  /* 0x0000000000207310 */ /* 0x0000a20000201800 */
[----:B------:R-:W-:Y:S05]  /*2a80*/  BRA `(.L_x_1287) ;  /* 0x0000000400187947 */ /* 0x000fea0003800000 */
.L_x_1300:
        /* <DEDUP_REMOVED lines=21> */
.L_x_1309:
[----:B------:R-:W-:Y:S05]  /*2be0*/  BSYNC B1 ;  /* 0x0000000000017941 */ /* 0x000fea0003800000 */
.L_x_1308:
[----:B------:R-:W-:Y:S01]  /*2bf0*/  LEA R3, R0, 0x37800000, 0x17 ;  /* 0x3780000000037811 */ /* 0x000fe200078eb8ff */
[----:B------:R-:W-:-:S05]  /*2c00*/  IMAD.SHL.U32 R0, R2, 0x200000, RZ ;  /* 0x0020000002007824 */ /* 0x000fca00078e00ff */
[----:B------:R-:W-:-:S07]  /*2c10*/  LOP3.LUT R0, R3, R0, R4, 0xfe, !PT ;  /* 0x0000000003007212 */ /* 0x000fce00078efe04 */
.L_x_1307:
[----:B------:R-:W-:Y:S05]  /*2c20*/  BSYNC B0 ;  /* 0x0000000000007941 */ /* 0x000fea0003800000 */
.L_x_1306:
[----:B------:R-:W-:-:S04]  /*2c30*/  FMUL.FTZ R0, R0, 1 ;  /* 0x3f80000000007820 */ /* 0x000fc80000410000 */
[----:B------:R0:W2:Y:S01]  /*2c40*/  F2F.F64.F32 R32, R0 ;  /* 0x0000000000207310 */ /* 0x0000a20000201800 */
[----:B------:R-:W-:Y:S05]  /*2c50*/  BRA `(.L_x_1287) ;  /* 0x0000000000a47947 */ /* 0x000fea0003800000 */
.L_x_1299:
        /* <DEDUP_REMOVED lines=14> */
.L_x_1313:
[----:B------:R-:W-:Y:S05]  /*2d40*/  BSYNC B0 ;  /* 0x0000000000007941 */ /* 0x000fea0003800000 */
.L_x_1312:
[----:B------:R-:W-:-:S04]  /*2d50*/  FMUL.FTZ R0, R0, 1 ;  /* 0x3f80000000007820 */ /* 0x000fc80000410000 */
[----:B------:R0:W2:Y:S01]  /*2d60*/  F2F.F64.F32 R32, R0 ;  /* 0x0000000000207310 */ /* 0x0000a20000201800 */
[----:B------:R-:W-:Y:S05]  /*2d70*/  BRA `(.L_x_1287) ;  /* 0x00000000005c7947 */ /* 0x000fea0003800000 */
.L_x_1286:
        /* <DEDUP_REMOVED lines=16> */
.L_x_1314:
[----:B------:R-:W-:Y:S01]  /*2e80*/  CS2R R32, SRZ ;  /* 0x0000000000207805 */ /* 0x000fe2000001ff00 */
[----:B------:R-:W-:Y:S06]  /*2e90*/  BRA `(.L_x_1287) ;  /* 0x0000000000147947 */ /* 0x000fec0003800000 */
.L_x_1311:
[----:B------:R-:W2:Y:S02]  /*2ea0*/  LDG.E.64 R32, desc[UR36][R2.64] ;  /* 0x0000002402207981 */ /* 0x000ea4000c1e1b00 */
[----:B--2---:R-:W0:Y:S01]  /*2eb0*/  I2F.F64.U64 R32, R32 ;  /* 0x0000002000207312 */ /* 0x004e220000301800 */
[----:B------:R-:W-:Y:S05]  /*2ec0*/  BRA `(.L_x_1287) ;  /* 0x0000000000087947 */ /* 0x000fea0003800000 */
.L_x_1310:
[----:B------:R-:W2:Y:S02]  /*2ed0*/  LDG.E R2, desc[UR36][R2.64] ;  /* 0x0000002402027981 */ /* 0x000ea4000c1e1900 */
[----:B--2---:R0:W2:Y:S02]  /*2ee0*/  I2F.F64.U32 R32, R2 ;  /* 0x0000000200207312 */ /* 0x0040a40000201800 */
.L_x_1287:
[----:B0-----:R-:W0:Y:S01]  /*2ef0*/  LDC.64 R2, c[0x0][0x228] ;  /* 0x00008a00ff027b82 */ /* 0x001e220000000a00 */
[----:B--2---:R-:W-:Y:S01]  /*2f00*/  PRMT R0, R28, 0x9910, RZ ;  /* 0x000099101c007816 */ /* 0x004fe200000000ff */
        /* <DEDUP_REMOVED lines=17> */
.L_x_1318:
[----:B------:R-:W2:Y:S02]  /*3020*/  LDG.E.U8 R2, desc[UR36][R2.64] ;  /* 0x0000002402027981 */ /* 0x000ea4000c1e1100 */
[----:B--2---:R0:W2:Y:S01]  /*3030*/  I2F.F64.U16 R18, R2 ;  /* 0x0000000200127312 */ /* 0x0040a20000101800 */
[----:B------:R-:W-:Y:S05]  /*3040*/  BRA `(.L_x_1320) ;  /* 0x0000000c00707947 */ /* 0x000fea0003800000 */
.L_x_1317:
        /* <DEDUP_REMOVED lines=9> */
.L_x_1322:
[----:B------:R-:W2:Y:S02]  /*30e0*/  LDG.E R2, desc[UR36][R2.64] ;  /* 0x0000002402027981 */ /* 0x000ea4000c1e1900 */
[----:B--2---:R0:W2:Y:S01]  /*30f0*/  I2F.F64 R18, R2 ;  /* 0x0000000200127312 */ /* 0x0040a20000201c00 */
[----:B------:R-:W-:Y:S05]  /*3100*/  BRA `(.L_x_1320) ;  /* 0x0000000c00407947 */ /* 0x000fea0003800000 */
.L_x_1321:
[----:B------:R-:W2:Y:S02]  /*3110*/  LDG.E.U16 R2, desc[UR36][R2.64] ;  /* 0x0000002402027981 */ /* 0x000ea4000c1e1500 */
[----:B--2---:R0:W2:Y:S01]  /*3120*/  I2F.F64.S16 R18, R2 ;  /* 0x0000000200127312 */ /* 0x0040a20000101c00 */
[----:B------:R-:W-:Y:S05]  /*3130*/  BRA `(.L_x_1320) ;  /* 0x0000000c00347947 */ /* 0x000fea0003800000 */
.L_x_1316:
        /* <DEDUP_REMOVED lines=10> */
.L_x_1324:
[----:B------:R-:W2:Y:S02]  /*31e0*/  LDG.E.U16 R0, desc[UR36][R2.64] ;  /* 0x0000002402007981 */ /* 0x000ea4000c1e1500 */
[----:B--2---:R-:W-:-:S05]  /*31f0*/  HADD2.F32 R0, -RZ, R0.H0_H0 ;  /* 0x20000000ff007230 */ /* 0x004fca0000004100 */
[----:B------:R-:W-:-:S04]  /*3200*/  FMUL.FTZ R0, R0, 1 ;  /* 0x3f80000000007820 */ /* 0x000fc80000410000 */
[----:B------:R0:W2:Y:S01]  /*3210*/  F2F.F64.F32 R18, R0 ;  /* 0x0000000000127310 */ /* 0x0000a20000201800 */
[----:B------:R-:W-:Y:S05]  /*3220*/  BRA `(.L_x_1320) ;  /* 0x0000000800f87947 */ /* 0x000fea0003800000 */
.L_x_1323:
        /* <DEDUP_REMOVED lines=10> */
.L_x_1326:
[----:B------:R-:W2:Y:S02]  /*32d0*/  LDG.E.U16 R2, desc[UR36][R2.64] ;  /* 0x0000002402027981 */ /* 0x000ea4000c1e1500 */
[----:B--2---:R-:W-:-:S05]  /*32e0*/  HADD2.F32 R0, -RZ, R2.H0_H0 ;  /* 0x20000002ff007230 */ /* 0x004fca0000004100 */
[----:B------:R-:W-:-:S04]  /*32f0*/  FMUL.FTZ R0, R0, 1 ;  /* 0x3f80000000007820 */ /* 0x000fc80000410000 */
[----:B------:R0:W2:Y:S01]  /*3300*/  F2F.F64.F32 R18, R0 ;  /* 0x0000000000127310 */ /* 0x0000a20000201800 */
[----:B------:R-:W-:Y:S05]  /*3310*/  BRA `(.L_x_1320) ;  /* 0x0000000800bc7947 */ /* 0x000fea0003800000 */
.L_x_1325:
[----:B------:R0:W5:Y:S01]  /*3320*/  LDG.E.64 R18, desc[UR36][R2.64] ;  /* 0x0000002402127981 */ /* 0x000162000c1e1b00 */
[----:B------:R-:W-:Y:S05]  /*3330*/  BRA `(.L_x_1320) ;  /* 0x0000000800b47947 */ /* 0x000fea0003800000 */
.L_x_1315:
        /* <DEDUP_REMOVED lines=13> */
.L_x_1329:
[----:B------:R0:W5:Y:S01]  /*3410*/  LDG.E.64 R18, desc[UR36][R2.64] ;  /* 0x0000002402127981 */ /* 0x000162000c1e1b00 */
[----:B------:R-:W-:Y:S05]  /*3420*/  BRA `(.L_x_1320) ;  /* 0x0000000800787947 */ /* 0x000fea0003800000 */
.L_x_1328:
        /* <DEDUP_REMOVED lines=28> */
.L_x_1331:
        /* <DEDUP_REMOVED lines=15> */
.L_x_1330:
[----:B------:R-:W2:Y:S02]  /*36e0*/  LDG.E.U16 R0, desc[UR36][R2.64] ;  /* 0x0000002402007981 */ /* 0x000ea4000c1e1500 */
[----:B--2---:R-:W-:-:S04]  /*36f0*/  IMAD.U32 R0, R0, 0x10000, RZ ;  /* 0x0001000000007824 */ /* 0x004fc800078e00ff */
[----:B------:R-:W-:-:S04]  /*3700*/  FMUL.FTZ R0, R0, 1 ;  /* 0x3f80000000007820 */ /* 0x000fc80000410000 */
[----:B------:R0:W2:Y:S01]  /*3710*/  F2F.F64.F32 R18, R0 ;  /* 0x0000000000127310 */ /* 0x0000a20000201800 */
[----:B------:R-:W-:Y:S05]  /*3720*/  BRA `(.L_x_1320) ;  /* 0x0000000400b87947 */ /* 0x000fea0003800000 */
.L_x_1327:
        /* <DEDUP_REMOVED lines=11> */
.L_x_1334:
        /* <DEDUP_REMOVED lines=21> */
.L_x_1338:
[----:B------:R-:W-:Y:S05]  /*3930*/  BSYNC B1 ;  /* 0x0000000000017941 */ /* 0x000fea0003800000 */
.L_x_1337:
[----:B------:R-:W-:Y:S01]  /*3940*/  LEA R3, R0, 0x3b800000, 0x17 ;  /* 0x3b80000000037811 */ /* 0x000fe200078eb8ff */
[----:B------:R-:W-:-:S05]  /*3950*/  IMAD.SHL.U32 R0, R2, 0x100000, RZ ;  /* 0x0010000002007824 */ /* 0x000fca00078e00ff */
[----:B------:R-:W-:-:S07]  /*3960*/  LOP3.LUT R0, R3, R0, R4, 0xfe, !PT ;  /* 0x0000000003007212 */ /* 0x000fce00078efe04 */
.L_x_1336:
[----:B------:R-:W-:Y:S05]  /*3970*/  BSYNC B0 ;  /* 0x0000000000007941 */ /* 0x000fea0003800000 */
.L_x_1335:
[----:B------:R-:W-:-:S04]  /*3980*/  FMUL.FTZ R0, R0, 1 ;  /* 0x3f80000000007820 */ /* 0x000fc80000410000 */
[----:B------:R0:W2:Y:S01]  /*3990*/  F2F.F64.F32 R18, R0 ;  /* 0x0000000000127310 */ /* 0x0000a20000201800 */
[----:B------:R-:W-:Y:S05]  /*39a0*/  BRA `(.L_x_1320) ;  /* 0x0000000400187947 */ /* 0x000fea0003800000 */
.L_x_1333:
        /* <DEDUP_REMOVED lines=21> */
.L_x_1342:
[----:B------:R-:W-:Y:S05]  /*3b00*/  BSYNC B1 ;  /* 0x0000000000017941 */ /* 0x000fea0003800000 */
.L_x_1341:
[----:B------:R-:W-:Y:S01]  /*3b10*/  LEA R3, R0, 0x37800000, 0x17 ;  /* 0x3780000000037811 */ /* 0x000fe200078eb8ff */
[----:B------:R-:W-:-:S05]  /*3b20*/  IMAD.SHL.U32 R0, R2, 0x200000, RZ ;  /* 0x0020000002007824 */ /* 0x000fca00078e00ff */
[----:B------:R-:W-:-:S07]  /*3b30*/  LOP3.LUT R0, R3, R0, R4, 0xfe, !PT ;  /* 0x0000000003007212 */ /* 0x000fce00078efe04 */
.L_x_1340:
[----:B------:R-:W-:Y:S05]  /*3b40*/  BSYNC B0 ;  /* 0x0000000000007941 */ /* 0x000fea0003800000 */
.L_x_1339:
[----:B------:R-:W-:-:S04]  /*3b50*/  FMUL.FTZ R0, R0, 1 ;  /* 0x3f80000000007820 */ /* 0x000fc80000410000 */
[----:B------:R0:W2:Y:S01]  /*3b60*/  F2F.F64.F32 R18, R0 ;  /* 0x0000000000127310 */ /* 0x0000a20000201800 */
[----:B------:R-:W-:Y:S05]  /*3b70*/  BRA `(.L_x_1320) ;  /* 0x0000000000a47947 */ /* 0x000fea0003800000 */
.L_x_1332:
        /* <DEDUP_REMOVED lines=14> */
.L_x_1346:
[----:B------:R-:W-:Y:S05]  /*3c60*/  BSYNC B0 ;  /* 0x0000000000007941 */ /* 0x000fea0003800000 */
.L_x_1345:
[----:B------:R-:W-:-:S04]  /*3c70*/  FMUL.FTZ R0, R0, 1 ;  /* 0x3f80000000007820 */ /* 0x000fc80000410000 */
[----:B------:R0:W2:Y:S01]  /*3c80*/  F2F.F64.F32 R18, R0 ;  /* 0x0000000000127310 */ /* 0x0000a20000201800 */
[----:B------:R-:W-:Y:S05]  /*3c90*/  BRA `(.L_x_1320) ;  /* 0x00000000005c7947 */ /* 0x000fea0003800000 */
.L_x_1319:
        /* <DEDUP_REMOVED lines=16> */
.L_x_1347:
[----:B------:R-:W-:Y:S01]  /*3da0*/  CS2R R18, SRZ ;  /* 0x0000000000127805 */ /* 0x000fe2000001ff00 */
[----:B------:R-:W-:Y:S06]  /*3db0*/  BRA `(.L_x_1320) ;  /* 0x0000000000147947 */ /* 0x000fec0003800000 */
.L_x_1344:
[----:B------:R-:W2:Y:S02]  /*3dc0*/  LDG.E.64 R18, desc[UR36][R2.64] ;  /* 0x0000002402127981 */ /* 0x000ea4000c1e1b00 */
[----:B--2---:R-:W0:Y:S01]  /*3dd0*/  I2F.F64.U64 R18, R18 ;  /* 0x0000001200127312 */ /* 0x004e220000301800 */
[----:B------:R-:W-:Y:S05]  /*3de0*/  BRA `(.L_x_1320) ;  /* 0x0000000000087947 */ /* 0x000fea0003800000 */
.L_x_1343:
[----:B------:R-:W2:Y:S02]  /*3df0*/  LDG.E R2, desc[UR36][R2.64] ;  /* 0x0000002402027981 */ /* 0x000ea4000c1e1900 */
[----:B--2---:R0:W2:Y:S02]  /*3e00*/  I2F.F64.U32 R18, R2 ;  /* 0x0000000200127312 */ /* 0x0040a40000201800 */
.L_x_1320:
[----:B------:R-:W-:-:S07]  /*3e10*/  VIADD R31, R31, 0x80 ;  /* 0x000000801f1f7836 */ /* 0x000fce0000000000 */
.L_x_1281:
[----:B------:R-:W-:Y:S05]  /*3e20*/  BSYNC B6 ;  /* 0x0000000000067941 */ /* 0x000fea0003800000 */
.L_x_1280:
[----:B------:R-:W-:Y:S01]  /*3e30*/  ISETP.GE.AND P0, PT, R31, R44, PT ;  /* 0x0000002c1f00720c */ /* 0x000fe20003f06270 */
[----:B------:R-:W-:Y:S01]  /*3e40*/  BSSY B6, `(.L_x_1348) ;  /* 0x00001eb000067945 */ /* 0x000fe20003800000 */
[----:B------:R-:W-:Y:S02]  /*3e50*/  CS2R R22, SRZ ;  /* 0x0000000000167805 */ /* 0x000fe4000001ff00 */
[----:B------:R-:W-:Y:S02]  /*3e60*/  CS2R R34, SRZ ;  /* 0x0000000000227805 */ /* 0x000fe4000001ff00 */
[----:B------:R-:W-:-:S07]  /*3e70*/  CS2R R16, SRZ ;  /* 0x0000000000107805 */ /* 0x000fce000001ff00 */
        /* <DEDUP_REMOVED lines=21> */
.L_x_1353:
[----:B------:R-:W3:Y:S02]  /*3fd0*/  LDG.E.U8 R2, desc[UR36][R2.64] ;  /* 0x0000002402027981 */ /* 0x000ee4000c1e1100 */
[----:B---3--:R0:W3:Y:S01]  /*3fe0*/  I2F.F64.U16 R34, R2 ;  /* 0x0000000200227312 */ /* 0x0080e20000101800 */
[----:B------:R-:W-:Y:S05]  /*3ff0*/  BRA `(.L_x_1355) ;  /* 0x0000000c00707947 */ /* 0x000fea0003800000 */
.L_x_1352:
        /* <DEDUP_REMOVED lines=9> */
.L_x_1357:
[----:B------:R-:W3:Y:S02]  /*4090*/  LDG.E R2, desc[UR36][R2.64] ;  /* 0x0000002402027981 */ /* 0x000ee4000c1e1900 */
[----:B---3--:R0:W3:Y:S01]  /*40a0*/  I2F.F64 R34, R2 ;  /* 0x0000000200227312 */ /* 0x0080e20000201c00 */
[----:B------:R-:W-:Y:S05]  /*40b0*/  BRA `(.L_x_1355) ;  /* 0x0000000c00407947 */ /* 0x000fea0003800000 */
.L_x_1356:
[----:B------:R-:W3:Y:S02]  /*40c0*/  LDG.E.U16 R2, desc[UR36][R2.64] ;  /* 0x0000002402027981 */ /* 0x000ee4000c1e1500 */
[----:B---3--:R0:W3:Y:S01]  /*40d0*/  I2F.F64.S16 R34, R2 ;  /* 0x0000000200227312 */ /* 0x0080e20000101c00 */
[----:B------:R-:W-:Y:S05]  /*40e0*/  BRA `(.L_x_1355) ;  /* 0x0000000c00347947 */ /* 0x000fea0003800000 */
.L_x_1351:
        /* <DEDUP_REMOVED lines=10> */
.L_x_1359:
[----:B------:R-:W3:Y:S02]  /*4190*/  LDG.E.U16 R0, desc[UR36][R2.64] ;  /* 0x0000002402007981 */ /* 0x000ee4000c1e1500 */
[----:B---3--:R-:W-:-:S05]  /*41a0*/  HADD2.F32 R0, -RZ, R0.H0_H0 ;  /* 0x20000000ff007230 */ /* 0x008fca0000004100 */
[----:B------:R-:W-:-:S04]  /*41b0*/  FMUL.FTZ R0, R0, 1 ;  /* 0x3f80000000007820 */ /* 0x000fc80000410000 */
[----:B------:R0:W3:Y:S01]  /*41c0*/  F2F.F64.F32 R34, R0 ;  /* 0x0000000000227310 */ /* 0x0000e20000201800 */
[----:B------:R-:W-:Y:S05]  /*41d0*/  BRA `(.L_x_1355) ;  /* 0x0000000800f87947 */ /* 0x000fea0003800000 */
.L_x_1358:
        /* <DEDUP_REMOVED lines=10> */
.L_x_1361:
[----:B------:R-:W3:Y:S02]  /*4280*/  LDG.E.U16 R2, desc[UR36][R2.64] ;  /* 0x0000002402027981 */ /* 0x000ee4000c1e1500 */
[----:B---3--:R-:W-:-:S05]  /*4290*/  HADD2.F32 R0, -RZ, R2.H0_H0 ;  /* 0x20000002ff007230 */ /* 0x008fca0000004100 */
[----:B------:R-:W-:-:S04]  /*42a0*/  FMUL.FTZ R0, R0, 1 ;  /* 0x3f80000000007820 */ /* 0x000fc80000410000 */
[----:B------:R0:W3:Y:S01]  /*42b0*/  F2F.F64.F32 R34, R0 ;  /* 0x0000000000227310 */ /* 0x0000e20000201800 */
[----:B------:R-:W-:Y:S05]  /*42c0*/  BRA `(.L_x_1355) ;  /* 0x0000000800bc7947 */ /* 0x000fea0003800000 */
.L_x_1360:
[----:B------:R0:W5:Y:S01]  /*42d0*/  LDG.E.64 R34, desc[UR36][R2.64] ;  /* 0x0000002402227981 */ /* 0x000162000c1e1b00 */
[----:B------:R-:W-:Y:S05]  /*42e0*/  BRA `(.L_x_1355) ;  /* 0x0000000800b47947 */ /* 0x000fea0003800000 */
.L_x_1350:
        /* <DEDUP_REMOVED lines=13> */
.L_x_1364:
[----:B------:R0:W5:Y:S01]  /*43c0*/  LDG.E.64 R34, desc[UR36][R2.64] ;  /* 0x0000002402227981 */ /* 0x000162000c1e1b00 */
[----:B------:R-:W-:Y:S05]  /*43d0*/  BRA `(.L_x_1355) ;  /* 0x0000000800787947 */ /* 0x000fea0003800000 */
.L_x_1363:
        /* <DEDUP_REMOVED lines=28> */
.L_x_1366:
        /* <DEDUP_REMOVED lines=15> */
.L_x_1365:
[----:B------:R-:W3:Y:S02]  /*4690*/  LDG.E.U16 R0, desc[UR36][R2.64] ;  /* 0x0000002402007981 */ /* 0x000ee4000c1e1500 */
[----:B---3--:R-:W-:-:S04]  /*46a0*/  IMAD.U32 R0, R0, 0x10000, RZ ;  /* 0x0001000000007824 */ /* 0x008fc800078e00ff */
[----:B------:R-:W-:-:S04]  /*46b0*/  FMUL.FTZ R0, R0, 1 ;  /* 0x3f80000000007820 */ /* 0x000fc80000410000 */
[----:B------:R3:W0:Y:S01]  /*46c0*/  F2F.F64.F32 R34, R0 ;  /* 0x0000000000227310 */ /* 0x0006220000201800 */
[----:B------:R-:W-:Y:S05]  /*46d0*/  BRA `(.L_x_1355) ;  /* 0x0000000400b87947 */ /* 0x000fea0003800000 */
.L_x_1362:
        /* <DEDUP_REMOVED lines=11> */
.L_x_1369:
        /* <DEDUP_REMOVED lines=21> */
.L_x_1373:
[----:B------:R-:W-:Y:S05]  /*48e0*/  BSYNC B1 ;  /* 0x0000000000017941 */ /* 0x000fea0003800000 */
.L_x_1372:
[----:B------:R-:W-:Y:S01]  /*48f0*/  LEA R3, R0, 0x3b800000, 0x17 ;  /* 0x3b80000000037811 */ /* 0x000fe200078eb8ff */
[----:B------:R-:W-:-:S05]  /*4900*/  IMAD.SHL.U32 R0, R2, 0x100000, RZ ;  /* 0x0010000002007824 */ /* 0x000fca00078e00ff */
[----:B------:R-:W-:-:S07]  /*4910*/  LOP3.LUT R0, R3, R0, R4, 0xfe, !PT ;  /* 0x0000000003007212 */ /* 0x000fce00078efe04 */
.L_x_1371:
[----:B------:R-:W-:Y:S05]  /*4920*/  BSYNC B0 ;  /* 0x0000000000007941 */ /* 0x000fea0003800000 */
.L_x_1370:
[----:B------:R-:W-:-:S04]  /*4930*/  FMUL.FTZ R0, R0, 1 ;  /* 0x3f80000000007820 */ /* 0x000fc80000410000 */
[----:B------:R0:W3:Y:S01]  /*4940*/  F2F.F64.F32 R34, R0 ;  /* 0x0000000000227310 */ /* 0x0000e20000201800 */
[----:B------:R-:W-:Y:S05]  /*4950*/  BRA `(.L_x_1355) ;  /* 0x0000000400187947 */ /* 0x000fea0003800000 */
.L_x_1368:
        /* <DEDUP_REMOVED lines=21> */
.L_x_1377:
[----:B------:R-:W-:Y:S05]  /*4ab0*/  BSYNC B1 ;  /* 0x0000000000017941 */ /* 0x000fea0003800000 */
.L_x_1376:
[----:B------:R-:W-:Y:S01]  /*4ac0*/  LEA R3, R0, 0x37800000, 0x17 ;  /* 0x3780000000037811 */ /* 0x000fe200078eb8ff */
[----:B------:R-:W-:-:S05]  /*4ad0*/  IMAD.SHL.U32 R0, R2, 0x200000, RZ ;  /* 0x0020000002007824 */ /* 0x000fca00078e00ff */
[----:B------:R-:W-:-:S07]  /*4ae0*/  LOP3.LUT R0, R3, R0, R4, 0xfe, !PT ;  /* 0x0000000003007212 */ /* 0x000fce00078efe04 */
.L_x_1375:
[----:B------:R-:W-:Y:S05]  /*4af0*/  BSYNC B0 ;  /* 0x0000000000007941 */ /* 0x000fea0003800000 */
.L_x_1374:
[----:B------:R-:W-:-:S04]  /*4b00*/  FMUL.FTZ R0, R0, 1 ;  /* 0x3f80000000007820 */ /* 0x000fc80000410000 */
[----:B------:R0:W3:Y:S01]  /*4b10*/  F2F.F64.F32 R34, R0 ;  /* 0x0000000000227310 */ /* 0x0000e20000201800 */
[----:B------:R-:W-:Y:S05]  /*4b20*/  BRA `(.L_x_1355) ;  /* 0x0000000000a47947 */ /* 0x000fea0003800000 */
.L_x_1367:
        /* <DEDUP_REMOVED lines=14> */
.L_x_1381:
[----:B------:R-:W-:Y:S05]  /*4c10*/  BSYNC B0 ;  /* 0x0000000000007941 */ /* 0x000fea0003800000 */
.L_x_1380:
[----:B------:R-:W-:-:S04]  /*4c20*/  FMUL.FTZ R0, R0, 1 ;  /* 0x3f80000000007820 */ /* 0x000fc80000410000 */
[----:B------:R0:W3:Y:S01]  /*4c30*/  F2F.F64.F32 R34, R0 ;  /* 0x0000000000227310 */ /* 0x0000e20000201800 */
[----:B------:R-:W-:Y:S05]  /*4c40*/  BRA `(.L_x_1355) ;  /* 0x00000000005c7947 */ /* 0x000fea0003800000 */
.L_x_1354:
        /* <DEDUP_REMOVED lines=16> */
.L_x_1382:
[----:B------:R-:W-:Y:S01]  /*4d50*/  CS2R R34, SRZ ;  /* 0x0000000000227805 */ /* 0x000fe2000001ff00 */
[----:B------:R-:W-:Y:S06]  /*4d60*/  BRA `(.L_x_1355) ;  /* 0x0000000000147947 */ /* 0x000fec0003800000 */
.L_x_1379:
[----:B------:R-:W3:Y:S02]  /*4d70*/  LDG.E.64 R34, desc[UR36][R2.64] ;  /* 0x0000002402227981 */ /* 0x000ee4000c1e1b00 */
[----:B---3--:R-:W0:Y:S01]  /*4d80*/  I2F.F64.U64 R34, R34 ;  /* 0x0000002200227312 */ /* 0x008e220000301800 */
[----:B------:R-:W-:Y:S05]  /*4d90*/  BRA `(.L_x_1355) ;  /* 0x0000000000087947 */ /* 0x000fea0003800000 */
.L_x_1378:
[----:B------:R-:W3:Y:S02]  /*4da0*/  LDG.E R2, desc[UR36][R2.64] ;  /* 0x0000002402027981 */ /* 0x000ee4000c1e1900 */
[----:B---3--:R0:W3:Y:S02]  /*4db0*/  I2F.F64.U32 R34, R2 ;  /* 0x0000000200227312 */ /* 0x0080e40000201800 */
.L_x_1355:
[----:B0-----:R-:W0:Y:S01]  /*4dc0*/  LDC.64 R2, c[0x0][0x228] ;  /* 0x00008a00ff027b82 */ /* 0x001e220000000a00 */
        /* <DEDUP_REMOVED lines=18> */
.L_x_1386:
[----:B------:R-:W3:Y:S02]  /*4ef0*/  LDG.E.U8 R2, desc[UR36][R2.64] ;  /* 0x0000002402027981 */ /* 0x000ee4000c1e1100 */
[----:B---3--:R0:W3:Y:S01]  /*4f00*/  I2F.F64.U16 R16, R2 ;  /* 0x0000000200107312 */ /* 0x0080e20000101800 */
[----:B------:R-:W-:Y:S05]  /*4f10*/  BRA `(.L_x_1388) ;  /* 0x0000000c00707947 */ /* 0x000fea0003800000 */
.L_x_1385:
        /* <DEDUP_REMOVED lines=9> */
.L_x_1390:
[----:B------:R-:W3:Y:S02]  /*4fb0*/  LDG.E R2, desc[UR36][R2.64] ;  /* 0x0000002402027981 */ /* 0x000ee4000c1e1900 */
[----:B---3--:R0:W3:Y:S01]  /*4fc0*/  I2F.F64 R16, R2 ;  /* 0x0000000200107312 */ /* 0x0080e20000201c00 */
[----:B------:R-:W-:Y:S05]  /*4fd0*/  BRA `(.L_x_1388) ;  /* 0x0000000c00407947 */ /* 0x000fea0003800000 */
.L_x_1389:
[----:B------:R-:W3:Y:S02]  /*4fe0*/  LDG.E.U16 R2, desc[UR36][R2.64] ;  /* 0x0000002402027981 */ /* 0x000ee4000c1e1500 */
[----:B---3--:R0:W3:Y:S01]  /*4ff0*/  I2F.F64.S16 R16, R2 ;  /* 0x0000000200107312 */ /* 0x0080e20000101c00 */
[----:B------:R-:W-:Y:S05]  /*5000*/  BRA `(.L_x_1388) ;  /* 0x0000000c00347947 */ /* 0x000fea0003800000 */
.L_x_1384:
        /* <DEDUP_REMOVED lines=10> */
.L_x_1392:
[----:B------:R-:W3:Y:S02]  /*50b0*/  LDG.E.U16 R0, desc[UR36][R2.64] ;  /* 0x0000002402007981 */ /* 0x000ee4000c1e1500 */
[----:B---3--:R-:W-:-:S05]  /*50c0*/  HADD2.F32 R0, -RZ, R0.H0_H0 ;  /* 0x20000000ff007230 */ /* 0x008fca0000004100 */
[----:B------:R-:W-:-:S04]  /*50d0*/  FMUL.FTZ R0, R0, 1 ;  /* 0x3f80000000007820 */ /* 0x000fc80000410000 */
[----:B------:R0:W3:Y:S01]  /*50e0*/  F2F.F64.F32 R16, R0 ;  /* 0x0000000000107310 */ /* 0x0000e20000201800 */
[----:B------:R-:W-:Y:S05]  /*50f0*/  BRA `(.L_x_1388) ;  /* 0x0000000800f87947 */ /* 0x000fea0003800000 */
.L_x_1391:
        /* <DEDUP_REMOVED lines=10> */
.L_x_1394:
[----:B------:R-:W3:Y:S02]  /*51a0*/  LDG.E.U16 R2, desc[UR36][R2.64] ;  /* 0x0000002402027981 */ /* 0x000ee4000c1e1500 */
[----:B---3--:R-:W-:-:S05]  /*51b0*/  HADD2.F32 R0, -RZ, R2.H0_H0 ;  /* 0x20000002ff007230 */ /* 0x008fca0000004100 */
[----:B------:R-:W-:-:S04]  /*51c0*/  FMUL.FTZ R0, R0, 1 ;  /* 0x3f80000000007820 */ /* 0x000fc80000410000 */
[----:B------:R0:W3:Y:S01]  /*51d0*/  F2F.F64.F32 R16, R0 ;  /* 0x0000000000107310 */ /* 0x0000e20000201800 */
[----:B------:R-:W-:Y:S05]  /*51e0*/  BRA `(.L_x_1388) ;  /* 0x0000000800bc7947 */ /* 0x000fea0003800000 */
.L_x_1393:
[----:B------:R0:W5:Y:S01]  /*51f0*/  LDG.E.64 R16, desc[UR36][R2.64] ;  /* 0x0000002402107981 */ /* 0x000162000c1e1b00 */
[----:B------:R-:W-:Y:S05]  /*5200*/  BRA `(.L_x_1388) ;  /* 0x0000000800b47947 */ /* 0x000fea0003800000 */
.L_x_1383:
        /* <DEDUP_REMOVED lines=13> */
.L_x_1397:
[----:B------:R0:W5:Y:S01]  /*52e0*/  LDG.E.64 R16, desc[UR36][R2.64] ;  /* 0x0000002402107981 */ /* 0x000162000c1e1b00 */
[----:B------:R-:W-:Y:S05]  /*52f0*/  BRA `(.L_x_1388) ;  /* 0x0000000800787947 */ /* 0x000fea0003800000 */
.L_x_1396:
        /* <DEDUP_REMOVED lines=28> */
.L_x_1399:
        /* <DEDUP_REMOVED lines=15> */
.L_x_1398:
[----:B------:R-:W3:Y:S02]  /*55b0*/  LDG.E.U16 R0, desc[UR36][R2.64] ;  /* 0x0000002402007981 */ /* 0x000ee4000c1e1500 */
[----:B---3--:R-:W-:-:S04]  /*55c0*/  IMAD.U32 R0, R0, 0x10000, RZ ;  /* 0x0001000000007824 */ /* 0x008fc800078e00ff */
[----:B------:R-:W-:-:S04]  /*55d0*/  FMUL.FTZ R0, R0, 1 ;  /* 0x3f80000000007820 */ /* 0x000fc80000410000 */
[----:B------:R0:W3:Y:S01]  /*55e0*/  F2F.F64.F32 R16, R0 ;  /* 0x0000000000107310 */ /* 0x0000e20000201800 */
[----:B------:R-:W-:Y:S05]  /*55f0*/  BRA `(.L_x_1388) ;  /* 0x0000000400b87947 */ /* 0x000fea0003800000 */
.L_x_1395:
        /* <DEDUP_REMOVED lines=11> */
.L_x_1402:
        /* <DEDUP_REMOVED lines=21> */
.L_x_1406:
[----:B------:R-:W-:Y:S05]  /*5800*/  BSYNC B1 ;  /* 0x0000000000017941 */ /* 0x000fea0003800000 */
.L_x_1405:
[----:B------:R-:W-:Y:S01]  /*5810*/  LEA R3, R0, 0x3b800000, 0x17 ;  /* 0x3b80000000037811 */ /* 0x000fe200078eb8ff */
[----:B------:R-:W-:-:S05]  /*5820*/  IMAD.SHL.U32 R0, R2, 0x100000, RZ ;  /* 0x0010000002007824 */ /* 0x000fca00078e00ff */
[----:B------:R-:W-:-:S07]  /*5830*/  LOP3.LUT R0, R3, R0, R4, 0xfe, !PT ;  /* 0x0000000003007212 */ /* 0x000fce00078efe04 */
.L_x_1404:
[----:B------:R-:W-:Y:S05]  /*5840*/  BSYNC B0 ;  /* 0x0000000000007941 */ /* 0x000fea0003800000 */
.L_x_1403:
[----:B------:R-:W-:-:S04]  /*5850*/  FMUL.FTZ R0, R0, 1 ;  /* 0x3f80000000007820 */ /* 0x000fc80000410000 */
[----:B------:R0:W3:Y:S01]  /*5860*/  F2F.F64.F32 R16, R0 ;  /* 0x0000000000107310 */ /* 0x0000e20000201800 */
[----:B------:R-:W-:Y:S05]  /*5870*/  BRA `(.L_x_1388) ;  /* 0x0000000400187947 */ /* 0x000fea0003800000 */
.L_x_1401:
        /* <DEDUP_REMOVED lines=21> */
.L_x_1410:
[----:B------:R-:W-:Y:S05]  /*59d0*/  BSYNC B1 ;  /* 0x0000000000017941 */ /* 0x000fea0003800000 */
.L_x_1409:
[----:B------:R-:W-:Y:S01]  /*59e0*/  LEA R3, R0, 0x37800000, 0x17 ;  /* 0x3780000000037811 */ /* 0x000fe200078eb8ff */
[----:B------:R-:W-:-:S05]  /*59f0*/  IMAD.SHL.U32 R0, R2, 0x200000, RZ ;  /* 0x0020000002007824 */ /* 0x000fca00078e00ff */
[----:B------:R-:W-:-:S07]  /*5a00*/  LOP3.LUT R0, R3, R0, R4, 0xfe, !PT ;  /* 0x0000000003007212 */ /* 0x000fce00078efe04 */
.L_x_1408:
[----:B------:R-:W-:Y:S05]  /*5a10*/  BSYNC B0 ;  /* 0x0000000000007941 */ /* 0x000fea0003800000 */
.L_x_1407:
[----:B------:R-:W-:-:S04]  /*5a20*/  FMUL.FTZ R0, R0, 1 ;  /* 0x3f80000000007820 */ /* 0x000fc80000410000 */
[----:B------:R0:W3:Y:S01]  /*5a30*/  F2F.F64.F32 R16, R0 ;  /* 0x0000000000107310 */ /* 0x0000e20000201800 */
[----:B------:R-:W-:Y:S05]  /*5a40*/  BRA `(.L_x_1388) ;  /* 0x0000000000a47947 */ /* 0x000fea0003800000 */
.L_x_1400:
        /* <DEDUP_REMOVED lines=14> */
.L_x_1414:
[----:B------:R-:W-:Y:S05]  /*5b30*/  BSYNC B0 ;  /* 0x0000000000007941 */ /* 0x000fea0003800000 */
.L_x_1413:
[----:B------:R-:W-:-:S04]  /*5b40*/  FMUL.FTZ R0, R0, 1 ;  /* 0x3f80000000007820 */ /* 0x000fc80000410000 */
[----:B------:R0:W3:Y:S01]  /*5b50*/  F2F.F64.F32 R16, R0 ;  /* 0x0000000000107310 */ /* 0x0000e20000201800 */
[----:B------:R-:W-:Y:S05]  /*5b60*/  BRA `(.L_x_1388) ;  /* 0x00000000005c7947 */ /* 0x000fea0003800000 */
.L_x_1387:
        /* <DEDUP_REMOVED lines=16> */
.L_x_1415:
[----:B------:R-:W-:Y:S01]  /*5c70*/  CS2R R16, SRZ ;  /* 0x0000000000107805 */ /* 0x000fe2000001ff00 */
[----:B------:R-:W-:Y:S06]  /*5c80*/  BRA `(.L_x_1388) ;  /* 0x0000000000147947 */ /* 0x000fec0003800000 */
.L_x_1412:
[----:B------:R-:W3:Y:S02]  /*5c90*/  LDG.E.64 R16, desc[UR36][R2.64] ;  /* 0x0000002402107981 */ /* 0x000ee4000c1e1b00 */
[----:B---3--:R-:W0:Y:S01]  /*5ca0*/  I2F.F64.U64 R16, R16 ;  /* 0x0000001000107312 */ /* 0x008e220000301800 */
[----:B------:R-:W-:Y:S05]  /*5cb0*/  BRA `(.L_x_1388) ;  /* 0x0000000000087947 */ /* 0x000fea0003800000 */
.L_x_1411:
[----:B------:R-:W3:Y:S02]  /*5cc0*/  LDG.E R2, desc[UR36][R2.64] ;  /* 0x0000002402027981 */ /* 0x000ee4000c1e1900 */
[----:B---3--:R0:W3:Y:S02]  /*5cd0*/  I2F.F64.U32 R16, R2 ;  /* 0x0000000200107312 */ /* 0x0080e40000201800 */
.L_x_1388:
[----:B------:R-:W-:-:S07]  /*5ce0*/  VIADD R31, R31, 0x80 ;  /* 0x000000801f1f7836 */ /* 0x000fce0000000000 */
.L_x_1349:
[----:B------:R-:W-:Y:S05]  /*5cf0*/  BSYNC B6 ;  /* 0x0000000000067941 */ /* 0x000fea0003800000 */
.L_x_1348:
        /* <DEDUP_REMOVED lines=24> */
.L_x_1421:
[----:B------:R-:W3:Y:S02]  /*5e80*/  LDG.E.U8 R2, desc[UR36][R2.64] ;  /* 0x0000002402027981 */ /* 0x000ee4000c1e1100 */
[----:B---3--:R0:W3:Y:S01]  /*5e90*/  I2F.F64.U16 R36, R2 ;  /* 0x0000000200247312 */ /* 0x0080e20000101800 */
[----:B------:R-:W-:Y:S05]  /*5ea0*/  BRA `(.L_x_1423) ;  /* 0x0000000c00707947 */ /* 0x000fea0003800000 */
.L_x_1420:
        /* <DEDUP_REMOVED lines=9> */
.L_x_1425:
[----:B------:R-:W3:Y:S02]  /*5f40*/  LDG.E R2, desc[UR36][R2.64] ;  /* 0x0000002402027981 */ /* 0x000ee4000c1e1900 */
[----:B---3--:R0:W3:Y:S01]  /*5f50*/  I2F.F64 R36, R2 ;  /* 0x0000000200247312 */ /* 0x0080e20000201c00 */
[----:B------:R-:W-:Y:S05]  /*5f60*/  BRA `(.L_x_1423) ;  /* 0x0000000c00407947 */ /* 0x000fea0003800000 */
.L_x_1424:
[----:B------:R-:W3:Y:S02]  /*5f70*/  LDG.E.U16 R2, desc[UR36][R2.64] ;  /* 0x0000002402027981 */ /* 0x000ee4000c1e1500 */
[----:B---3--:R0:W3:Y:S01]  /*5f80*/  I2F.F64.S16 R36, R2 ;  /* 0x0000000200247312 */ /* 0x0080e20000101c00 */
[----:B------:R-:W-:Y:S05]  /*5f90*/  BRA `(.L_x_1423) ;  /* 0x0000000c00347947 */ /* 0x000fea0003800000 */
.L_x_1419:
        /* <DEDUP_REMOVED lines=10> */
.L_x_1427:
[----:B------:R-:W3:Y:S02]  /*6040*/  LDG.E.U16 R0, desc[UR36][R2.64] ;  /* 0x0000002402007981 */ /* 0x000ee4000c1e1500 */
[----:B---3--:R-:W-:-:S05]  /*6050*/  HADD2.F32 R0, -RZ, R0.H0_H0 ;  /* 0x20000000ff007230 */ /* 0x008fca0000004100 */
[----:B------:R-:W-:-:S04]  /*6060*/  FMUL.FTZ R0, R0, 1 ;  /* 0x3f80000000007820 */ /* 0x000fc80000410000 */
[----:B------:R0:W3:Y:S01]  /*6070*/  F2F.F64.F32 R36, R0 ;  /* 0x0000000000247310 */ /* 0x0000e20000201800 */
[----:B------:R-:W-:Y:S05]  /*6080*/  BRA `(.L_x_1423) ;  /* 0x0000000800f87947 */ /* 0x000fea0003800000 */
.L_x_1426:
        /* <DEDUP_REMOVED lines=10> */
.L_x_1429:
[----:B------:R-:W3:Y:S02]  /*6130*/  LDG.E.U16 R2, desc[UR36][R2.64] ;  /* 0x0000002402027981 */ /* 0x000ee4000c1e1500 */
[----:B---3--:R-:W-:-:S05]  /*6140*/  HADD2.F32 R0, -RZ, R2.H0_H0 ;  /* 0x20000002ff007230 */ /* 0x008fca0000004100 */
[----:B------:R-:W-:-:S04]  /*6150*/  FMUL.FTZ R0, R0, 1 ;  /* 0x3f80000000007820 */ /* 0x000fc80000410000 */
[----:B------:R0:W3:Y:S01]  /*6160*/  F2F.F64.F32 R36, R0 ;  /* 0x0000000000247310 */ /* 0x0000e20000201800 */
[----:B------:R-:W-:Y:S05]  /*6170*/  BRA `(.L_x_1423) ;  /* 0x0000000800bc7947 */ /* 0x000fea0003800000 */
.L_x_1428:
[----:B------:R0:W5:Y:S01]  /*6180*/  LDG.E.64 R36, desc[UR36][R2.64] ;  /* 0x0000002402247981 */ /* 0x000162000c1e1b00 */
[----:B------:R-:W-:Y:S05]  /*6190*/  BRA `(.L_x_1423) ;  /* 0x0000000800b47947 */ /* 0x000fea0003800000 */
.L_x_1418:
        /* <DEDUP_REMOVED lines=13> */
.L_x_1432:
[----:B------:R0:W5:Y:S01]  /*6270*/  LDG.E.64 R36, desc[UR36][R2.64] ;  /* 0x0000002402247981 */ /* 0x000162000c1e1b00 */
[----:B------:R-:W-:Y:S05]  /*6280*/  BRA `(.L_x_1423) ;  /* 0x0000000800787947 */ /* 0x000fea0003800000 */
.L_x_1431:
        /* <DEDUP_REMOVED lines=28> */
.L_x_1434:
        /* <DEDUP_REMOVED lines=15> */
.L_x_1433:
[----:B------:R-:W3:Y:S02]  /*6540*/  LDG.E.U16 R0, desc[UR36][R2.64] ;  /* 0x0000002402007981 */ /* 0x000ee4000c1e1500 */
[----:B---3--:R-:W-:-:S04]  /*6550*/  IMAD.U32 R0, R0, 0x10000, RZ ;  /* 0x0001000000007824 */ /* 0x008fc800078e00ff */
[----:B------:R-:W-:-:S04]  /*6560*/  FMUL.FTZ R0, R0, 1 ;  /* 0x3f80000000007820 */ /* 0x000fc80000410000 */
[----:B------:R0:W3:Y:S01]  /*6570*/  F2F.F64.F32 R36, R0 ;  /* 0x0000000000247310 */ /* 0x0000e20000201800 */
[----:B------:R-:W-:Y:S05]  /*6580*/  BRA `(.L_x_1423) ;  /* 0x0000000400b87947 */ /* 0x000fea0003800000 */
.L_x_1430:
        /* <DEDUP_REMOVED lines=11> */
.L_x_1437:
        /* <DEDUP_REMOVED lines=21> */
.L_x_1441:
[----:B------:R-:W-:Y:S05]  /*6790*/  BSYNC B1 ;  /* 0x0000000000017941 */ /* 0x000fea0003800000 */
.L_x_1440:
[----:B------:R-:W-:Y:S01]  /*67a0*/  LEA R3, R0, 0x3b800000, 0x17 ;  /* 0x3b80000000037811 */ /* 0x000fe200078eb8ff */
[----:B------:R-:W-:-:S05]  /*67b0*/  IMAD.SHL.U32 R0, R2, 0x100000, RZ ;  /* 0x0010000002007824 */ /* 0x000fca00078e00ff */
[----:B------:R-:W-:-:S07]  /*67c0*/  LOP3.LUT R0, R3, R0, R4, 0xfe, !PT ;  /* 0x0000000003007212 */ /* 0x000fce00078efe04 */
.L_x_1439:
[----:B------:R-:W-:Y:S05]  /*67d0*/  BSYNC B0 ;  /* 0x0000000000007941 */ /* 0x000fea0003800000 */
.L_x_1438:
[----:B------:R-:W-:-:S04]  /*67e0*/  FMUL.FTZ R0, R0, 1 ;  /* 0x3f80000000007820 */ /* 0x000fc80000410000 */
[----:B------:R0:W3:Y:S01]  /*67f0*/  F2F.F64.F32 R36, R0 ;  /* 0x0000000000247310 */ /* 0x0000e20000201800 */
[----:B------:R-:W-:Y:S05]  /*6800*/  BRA `(.L_x_1423) ;  /* 0x0000000400187947 */ /* 0x000fea0003800000 */
.L_x_1436:
        /* <DEDUP_REMOVED lines=21> */
.L_x_1445:
[----:B------:R-:W-:Y:S05]  /*6960*/  BSYNC B1 ;  /* 0x0000000000017941 */ /* 0x000fea0003800000 */
.L_x_1444:
[----:B------:R-:W-:Y:S01]  /*6970*/  LEA R3, R0, 0x37800000, 0x17 ;  /* 0x3780000000037811 */ /* 0x000fe200078eb8ff */
[----:B------:R-:W-:-:S05]  /*6980*/  IMAD.SHL.U32 R0, R2, 0x200000, RZ ;  /* 0x0020000002007824 */ /* 0x000fca00078e00ff */
[----:B------:R-:W-:-:S07]  /*6990*/  LOP3.LUT R0, R3, R0, R4, 0xfe, !PT ;  /* 0x0000000003007212 */ /* 0x000fce00078efe04 */
.L_x_1443:
[----:B------:R-:W-:Y:S05]  /*69a0*/  BSYNC B0 ;  /* 0x0000000000007941 */ /* 0x000fea0003800000 */
.L_x_1442:
[----:B------:R-:W-:-:S04]  /*69b0*/  FMUL.FTZ R0, R0, 1 ;  /* 0x3f80000000007820 */ /* 0x000fc80000410000 */
[----:B------:R0:W3:Y:S01]  /*69c0*/  F2F.F64.F32 R36, R0 ;  /* 0x0000000000247310 */ /* 0x0000e20000201800 */
[----:B------:R-:W-:Y:S05]  /*69d0*/  BRA `(.L_x_1423) ;  /* 0x0000000000a47947 */ /* 0x000fea0003800000 */
.L_x_1435:
        /* <DEDUP_REMOVED lines=14> */
.L_x_1449:
[----:B------:R-:W-:Y:S05]  /*6ac0*/  BSYNC B0 ;  /* 0x0000000000007941 */ /* 0x000fea0003800000 */
.L_x_1448:
[----:B------:R-:W-:-:S04]  /*6ad0*/  FMUL.FTZ R0, R0, 1 ;  /* 0x3f80000000007820 */ /* 0x000fc80000410000 */
[----:B------:R0:W3:Y:S01]  /*6ae0*/  F2F.F64.F32 R36, R0 ;  /* 0x0000000000247310 */ /* 0x0000e20000201800 */
[----:B------:R-:W-:Y:S05]  /*6af0*/  BRA `(.L_x_1423) ;  /* 0x00000000005c7947 */ /* 0x000fea0003800000 */
.L_x_1422:
        /* <DEDUP_REMOVED lines=16> */
.L_x_1450:
[----:B------:R-:W-:Y:S01]  /*6c00*/  CS2R R36, SRZ ;  /* 0x0000000000247805 */ /* 0x000fe2000001ff00 */
[----:B------:R-:W-:Y:S06]  /*6c10*/  BRA `(.L_x_1423) ;  /* 0x0000000000147947 */ /* 0x000fec0003800000 */
.L_x_1447:
[----:B------:R-:W3:Y:S02]  /*6c20*/  LDG.E.64 R36, desc[UR36][R2.64] ;  /* 0x0000002402247981 */ /* 0x000ee4000c1e1b00 */
[----:B---3--:R-:W0:Y:S01]  /*6c30*/  I2F.F64.U64 R36, R36 ;  /* 0x0000002400247312 */ /* 0x008e220000301800 */
[----:B------:R-:W-:Y:S05]  /*6c40*/  BRA `(.L_x_1423) ;  /* 0x0000000000087947 */ /* 0x000fea0003800000 */
.L_x_1446:
[----:B------:R-:W3:Y:S02]  /*6c50*/  LDG.E R2, desc[UR36][R2.64] ;  /* 0x0000002402027981 */ /* 0x000ee4000c1e1900 */
[----:B---3--:R0:W3:Y:S02]  /*6c60*/  I2F.F64.U32 R36, R2 ;  /* 0x0000000200247312 */ /* 0x0080e40000201800 */
.L_x_1423:
[----:B0-----:R-:W0:Y:S01]  /*6c70*/  LDC.64 R2, c[0x0][0x228] ;  /* 0x00008a00ff027b82 */ /* 0x001e220000000a00 */
[----:B------:R-:W-:Y:S01]  /*6c80*/  PRMT R0, R28, 0x9910, RZ ;  /* 0x000099101c007816 */ /* 0x000fe200000000ff */
        /* <DEDUP_REMOVED lines=17> */
.L_x_1454:
[----:B------:R-:W2:Y:S02]  /*6da0*/  LDG.E.U8 R2, desc[UR36][R2.64] ;  /* 0x0000002402027981 */ /* 0x000ea4000c1e1100 */
[----:B--2---:R0:W2:Y:S01]  /*6db0*/  I2F.F64.U16 R22, R2 ;  /* 0x0000000200167312 */ /* 0x0040a20000101800 */
[----:B------:R-:W-:Y:S05]  /*6dc0*/  BRA `(.L_x_1417) ;  /* 0x0000000c006c7947 */ /* 0x000fea0003800000 */
.L_x_1453:
        /* <DEDUP_REMOVED lines=9> */
.L_x_1457:
[----:B------:R-:W2:Y:S02]  /*6e60*/  LDG.E R2, desc[UR36][R2.64] ;  /* 0x0000002402027981 */ /* 0x000ea4000c1e1900 */
[----:B--2---:R0:W2:Y:S01]  /*6e70*/  I2F.F64 R22, R2 ;  /* 0x0000000200167312 */ /* 0x0040a20000201c00 */
[----:B------:R-:W-:Y:S05]  /*6e80*/  BRA `(.L_x_1417) ;  /* 0x0000000c003c7947 */ /* 0x000fea0003800000 */
.L_x_1456:
[----:B------:R-:W2:Y:S02]  /*6e90*/  LDG.E.U16 R2, desc[UR36][R2.64] ;  /* 0x0000002402027981 */ /* 0x000ea4000c1e1500 */
[----:B--2---:R0:W2:Y:S01]  /*6ea0*/  I2F.F64.S16 R22, R2 ;  /* 0x0000000200167312 */ /* 0x0040a20000101c00 */
[----:B------:R-:W-:Y:S05]  /*6eb0*/  BRA `(.L_x_1417) ;  /* 0x0000000c00307947 */ /* 0x000fea0003800000 */
.L_x_1452:
        /* <DEDUP_REMOVED lines=10> */
.L_x_1459:
[----:B------:R-:W2:Y:S02]  /*6f60*/  LDG.E.U16 R0, desc[UR36][R2.64] ;  /* 0x0000002402007981 */ /* 0x000ea4000c1e1500 */
[----:B--2---:R-:W-:-:S05]  /*6f70*/  HADD2.F32 R0, -RZ, R0.H0_H0 ;  /* 0x20000000ff007230 */ /* 0x004fca0000004100 */
[----:B------:R-:W-:-:S04]  /*6f80*/  FMUL.FTZ R0, R0, 1 ;  /* 0x3f80000000007820 */ /* 0x000fc80000410000 */
[----:B------:R0:W2:Y:S01]  /*6f90*/  F2F.F64.F32 R22, R0 ;  /* 0x0000000000167310 */ /* 0x0000a20000201800 */
[----:B------:R-:W-:Y:S05]  /*6fa0*/  BRA `(.L_x_1417) ;  /* 0x0000000800f47947 */ /* 0x000fea0003800000 */
.L_x_1458:
        /* <DEDUP_REMOVED lines=10> */
.L_x_1461:
[----:B------:R-:W2:Y:S02]  /*7050*/  LDG.E.U16 R2, desc[UR36][R2.64] ;  /* 0x0000002402027981 */ /* 0x000ea4000c1e1500 */
[----:B--2---:R-:W-:-:S05]  /*7060*/  HADD2.F32 R0, -RZ, R2.H0_H0 ;  /* 0x20000002ff007230 */ /* 0x004fca0000004100 */
[----:B------:R-:W-:-:S04]  /*7070*/  FMUL.FTZ R0, R0, 1 ;  /* 0x3f80000000007820 */ /* 0x000fc80000410000 */
[----:B------:R0:W2:Y:S01]  /*7080*/  F2F.F64.F32 R22, R0 ;  /* 0x0000000000167310 */ /* 0x0000a20000201800 */
[----:B------:R-:W-:Y:S05]  /*7090*/  BRA `(.L_x_1417) ;  /* 0x0000000800b87947 */ /* 0x000fea0003800000 */
.L_x_1460:
[----:B------:R0:W5:Y:S01]  /*70a0*/  LDG.E.64 R22, desc[UR36][R2.64] ;  /* 0x0000002402167981 */ /* 0x000162000c1e1b00 */
[----:B------:R-:W-:Y:S05]  /*70b0*/  BRA `(.L_x_1417) ;  /* 0x0000000800b07947 */ /* 0x000fea0003800000 */
.L_x_1451:
        /* <DEDUP_REMOVED lines=13> */
.L_x_1464:
[----:B------:R0:W5:Y:S01]  /*7190*/  LDG.E.64 R22, desc[UR36][R2.64] ;  /* 0x0000002402167981 */ /* 0x000162000c1e1b00 */
[----:B------:R-:W-:Y:S05]  /*71a0*/  BRA `(.L_x_1417) ;  /* 0x0000000800747947 */ /* 0x000fea0003800000 */
.L_x_1463:
        /* <DEDUP_REMOVED lines=28> */
.L_x_1466:
        /* <DEDUP_REMOVED lines=15> */
.L_x_1465:
[----:B------:R-:W2:Y:S02]  /*7460*/  LDG.E.U16 R0, desc[UR36][R2.64] ;  /* 0x0000002402007981 */ /* 0x000ea4000c1e1500 */
[----:B--2---:R-:W-:-:S04]  /*7470*/  IMAD.U32 R0, R0, 0x10000, RZ ;  /* 0x0001000000007824 */ /* 0x004fc800078e00ff */
[----:B------:R-:W-:-:S04]  /*7480*/  FMUL.FTZ R0, R0, 1 ;  /* 0x3f80000000007820 */ /* 0x000fc80000410000 */
[----:B------:R0:W2:Y:S01]  /*7490*/  F2F.F64.F32 R22, R0 ;  /* 0x0000000000167310 */ /* 0x0000a20000201800 */
[----:B------:R-:W-:Y:S05]  /*74a0*/  BRA `(.L_x_1417) ;  /* 0x0000000400b47947 */ /* 0x000fea0003800000 */
.L_x_1462:
        /* <DEDUP_REMOVED lines=11> */
.L_x_1469:
        /* <DEDUP_REMOVED lines=21> */
.L_x_1473:
[----:B------:R-:W-:Y:S05]  /*76b0*/  BSYNC B1 ;  /* 0x0000000000017941 */ /* 0x000fea0003800000 */
.L_x_1472:
[----:B------:R-:W-:Y:S01]  /*76c0*/  LEA R3, R0, 0x3b800000, 0x17 ;  /* 0x3b80000000037811 */ /* 0x000fe200078eb8ff */
[----:B------:R-:W-:-:S05]  /*76d0*/  IMAD.SHL.U32 R0, R2, 0x100000, RZ ;  /* 0x0010000002007824 */ /* 0x000fca00078e00ff */
[----:B------:R-:W-:-:S07]  /*76e0*/  LOP3.LUT R0, R3, R0, R4, 0xfe, !PT ;  /* 0x0000000003007212 */ /* 0x000fce00078efe04 */
.L_x_1471:
[----:B------:R-:W-:Y:S05]  /*76f0*/  BSYNC B0 ;  /* 0x0000000000007941 */ /* 0x000fea0003800000 */
.L_x_1470:
[----:B------:R-:W-:-:S04]  /*7700*/  FMUL.FTZ R0, R0, 1 ;  /* 0x3f80000000007820 */ /* 0x000fc80000410000 */
[----:B------:R0:W2:Y:S01]  /*7710*/  F2F.F64.F32 R22, R0 ;  /* 0x0000000000167310 */ /* 0x0000a20000201800 */
[----:B------:R-:W-:Y:S05]  /*7720*/  BRA `(.L_x_1417) ;  /* 0x0000000400147947 */ /* 0x000fea0003800000 */
.L_x_1468:
        /* <DEDUP_REMOVED lines=21> */
.L_x_1477:
[----:B------:R-:W-:Y:S05]  /*7880*/  BSYNC B1 ;  /* 0x0000000000017941 */ /* 0x000fea0003800000 */
.L_x_1476:
[----:B------:R-:W-:Y:S01]  /*7890*/  LEA R3, R0, 0x37800000, 0x17 ;  /* 0x3780000000037811 */ /* 0x000fe200078eb8ff */
[----:B------:R-:W-:-:S05]  /*78a0*/  IMAD.SHL.U32 R0, R2, 0x200000, RZ ;  /* 0x0020000002007824 */ /* 0x000fca00078e00ff */
[----:B------:R-:W-:-:S07]  /*78b0*/  LOP3.LUT R0, R3, R0, R4, 0xfe, !PT ;  /* 0x0000000003007212 */ /* 0x000fce00078efe04 */
.L_x_1475:
[----:B------:R-:W-:Y:S05]  /*78c0*/  BSYNC B0 ;  /* 0x0000000000007941 */ /* 0x000fea0003800000 */
.L_x_1474:
[----:B------:R-:W-:-:S04]  /*78d0*/  FMUL.FTZ R0, R0, 1 ;  /* 0x3f80000000007820 */ /* 0x000fc80000410000 */
[----:B------:R0:W2:Y:S01]  /*78e0*/  F2F.F64.F32 R22, R0 ;  /* 0x0000000000167310 */ /* 0x0000a20000201800 */
[----:B------:R-:W-:Y:S05]  /*78f0*/  BRA `(.L_x_1417) ;  /* 0x0000000000a07947 */ /* 0x000fea0003800000 */
.L_x_1467:
        /* <DEDUP_REMOVED lines=14> */
.L_x_1481:
[----:B------:R-:W-:Y:S05]  /*79e0*/  BSYNC B0 ;  /* 0x0000000000007941 */ /* 0x000fea0003800000 */
.L_x_1480:
[----:B------:R-:W-:-:S04]  /*79f0*/  FMUL.FTZ R0, R0, 1 ;  /* 0x3f80000000007820 */ /* 0x000fc80000410000 */
[----:B------:R0:W2:Y:S01]  /*7a00*/  F2F.F64.F32 R22, R0 ;  /* 0x0000000000167310 */ /* 0x0000a20000201800 */
[----:B------:R-:W-:Y:S05]  /*7a10*/  BRA `(.L_x_1417) ;  /* 0x0000000000587947 */ /* 0x000fea0003800000 */
.L_x_1455:
        /* <DEDUP_REMOVED lines=16> */
.L_x_1482:
[----:B------:R-:W-:Y:S05]  /*7b20*/  BRA `(.L_x_1417) ;  /* 0x0000000000147947 */ /* 0x000fea0003800000 */
.L_x_1479:
[----:B------:R-:W2:Y:S02]  /*7b30*/  LDG.E.64 R22, desc[UR36][R2.64] ;  /* 0x0000002402167981 */ /* 0x000ea4000c1e1b00 */
[----:B--2---:R-:W0:Y:S01]  /*7b40*/  I2F.F64.U64 R22, R22 ;  /* 0x0000001600167312 */ /* 0x004e220000301800 */
[----:B------:R-:W-:Y:S05]  /*7b50*/  BRA `(.L_x_1417) ;  /* 0x0000000000087947 */ /* 0x000fea0003800000 */
.L_x_1478:
[----:B------:R-:W2:Y:S02]  /*7b60*/  LDG.E R2, desc[UR36][R2.64] ;  /* 0x0000002402027981 */ /* 0x000ea4000c1e1900 */
[----:B--2---:R0:W2:Y:S02]  /*7b70*/  I2F.F64.U32 R22, R2 ;  /* 0x0000000200167312 */ /* 0x0040a40000201800 */
.L_x_1417:
[----:B------:R-:W-:Y:S05]  /*7b80*/  BSYNC B6 ;  /* 0x0000000000067941 */ /* 0x000fea0003800000 */
.L_x_1416:
[----:B0-----:R-:W0:Y:S01]  /*7b90*/  S2R R3, SR_TID.X ;  /* 0x0000000000037919 */ /* 0x001e220000002100 */
[----:B------:R-:W-:Y:S01]  /*7ba0*/  BSSY B1, `(.L_x_1483) ;  /* 0x000006e000017945 */ /* 0x000fe20003800000 */
[----:B------:R-:W-:Y:S02]  /*7bb0*/  CS2R R6, SRZ ;  /* 0x0000000000067805 */ /* 0x000fe4000001ff00 */
[----:B------:R-:W-:Y:S02]  /*7bc0*/  CS2R R4, SRZ ;  /* 0x0000000000047805 */ /* 0x000fe4000001ff00 */
[----:B0-----:R-:W-:-:S13]  /*7bd0*/  ISETP.GE.AND P5, PT, R3, R44, PT ;  /* 0x0000002c0300720c */ /* 0x001fda0003fa6270 */
[----:B------:R-:W-:Y:S05]  /*7be0*/  @P5 BRA `(.L_x_1484) ;  /* 0x0000000400a45947 */ /* 0x000fea0003800000 */
[----:B-1--45:R-:W-:Y:S01]  /*7bf0*/  DSETP.NEU.AND P2, PT, |R26|, +INF , PT ;  /* 0x7ff000001a00742a */ /* 0x032fe20003f4d200 */
[----:B------:R-:W-:-:S13]  /*7c00*/  BSSY B2, `(.L_x_1485) ;  /* 0x000001b000027945 */ /* 0x000fda0003800000 */
[----:B------:R-:W-:Y:S05]  /*7c10*/  @!P2 BRA `(.L_x_1486) ;  /* 0x00000000005ca947 */ /* 0x000fea0003800000 */
[----:B------:R-:W-:Y:S01]  /*7c20*/  UMOV UR4, 0x6dc9c883 ;  /* 0x6dc9c88300047882 */ /* 0x000fe20000000000 */
[----:B------:R-:W-:Y:S01]  /*7c30*/  UMOV UR5, 0x3fe45f30 ;  /* 0x3fe45f3000057882 */ /* 0x000fe20000000000 */
[C---:B------:R-:W-:Y:S02]  /*7c40*/  DSETP.GE.AND P0, PT, |R26|.reuse, 2.14748364800000000000e+09, PT ;  /* 0x41e000001a00742a */ /* 0x040fe40003f06200 */
[----:B---3--:R-:W-:Y:S01]  /*7c50*/  DMUL R2, R26, UR4 ;  /* 0x000000041a027c28 */ /* 0x008fe20008000000 */
        /* <DEDUP_REMOVED lines=15> */
[----:B--2---:R-:W-:Y:S05]  /*7d50*/  CALL.REL.NOINC `($_ZN2at6native27unrolled_elementwise_kernelIZZZNS0_54_GLOBAL__N__7dbc7496_16_ComplexKernel_cu_b2145a98_311017polar_kernel_cudaERNS_14TensorIteratorEENKUlvE_clEvENKUlvE_clEvEUlddE_St5arrayIPcLm3EELi4E23TrivialOffsetCalculatorILi2EjESB_ILi1EjENS0_6memory12LoadWithCastILi2EEENSE_13StoreWithCastILi1EEEEEviT_T0_T2_T3_T4_T5_$__internal_trig_reduction_slowpathd) ;  /* 0x0000006000ec7944 */ /* 0x004fea0003c00000 */
[----:B------:R-:W-:Y:S02]  /*7d60*/  IMAD.MOV.U32 R28, RZ, RZ, R12 ;  /* 0x000000ffff1c7224 */ /* 0x000fe400078e000c */
[----:B------:R-:W-:Y:S01]  /*7d70*/  IMAD.MOV.U32 R29, RZ, RZ, R13 ;  /* 0x000000ffff1d7224 */ /* 0x000fe200078e000d */
[----:B------:R-:W-:Y:S06]  /*7d80*/  BRA `(.L_x_1487) ;  /* 0x0000000000087947 */ /* 0x000fec0003800000 */
.L_x_1486:
[----:B---3--:R-:W-:Y:S01]  /*7d90*/  DMUL R28, RZ, R26 ;  /* 0x0000001aff1c7228 */ /* 0x008fe20000000000 */
[----:B------:R-:W-:-:S10]  /*7da0*/  IMAD.MOV.U32 R11, RZ, RZ, RZ ;  /* 0x000000ffff0b7224 */ /* 0x000fd400078e00ff */
.L_x_1487:
[----:B------:R-:W-:Y:S05]  /*7db0*/  BSYNC B2 ;  /* 0x0000000000027941 */ /* 0x000fea0003800000 */
.L_x_1485:
[----:B------:R-:W0:Y:S01]  /*7dc0*/  LDC.64 R20, c[0x4][0x128] ;  /* 0x01004a00ff147b82 */ /* 0x000e220000000a00 */
[----:B------:R-:W-:-:S04]  /*7dd0*/  VIADD R2, R11, 0x1 ;  /* 0x000000010b027836 */ /* 0x000fc80000000000 */
[----:B------:R-:W-:-:S05]  /*7de0*/  IMAD.SHL.U32 R0, R2, 0x8, RZ ;  /* 0x0000000802007824 */ /* 0x000fca00078e00ff */
[----:B------:R-:W-:-:S05]  /*7df0*/  LOP3.LUT R3, R0, 0x8, RZ, 0xc0, !PT ;  /* 0x0000000800037812 */ /* 0x000fca00078ec0ff */
[----:B0-----:R-:W-:-:S05]  /*7e00*/  IMAD.WIDE.U32 R20, R3, 0x8, R20 ;  /* 0x0000000803147825 */ /* 0x001fca00078e0014 */
[----:B------:R-:W3:Y:S04]  /*7e10*/  LDG.E.128.CONSTANT R12, desc[UR36][R20.64] ;  /* 0x00000024140c7981 */ /* 0x000ee8000c1e9d00 */
        /* <DEDUP_REMOVED lines=11> */
[----:B----4-:R-:W-:-:S08]  /*7ed0*/  DFMA R4, R2, R12, R4 ;  /* 0x0000000c0204722b */ /* 0x010fd00000000004 */
[----:B------:R-:W-:-:S08]  /*7ee0*/  DFMA R4, R2, R4, R6 ;  /* 0x000000040204722b */ /* 0x000fd00000000006 */
[----:B-----5:R-:W-:-:S08]  /*7ef0*/  DFMA R4, R2, R4, R8 ;  /* 0x000000040204722b */ /* 0x020fd00000000008 */
[----:B------:R-:W-:-:S08]  /*7f00*/  DFMA R4, R2, R4, R10 ;  /* 0x000000040204722b */ /* 0x000fd0000000000a */
[----:B------:R-:W-:Y:S02]  /*7f10*/  DFMA R28, R4, R28, R28 ;  /* 0x0000001c041c722b */ /* 0x000fe4000000001c */
[----:B------:R-:W-:-:S08]  /*7f20*/  @P0 DFMA R28, R2, R4, 1 ;  /* 0x3ff00000021c042b */ /* 0x000fd00000000004 */
[----:B------:R-:W-:Y:S01]  /*7f30*/  @P1 DFMA R28, R28, -1, RZ ;  /* 0xbff000001c1c182b */ /* 0x000fe200000000ff */
        /* <DEDUP_REMOVED lines=22> */
[----:B------:R-:W-:Y:S02]  /*80a0*/  IMAD.MOV.U32 R2, RZ, RZ, R12 ;  /* 0x000000ffff027224 */ /* 0x000fe400078e000c */
[----:B------:R-:W-:Y:S01]  /*80b0*/  IMAD.MOV.U32 R3, RZ, RZ, R13 ;  /* 0x000000ffff037224 */ /* 0x000fe200078e000d */
[----:B------:R-:W-:Y:S06]  /*80c0*/  BRA `(.L_x_1490) ;  /* 0x0000000000087947 */ /* 0x000fec0003800000 */
.L_x_1489:
[----:B------:R-:W-:Y:S01]  /*80d0*/  DMUL R2, RZ, R26 ;  /* 0x0000001aff027228 */ /* 0x000fe20000000000 */
[----:B------:R-:W-:-:S10]  /*80e0*/  IMAD.MOV.U32 R0, RZ, RZ, RZ ;  /* 0x000000ffff007224 */ /* 0x000fd400078e00ff */
.L_x_1490:
[----:B------:R-:W-:Y:S05]  /*80f0*/  BSYNC B2 ;  /* 0x0000000000027941 */ /* 0x000fea0003800000 */
.L_x_1488:
[----:B------:R-:W0:Y:S01]  /*8100*/  LDC.64 R26, c[0x4][0x128] ;  /* 0x01004a00ff1a7b82 */ /* 0x000e220000000a00 */
        /* <DEDUP_REMOVED lines=9> */
[----:B------:R-:W-:-:S03]  /*81a0*/  IMAD.MOV.U32 R0, RZ, RZ, 0x3de5db65 ;  /* 0x3de5db65ff007424 */ /* 0x000fc600078e00ff */
[----:B------:R-:W-:Y:S02]  /*81b0*/  FSEL R30, -R30, 4.2945490664224492434e-19, !P0 ;  /* 0x20fd81641e1e7808 */ /* 0x000fe40004000100 */
        /* <DEDUP_REMOVED lines=8> */
[----:B------:R-:W-:Y:S02]  /*8240*/  @P0 DFMA R2, R20, R4, 1 ;  /* 0x3ff000001402042b */ /* 0x000fe40000000004 */
[----:B------:R-:W-:-:S06]  /*8250*/  DMUL R4, R28, R24 ;  /* 0x000000181c047228 */ /* 0x000fcc0000000000 */
[----:B------:R-:W-:-:S08]  /*8260*/  @P1 DFMA R2, R2, -1, RZ ;  /* 0xbff000000202182b */ /* 0x000fd000000000ff */
[----:B------:R-:W-:-:S11]  /*8270*/  DMUL R6, R2, R24 ;  /* 0x0000001802067228 */ /* 0x000fd60000000000 */
.L_x_1484:
[----:B------:R-:W-:Y:S05]  /*8280*/  BSYNC B1 ;  /* 0x0000000000017941 */ /* 0x000fea0003800000 */
.L_x_1483:
[----:B------:R-:W0:Y:S01]  /*8290*/  S2R R0, SR_TID.X ;  /* 0x0000000000007919 */ /* 0x000e220000002100 */
[----:B------:R-:W-:Y:S01]  /*82a0*/  BSSY B1, `(.L_x_1491) ;  /* 0x000006f000017945 */ /* 0x000fe20003800000 */
[----:B------:R-:W-:Y:S02]  /*82b0*/  CS2R R30, SRZ ;  /* 0x00000000001e7805 */ /* 0x000fe4000001ff00 */
[----:B---3--:R-:W-:Y:S01]  /*82c0*/  CS2R R28, SRZ ;  /* 0x00000000001c7805 */ /* 0x008fe2000001ff00 */
[----:B0-----:R-:W-:-:S05]  /*82d0*/  VIADD R45, R0, 0x80 ;  /* 0x00000080002d7836 */ /* 0x001fca0000000000 */
[----:B------:R-:W-:-:S13]  /*82e0*/  ISETP.GE.AND P0, PT, R45, R44, PT ;  /* 0x0000002c2d00720c */ /* 0x000fda0003f06270 */
[----:B------:R-:W-:Y:S05]  /*82f0*/  @P0 BRA `(.L_x_1492) ;  /* 0x0000000400a40947 */ /* 0x000fea0003800000 */
[----:B--2--5:R-:W-:Y:S01]  /*8300*/  DSETP.NEU.AND P2, PT, |R18|, +INF , PT ;  /* 0x7ff000001200742a */ /* 0x024fe20003f4d200 */
        /* <DEDUP_REMOVED lines=21> */
[----:B-1--4-:R-:W-:Y:S05]  /*8460*/  CALL.REL.NOINC `($_ZN2at6native27unrolled_elementwise_kernelIZZZNS0_54_GLOBAL__N__7dbc7496_16_ComplexKernel_cu_b2145a98_311017polar_kernel_cudaERNS_14TensorIteratorEENKUlvE_clEvENKUlvE_clEvEUlddE_St5arrayIPcLm3EELi4E23TrivialOffsetCalculatorILi2EjESB_ILi1EjENS0_6memory12LoadWithCastILi2EEENSE_13StoreWithCastILi1EEEEEviT_T0_T2_T3_T4_T5_$__internal_trig_reduction_slowpathd) ;  /* 0x0000005c00287944 */ /* 0x012fea0003c00000 */
[----:B------:R-:W-:Y:S02]  /*8470*/  IMAD.MOV.U32 R28, RZ, RZ, R12 ;  /* 0x000000ffff1c7224 */ /* 0x000fe400078e000c */
[----:B------:R-:W-:Y:S01]  /*8480*/  IMAD.MOV.U32 R29, RZ, RZ, R13 ;  /* 0x000000ffff1d7224 */ /* 0x000fe200078e000d */
[----:B------:R-:W-:Y:S06]  /*8490*/  BRA `(.L_x_1495) ;  /* 0x0000000000087947 */ /* 0x000fec0003800000 */
.L_x_1494:
[----:B------:R-:W-:Y:S01]  /*84a0*/  DMUL R28, RZ, R18 ;  /* 0x00000012ff1c7228 */ /* 0x000fe20000000000 */
[----:B------:R-:W-:-:S10]  /*84b0*/  IMAD.MOV.U32 R11, RZ, RZ, RZ ;  /* 0x000000ffff0b7224 */ /* 0x000fd400078e00ff */
.L_x_1495:
[----:B------:R-:W-:Y:S05]  /*84c0*/  BSYNC B2 ;  /* 0x0000000000027941 */ /* 0x000fea0003800000 */
.L_x_1493:
[----:B------:R-:W0:Y:S01]  /*84d0*/  LDC.64 R20, c[0x4][0x128] ;  /* 0x01004a00ff147b82 */ /* 0x000e220000000a00 */
[----:B------:R-:W-:-:S04]  /*84e0*/  VIADD R2, R11, 0x1 ;  /* 0x000000010b027836 */ /* 0x000fc80000000000 */
[----:B------:R-:W-:-:S05]  /*84f0*/  IMAD.SHL.U32 R0, R2, 0x8, RZ ;  /* 0x0000000802007824 */ /* 0x000fca00078e00ff */
[----:B------:R-:W-:-:S05]  /*8500*/  LOP3.LUT R3, R0, 0x8, RZ, 0xc0, !PT ;  /* 0x0000000800037812 */ /* 0x000fca00078ec0ff */
[----:B0-----:R-:W-:-:S05]  /*8510*/  IMAD.WIDE.U32 R20, R3, 0x8, R20 ;  /* 0x0000000803147825 */ /* 0x001fca00078e0014 */
[----:B------:R-:W2:Y:S04]  /*8520*/  LDG.E.128.CONSTANT R8, desc[UR36][R20.64] ;  /* 0x0000002414087981 */ /* 0x000ea8000c1e9d00 */
[----:B------:R-:W3:Y:S04]  /*8530*/  LDG.E.128.CONSTANT R12, desc[UR36][R20.64+0x10] ;  /* 0x00001024140c7981 */ /* 0x000ee8000c1e9d00 */
[----:B-1--4-:R-:W4:Y:S01]  /*8540*/  LDG.E.128.CONSTANT R24, desc[UR36][R20.64+0x20] ;  /* 0x0000202414187981 */ /* 0x012f22000c1e9d00 */
        /* <DEDUP_REMOVED lines=9> */
[----:B---3--:R-:W-:-:S08]  /*85e0*/  DFMA R8, R2, R8, R12 ;  /* 0x000000080208722b */ /* 0x008fd0000000000c */
[----:B------:R-:W-:-:S08]  /*85f0*/  DFMA R8, R2, R8, R14 ;  /* 0x000000080208722b */ /* 0x000fd0000000000e */
[----:B----4-:R-:W-:-:S08]  /*8600*/  DFMA R8, R2, R8, R24 ;  /* 0x000000080208722b */ /* 0x010fd00000000018 */
        /* <DEDUP_REMOVED lines=24> */
[----:B------:R-:W-:Y:S05]  /*8790*/  CALL.REL.NOINC `($_ZN2at6native27unrolled_elementwise_kernelIZZZNS0_54_GLOBAL__N__7dbc7496_16_ComplexKernel_cu_b2145a98_311017polar_kernel_cudaERNS_14TensorIteratorEENKUlvE_clEvENKUlvE_clEvEUlddE_St5arrayIPcLm3EELi4E23TrivialOffsetCalculatorILi2EjESB_ILi1EjENS0_6memory12LoadWithCastILi2EEENSE_13StoreWithCastILi1EEEEEviT_T0_T2_T3_T4_T5_$__internal_trig_reduction_slowpathd) ;  /* 0x00000058005c7944 */ /* 0x000fea0003c00000 */
[----:B------:R-:W-:Y:S02]  /*87a0*/  IMAD.MOV.U32 R0, RZ, RZ, R11 ;  /* 0x000000ffff007224 */ /* 0x000fe400078e000b */
[----:B------:R-:W-:Y:S02]  /*87b0*/  IMAD.MOV.U32 R2, RZ, RZ, R12 ;  /* 0x000000ffff027224 */ /* 0x000fe400078e000c */
[----:B------:R-:W-:Y:S01]  /*87c0*/  IMAD.MOV.U32 R3, RZ, RZ, R13 ;  /* 0x000000ffff037224 */ /* 0x000fe200078e000d */
[----:B------:R-:W-:Y:S06]  /*87d0*/  BRA `(.L_x_1498) ;  /* 0x0000000000087947 */ /* 0x000fec0003800000 */
.L_x_1497:
[----:B------:R-:W-:Y:S01]  /*87e0*/  DMUL R2, RZ, R18 ;  /* 0x00000012ff027228 */ /* 0x000fe20000000000 */
[----:B------:R-:W-:-:S10]  /*87f0*/  IMAD.MOV.U32 R0, RZ, RZ, RZ ;  /* 0x000000ffff007224 */ /* 0x000fd400078e00ff */
.L_x_1498:
[----:B------:R-:W-:Y:S05]  /*8800*/  BSYNC B2 ;  /* 0x0000000000027941 */ /* 0x000fea0003800000 */
.L_x_1496:
        /* <DEDUP_REMOVED lines=11> */
[----:B------:R-:W-:-:S02]  /*88c0*/  DMUL R28, R28, R32 ;  /* 0x000000201c1c7228 */ /* 0x000fc40000000000 */
[----:B------:R-:W-:Y:S02]  /*88d0*/  FSEL R30, -R30, 4.2945490664224492434e-19, !P0 ;  /* 0x20fd81641e1e7808 */ /* 0x000fe40004000100 */
        /* <DEDUP_REMOVED lines=9> */
[----:B------:R-:W-:-:S08]  /*8970*/  @P1 DFMA R2, R2, -1, RZ ;  /* 0xbff000000202182b */ /* 0x000fd000000000ff */
[----:B------:R-:W-:-:S11]  /*8980*/  DMUL R30, R2, R32 ;  /* 0x00000020021e7228 */ /* 0x000fd60000000000 */
.L_x_1492:
[----:B------:R-:W-:Y:S05]  /*8990*/  BSYNC B1 ;  /* 0x0000000000017941 */ /* 0x000fea0003800000 */
.L_x_1491:
[----:B------:R-:W0:Y:S01]  /*89a0*/  S2R R0, SR_TID.X ;  /* 0x0000000000007919 */ /* 0x000e220000002100 */
[----:B------:R-:W-:Y:S01]  /*89b0*/  BSSY B1, `(.L_x_1499) ;  /* 0x0000070000017945 */ /* 0x000fe20003800000 */
[----:B--2--5:R-:W-:Y:S02]  /*89c0*/  CS2R R18, SRZ ;  /* 0x0000000000127805 */ /* 0x024fe4000001ff00 */
[----:B-1--4-:R-:W-:Y:S02]  /*89d0*/  CS2R R26, SRZ ;  /* 0x00000000001a7805 */ /* 0x012fe4000001ff00 */
[----:B------:R-:W-:Y:S01]  /*89e0*/  CS2R R24, SRZ ;  /* 0x0000000000187805 */ /* 0x000fe2000001ff00 */
[----:B0-----:R-:W-:-:S05]  /*89f0*/  VIADD R3, R0, 0x100 ;  /* 0x0000010000037836 */ /* 0x001fca0000000000 */
[----:B------:R-:W-:-:S13]  /*8a00*/  ISETP.GE.AND P0, PT, R3, R44, PT ;  /* 0x0000002c0300720c */ /* 0x000fda0003f06270 */
[----:B------:R-:W-:Y:S05]  /*8a10*/  @P0 BRA `(.L_x_1500) ;  /* 0x0000000400a40947 */ /* 0x000fea0003800000 */
[----:B------:R-:W-:Y:S01]  /*8a20*/  DSETP.NEU.AND P2, PT, |R16|, +INF , PT ;  /* 0x7ff000001000742a */ /* 0x000fe20003f4d200 */
        /* <DEDUP_REMOVED lines=23> */
[----:B------:R-:W-:Y:S01]  /*8ba0*/  IMAD.MOV.U32 R21, RZ, RZ, R13 ;  /* 0x000000ffff157224 */ /* 0x000fe200078e000d */
[----:B------:R-:W-:Y:S06]  /*8bb0*/  BRA `(.L_x_1503) ;  /* 0x0000000000087947 */ /* 0x000fec0003800000 */
.L_x_1502:
[----:B------:R-:W-:Y:S01]  /*8bc0*/  DMUL R20, RZ, R16 ;  /* 0x00000010ff147228 */ /* 0x000fe20000000000 */
[----:B------:R-:W-:-:S10]  /*8bd0*/  IMAD.MOV.U32 R11, RZ, RZ, RZ ;  /* 0x000000ffff0b7224 */ /* 0x000fd400078e00ff */
.L_x_1503:
[----:B------:R-:W-:Y:S05]  /*8be0*/  BSYNC B2 ;  /* 0x0000000000027941 */ /* 0x000fea0003800000 */
.L_x_1501:
[----:B------:R-:W0:Y:S01]  /*8bf0*/  LDC.64 R38, c[0x4][0x128] ;  /* 0x01004a00ff267b82 */ /* 0x000e220000000a00 */
[----:B------:R-:W-:-:S04]  /*8c00*/  VIADD R2, R11, 0x1 ;  /* 0x000000010b027836 */ /* 0x000fc80000000000 */
        /* <DEDUP_REMOVED lines=47> */
.L_x_1505:
[----:B------:R-:W-:Y:S01]  /*8f00*/  DMUL R2, RZ, R16 ;  /* 0x00000010ff027228 */ /* 0x000fe20000000000 */
[----:B------:R-:W-:-:S10]  /*8f10*/  IMAD.MOV.U32 R0, RZ, RZ, RZ ;  /* 0x000000ffff007224 */ /* 0x000fd400078e00ff */
.L_x_1506:
[----:B------:R-:W-:Y:S05]  /*8f20*/  BSYNC B2 ;  /* 0x0000000000027941 */ /* 0x000fea0003800000 */
.L_x_1504:
        /* <DEDUP_REMOVED lines=24> */
.L_x_1500:
[----:B------:R-:W-:Y:S05]  /*90b0*/  BSYNC B1 ;  /* 0x0000000000017941 */ /* 0x000fea0003800000 */
.L_x_1499:
[----:B------:R-:W0:Y:S01]  /*90c0*/  S2R R0, SR_TID.X ;  /* 0x0000000000007919 */ /* 0x000e220000002100 */
[----:B------:R-:W-:Y:S01]  /*90d0*/  BSSY B1, `(.L_x_1507) ;  /* 0x000006f000017945 */ /* 0x000fe20003800000 */
        /* <DEDUP_REMOVED lines=31> */
.L_x_1510:
[----:B------:R-:W-:Y:S01]  /*92d0*/  DMUL R2, RZ, R22 ;  /* 0x00000016ff027228 */ /* 0x000fe20000000000 */
[----:B------:R-:W-:-:S10]  /*92e0*/  IMAD.MOV.U32 R8, RZ, RZ, RZ ;  /* 0x000000ffff087224 */ /* 0x000fd400078e00ff */
.L_x_1511:
[----:B------:R-:W-:Y:S05]  /*92f0*/  BSYNC B2 ;  /* 0x0000000000027941 */ /* 0x000fea0003800000 */
.L_x_1509:
        /* <DEDUP_REMOVED lines=49> */
.L_x_1513:
[----:B------:R-:W-:Y:S01]  /*9610*/  DMUL R2, RZ, R22 ;  /* 0x00000016ff027228 */ /* 0x000fe20000000000 */
[----:B------:R-:W-:-:S10]  /*9620*/  IMAD.MOV.U32 R0, RZ, RZ, RZ ;  /* 0x000000ffff007224 */ /* 0x000fd400078e00ff */
.L_x_1514:
[----:B------:R-:W-:Y:S05]  /*9630*/  BSYNC B2 ;  /* 0x0000000000027941 */ /* 0x000fea0003800000 */
.L_x_1512:
        /* <DEDUP_REMOVED lines=24> */
.L_x_1508:
[----:B------:R-:W-:Y:S05]  /*97c0*/  BSYNC B1 ;  /* 0x0000000000017941 */ /* 0x000fea0003800000 */
.L_x_1507:
[----:B------:R-:W0:Y:S01]  /*97d0*/  S2R R23, SR_TID.X ;  /* 0x0000000000177919 */ /* 0x000e220000002100 */
[----:B------:R-:W1:Y:S01]  /*97e0*/  LDC.U8 R22, c[0x0][0x240] ;  /* 0x00009000ff167b82 */ /* 0x000e620000000000 */
[----:B------:R-:W-:Y:S04]  /*97f0*/  BSSY B6, `(.L_x_1515) ;  /* 0x0000134000067945 */ /* 0x000fe80003800000 */
[----:B------:R-:W-:Y:S05]  /*9800*/  @P5 BRA `(.L_x_1516) ;  /* 0x0000001000c85947 */ /* 0x000fea0003800000 */
[----:B------:R-:W0:Y:S01]  /*9810*/  S2R R0, SR_CTAID.X ;  /* 0x0000000000007919 */ /* 0x000e220000002500 */
[----:B------:R-:W2:Y:S01]  /*9820*/  LDC.64 R2, c[0x0][0x218] ;  /* 0x00008600ff027b82 */ /* 0x000ea20000000a00 */
[----:B-1----:R-:W-:Y:S01]  /*9830*/  PRMT R8, R22, 0x9910, RZ ;  /* 0x0000991016087816 */ /* 0x002fe200000000ff */
[----:B------:R-:W-:Y:S01]  /*9840*/  ULDC UR4, c[0x0][0x244] ;  /* 0x0000910000047ab9 */ /* 0x000fe20000000800 */
[----:B0-----:R-:W-:-:S04]  /*9850*/  IMAD R0, R0, 0x200, R23 ;  /* 0x0000020000007824 */ /* 0x001fc800078e0217 */
[----:B------:R-:W-:Y:S02]  /*9860*/  IMAD R9, R0, UR4, RZ ;  /* 0x0000000400097c24 */ /* 0x000fe4000f8e02ff */
[----:B------:R-:W-:-:S03]  /*9870*/  IMAD.MOV.U32 R0, RZ, RZ, R8 ;  /* 0x000000ffff007224 */ /* 0x000fc600078e0008 */
[----:B--2---:R-:W-:Y:S02]  /*9880*/  IADD3 R2, P1, R9, R2, RZ ;  /* 0x0000000209027210 */ /* 0x004fe40007f3e0ff */
[----:B------:R-:W-:-:S03]  /*9890*/  ISETP.GT.AND P0, PT, R0, 0x9, PT ;  /* 0x000000090000780c */ /* 0x000fc60003f04270 */
[----:B------:R-:W-:-:S10]  /*98a0*/  IMAD.X R3, RZ, RZ, R3, P1 ;  /* 0x000000ffff037224 */ /* 0x000fd400008e0603 */
        /* <DEDUP_REMOVED lines=9> */
[----:B------:R-:W0:Y:S01]  /*9940*/  F2I.F64.TRUNC R5, R4 ;  /* 0x0000000400057311 */ /* 0x000e22000030d100 */
[----:B------:R-:W-:Y:S01]  /*9950*/  IMAD.MOV.U32 R23, RZ, RZ, R45 ;  /* 0x000000ffff177224 */ /* 0x000fe200078e002d */
[----:B0-----:R0:W-:Y:S01]  /*9960*/  STG.E.U8 desc[UR36][R2.64], R5 ;  /* 0x0000000502007986 */ /* 0x0011e2000c101124 */
[----:B------:R-:W-:Y:S05]  /*9970*/  BRA `(.L_x_1516) ;  /* 0x00000010006c7947 */ /* 0x000fea0003800000 */
.L_x_1520:
[----:B------:R-:W0:Y:S01]  /*9980*/  F2I.S64.F64.TRUNC R4, R4 ;  /* 0x0000000400047311 */ /* 0x000e22000030d900 */
[----:B------:R-:W-:Y:S02]  /*9990*/  IMAD.MOV.U32 R23, RZ, RZ, R45 ;  /* 0x000000ffff177224 */ /* 0x000fe400078e002d */
[----:B0-----:R-:W-:-:S05]  /*99a0*/  IMAD.MOV.U32 R7, RZ, RZ, R4 ;  /* 0x000000ffff077224 */ /* 0x001fca00078e0004 */
[----:B------:R0:W-:Y:S01]  /*99b0*/  STG.E.U8 desc[UR36][R2.64], R7 ;  /* 0x0000000702007986 */ /* 0x0001e2000c101124 */
[----:B------:R-:W-:Y:S05]  /*99c0*/  BRA `(.L_x_1516) ;  /* 0x0000001000587947 */ /* 0x000fea0003800000 */
.L_x_1519:
[----:B------:R-:W-:-:S13]  /*99d0*/  ISETP.NE.AND P0, PT, R0, 0x2, PT ;  /* 0x000000020000780c */ /* 0x000fda0003f05270 */
[----:B------:R-:W-:Y:S05]  /*99e0*/  @!P0 BRA `(.L_x_1522) ;  /* 0x0000000000308947 */ /* 0x000fea0003800000 */
[----:B------:R-:W-:-:S13]  /*99f0*/  ISETP.NE.AND P0, PT, R0, 0x3, PT ;  /* 0x000000030000780c */ /* 0x000fda0003f05270 */
[----:B------:R-:W-:Y:S05]  /*9a00*/  @!P0 BRA `(.L_x_1523) ;  /* 0x0000000000188947 */ /* 0x000fea0003800000 */
[----:B------:R-:W-:-:S13]  /*9a10*/  ISETP.NE.AND P0, PT, R0, 0x4, PT ;  /* 0x000000040000780c */ /* 0x000fda0003f05270 */
[----:B------:R-:W-:Y:S05]  /*9a20*/  @P0 BRA `(.L_x_1521) ;  /* 0x0000000c00dc0947 */ /* 0x000fea0003800000 */
[----:B------:R-:W0:Y:S01]  /*9a30*/  F2I.S64.F64.TRUNC R4, R4 ;  /* 0x0000000400047311 */ /* 0x000e22000030d900 */
[----:B------:R-:W-:Y:S01]  /*9a40*/  IMAD.MOV.U32 R23, RZ, RZ, R45 ;  /* 0x000000ffff177224 */ /* 0x000fe200078e002d */
[----:B0-----:R0:W-:Y:S01]  /*9a50*/  STG.E.64 desc[UR36][R2.64], R4 ;  /* 0x0000000402007986 */ /* 0x0011e2000c101b24 */
[----:B------:R-:W-:Y:S05]  /*9a60*/  BRA `(.L_x_1516) ;  /* 0x0000001000307947 */ /* 0x000fea0003800000 */
.L_x_1523:
[----:B------:R-:W0:Y:S01]  /*9a70*/  F2I.F64.TRUNC R5, R4 ;  /* 0x0000000400057311 */ /* 0x000e22000030d100 */
[----:B------:R-:W-:Y:S01]  /*9a80*/  IMAD.MOV.U32 R23, RZ, RZ, R45 ;  /* 0x000000ffff177224 */ /* 0x000fe200078e002d */
[----:B0-----:R0:W-:Y:S01]  /*9a90*/  STG.E desc[UR36][R2.64], R5 ;  /* 0x0000000502007986 */ /* 0x0011e2000c101924 */
[----:B------:R-:W-:Y:S05]  /*9aa0*/  BRA `(.L_x_1516) ;  /* 0x0000001000207947 */ /* 0x000fea0003800000 */
.L_x_1522:
[----:B------:R-:W0:Y:S01]  /*9ab0*/  F2I.F64.TRUNC R5, R4 ;  /* 0x0000000400057311 */ /* 0x000e22000030d100 */
[----:B------:R-:W-:Y:S01]  /*9ac0*/  IMAD.MOV.U32 R23, RZ, RZ, R45 ;  /* 0x000000ffff177224 */ /* 0x000fe200078e002d */
[----:B0-----:R0:W-:Y:S01]  /*9ad0*/  STG.E.U16 desc[UR36][R2.64], R5 ;  /* 0x0000000502007986 */ /* 0x0011e2000c101524 */
[----:B------:R-:W-:Y:S05]  /*9ae0*/  BRA `(.L_x_1516) ;  /* 0x0000001000107947 */ /* 0x000fea0003800000 */
.L_x_1518:
        /* <DEDUP_REMOVED lines=10> */
[----:B------:R-:W-:-:S13]  /*9b90*/  IMAD.MOV.U32 R23, RZ, RZ, R45 ;  /* 0x000000ffff177224 */ /* 0x000fda00078e002d */
[----:B0-----:R-:W-:-:S05]  /*9ba0*/  @!P0 FMUL R7, R7, 1.175494350822287508e-38 ;  /* 0x0080000007078820 */ /* 0x001fca0000400000 */
[----:B------:R0:W-:Y:S01]  /*9bb0*/  STG.E desc[UR36][R2.64], R7 ;  /* 0x0000000702007986 */ /* 0x0001e2000c101924 */
[----:B------:R-:W-:Y:S05]  /*9bc0*/  BRA `(.L_x_1516) ;  /* 0x0000000c00d87947 */ /* 0x000fea0003800000 */
.L_x_1525:
[----:B------:R-:W-:Y:S01]  /*9bd0*/  UMOV UR4, 0xf0000000 ;  /* 0xf000000000047882 */ /* 0x000fe20000000000 */
[----:B------:R-:W-:Y:S01]  /*9be0*/  UMOV UR5, 0x380fffff ;  /* 0x380fffff00057882 */ /* 0x000fe20000000000 */
[----:B------:R-:W0:Y:S01]  /*9bf0*/  F2F.F32.F64 R0, R4 ;  /* 0x0000000400007310 */ /* 0x000e220000301000 */
[----:B------:R-:W-:Y:S01]  /*9c00*/  DSETP.GEU.AND P0, PT, |R4|, UR4, PT ;  /* 0x0000000404007e2a */ /* 0x000fe2000bf0e200 */
[----:B------:R-:W-:-:S13]  /*9c10*/  IMAD.MOV.U32 R23, RZ, RZ, R45 ;  /* 0x000000ffff177224 */ /* 0x000fda00078e002d */
[----:B0-----:R-:W-:-:S05]  /*9c20*/  @!P0 FMUL R0, R0, 1.175494350822287508e-38 ;  /* 0x0080000000008820 */ /* 0x001fca0000400000 */
[----:B------:R-:W-:-:S05]  /*9c30*/  F2FP.F16.F32.PACK_AB R0, RZ, R0 ;  /* 0x00000000ff00723e */ /* 0x000fca00000000ff */
[----:B------:R0:W-:Y:S01]  /*9c40*/  STG.E.U16 desc[UR36][R2.64], R0 ;  /* 0x0000000002007986 */ /* 0x0001e2000c101524 */
[----:B------:R-:W-:Y:S05]  /*9c50*/  BRA `(.L_x_1516) ;  /* 0x0000000c00b47947 */ /* 0x000fea0003800000 */
.L_x_1524:
        /* <DEDUP_REMOVED lines=10> */
[----:B------:R-:W-:Y:S01]  /*9d00*/  IMAD.MOV.U32 R23, RZ, RZ, R45 ;  /* 0x000000ffff177224 */ /* 0x000fe200078e002d */
[----:B------:R-:W-:-:S05]  /*9d10*/  DSETP.GEU.AND P1, PT, |R4|, UR4, PT ;  /* 0x0000000404007e2a */ /* 0x000fca000bf2e200 */
[----:B------:R-:W1:Y:S07]  /*9d20*/  F2F.F32.F64 R8, R4 ;  /* 0x0000000400087310 */ /* 0x000e6e0000301000 */
[----:B0-----:R-:W-:Y:S02]  /*9d30*/  @!P0 FMUL R9, R9, 1.175494350822287508e-38 ;  /* 0x0080000009098820 */ /* 0x001fe40000400000 */
[----:B-1----:R-:W-:-:S05]  /*9d40*/  @!P1 FMUL R8, R8, 1.175494350822287508e-38 ;  /* 0x0080000008089820 */ /* 0x002fca0000400000 */
[----:B------:R0:W-:Y:S01]  /*9d50*/  STG.E.64 desc[UR36][R2.64], R8 ;  /* 0x0000000802007986 */ /* 0x0001e2000c101b24 */
[----:B------:R-:W-:Y:S05]  /*9d60*/  BRA `(.L_x_1516) ;  /* 0x0000000c00707947 */ /* 0x000fea0003800000 */
.L_x_1527:
        /* <DEDUP_REMOVED lines=9> */
[----:B------:R-:W-:-:S05]  /*9e00*/  F2FP.F16.F32.PACK_AB R9, R0, R9 ;  /* 0x000000090009723e */ /* 0x000fca00000000ff */
[----:B------:R0:W-:Y:S01]  /*9e10*/  STG.E desc[UR36][R2.64], R9 ;  /* 0x0000000902007986 */ /* 0x0001e2000c101924 */
[----:B------:R-:W-:Y:S05]  /*9e20*/  BRA `(.L_x_1516) ;  /* 0x0000000c00407947 */ /* 0x000fea0003800000 */
.L_x_1526:
[----:B------:R0:W-:Y:S01]  /*9e30*/  STG.E.64 desc[UR36][R2.64], R4 ;  /* 0x0000000402007986 */ /* 0x0001e2000c101b24 */
[----:B------:R-:W-:Y:S01]  /*9e40*/  IMAD.MOV.U32 R23, RZ, RZ, R45 ;  /* 0x000000ffff177224 */ /* 0x000fe200078e002d */
[----:B------:R-:W-:Y:S06]  /*9e50*/  BRA `(.L_x_1516) ;  /* 0x0000000c00347947 */ /* 0x000fec0003800000 */
.L_x_1517:
        /* <DEDUP_REMOVED lines=8> */
[----:B------:R-:W-:Y:S01]  /*9ee0*/  DSETP.NEU.AND P0, PT, R6, RZ, PT ;  /* 0x000000ff0600722a */ /* 0x000fe20003f0d000 */
[----:B------:R-:W-:-:S05]  /*9ef0*/  IMAD.MOV.U32 R23, RZ, RZ, R45 ;  /* 0x000000ffff177224 */ /* 0x000fca00078e002d */
[----:B------:R-:W-:-:S06]  /*9f00*/  DSETP.NEU.OR P0, PT, R4, RZ, P0 ;  /* 0x000000ff0400722a */ /* 0x000fcc000070d400 */
[----:B------:R-:W-:-:S05]  /*9f10*/  SEL R5, RZ, 0x1, !P0 ;  /* 0x00000001ff057807 */ /* 0x000fca0004000000 */
[----:B------:R3:W-:Y:S01]  /*9f20*/  STG.E.U8 desc[UR36][R2.64], R5 ;  /* 0x0000000502007986 */ /* 0x0007e2000c101124 */
[----:B------:R-:W-:Y:S05]  /*9f30*/  BRA `(.L_x_1516) ;  /* 0x0000000800fc7947 */ /* 0x000fea0003800000 */
.L_x_1530:
[----:B------:R2:W-:Y:S01]  /*9f40*/  STG.E.128 desc[UR36][R2.64], R4 ;  /* 0x0000000402007986 */ /* 0x0005e2000c101d24 */
[----:B------:R-:W-:Y:S01]  /*9f50*/  IMAD.MOV.U32 R23, RZ, RZ, R45 ;  /* 0x000000ffff177224 */ /* 0x000fe200078e002d */
[----:B------:R-:W-:Y:S06]  /*9f60*/  BRA `(.L_x_1516) ;  /* 0x0000000800f07947 */ /* 0x000fec0003800000 */
.L_x_1529:
        /* <DEDUP_REMOVED lines=25> */
.L_x_1534:
[----:B------:R-:W-:Y:S05]  /*a100*/  BSYNC B0 ;  /* 0x0000000000007941 */ /* 0x000fea0003800000 */
.L_x_1533:
[----:B------:R-:W-:Y:S01]  /*a110*/  LOP3.LUT R7, R0, R7, RZ, 0xfc, !PT ;  /* 0x0000000700077212 */ /* 0x000fe200078efcff */
[----:B------:R-:W-:-:S04]  /*a120*/  IMAD.MOV.U32 R23, RZ, RZ, R45 ;  /* 0x000000ffff177224 */ /* 0x000fc800078e002d */
[----:B------:R0:W-:Y:S01]  /*a130*/  STG.E.U8 desc[UR36][R2.64], R7 ;  /* 0x0000000702007986 */ /* 0x0001e2000c101124 */
[----:B------:R-:W-:Y:S05]  /*a140*/  BRA `(.L_x_1516) ;  /* 0x0000000800787947 */ /* 0x000fea0003800000 */
.L_x_1532:
        /* <DEDUP_REMOVED lines=17> */
.L_x_1536:
[----:B------:R-:W-:Y:S01]  /*a260*/  IMAD.MOV.U32 R0, RZ, RZ, 0x7f ;  /* 0x0000007fff007424 */ /* 0x000fe200078e00ff */
[----:B------:R-:W-:-:S04]  /*a270*/  ISETP.GT.U32.AND P0, PT, R6, 0x7f800000, PT ;  /* 0x7f8000000600780c */ /* 0x000fc80003f04070 */
[----:B------:R-:W-:-:S09]  /*a280*/  SEL R0, R0, 0x7c, P0 ;  /* 0x0000007c00007807 */ /* 0x000fd20000000000 */
.L_x_1537:
[----:B------:R-:W-:Y:S05]  /*a290*/  BSYNC B0 ;  /* 0x0000000000007941 */ /* 0x000fea0003800000 */
.L_x_1535:
[----:B------:R-:W-:Y:S01]  /*a2a0*/  LOP3.LUT R4, R7, 0x80000000, RZ, 0xc0, !PT ;  /* 0x8000000007047812 */ /* 0x000fe200078ec0ff */
[----:B------:R-:W-:-:S03]  /*a2b0*/  IMAD.MOV.U32 R23, RZ, RZ, R45 ;  /* 0x000000ffff177224 */ /* 0x000fc600078e002d */
[----:B------:R-:W-:-:S04]  /*a2c0*/  SHF.R.U32.HI R5, RZ, 0x18, R4 ;  /* 0x00000018ff057819 */ /* 0x000fc80000011604 */
[----:B------:R-:W-:-:S05]  /*a2d0*/  LOP3.LUT R5, R0, R5, RZ, 0xfc, !PT ;  /* 0x0000000500057212 */ /* 0x000fca00078efcff */
[----:B------:R0:W-:Y:S01]  /*a2e0*/  STG.E.U8 desc[UR36][R2.64], R5 ;  /* 0x0000000502007986 */ /* 0x0001e2000c101124 */
[----:B------:R-:W-:Y:S05]  /*a2f0*/  BRA `(.L_x_1516) ;  /* 0x00000008000c7947 */ /* 0x000fea0003800000 */
.L_x_1531:
[----:B------:R-:W-:Y:S01]  /*a300*/  UMOV UR4, 0xf0000000 ;  /* 0xf000000000047882 */ /* 0x000fe20000000000 */
[----:B------:R-:W-:Y:S01]  /*a310*/  UMOV UR5, 0x380fffff ;  /* 0x380fffff00057882 */ /* 0x000fe20000000000 */
[----:B------:R-:W0:Y:S01]  /*a320*/  F2F.F32.F64 R0, R4 ;  /* 0x0000000400007310 */ /* 0x000e220000301000 */
[----:B------:R-:W-:Y:S01]  /*a330*/  DSETP.GEU.AND P0, PT, |R4|, UR4, PT ;  /* 0x0000000404007e2a */ /* 0x000fe2000bf0e200 */
[----:B------:R-:W-:-:S13]  /*a340*/  IMAD.MOV.U32 R23, RZ, RZ, R45 ;  /* 0x000000ffff177224 */ /* 0x000fda00078e002d */
[----:B0-----:R-:W-:-:S05]  /*a350*/  @!P0 FMUL R0, R0, 1.175494350822287508e-38 ;  /* 0x0080000000008820 */ /* 0x001fca0000400000 */
[----:B------:R-:W-:-:S05]  /*a360*/  F2FP.BF16.F32.PACK_AB R0, RZ, R0 ;  /* 0x00000000ff00723e */ /* 0x000fca00000010ff */
[----:B------:R4:W-:Y:S01]  /*a370*/  STG.E.U16 desc[UR36][R2.64], R0 ;  /* 0x0000000002007986 */ /* 0x0009e2000c101524 */
[----:B------:R-:W-:Y:S05]  /*a380*/  BRA `(.L_x_1516) ;  /* 0x0000000400e87947 */ /* 0x000fea0003800000 */
.L_x_1528:
        /* <DEDUP_REMOVED lines=8> */
[----:B------:R-:W0:Y:S01]  /*a410*/  F2I.U32.F64.TRUNC R5, R4 ;  /* 0x0000000400057311 */ /* 0x000e22000030d000 */
[----:B------:R-:W-:Y:S01]  /*a420*/  IMAD.MOV.U32 R23, RZ, RZ, R45 ;  /* 0x000000ffff177224 */ /* 0x000fe200078e002d */
[----:B0-----:R0:W-:Y:S01]  /*a430*/  STG.E.U16 desc[UR36][R2.64], R5 ;  /* 0x0000000502007986 */ /* 0x0011e2000c101524 */
[----:B------:R-:W-:Y:S05]  /*a440*/  BRA `(.L_x_1516) ;  /* 0x0000000400b87947 */ /* 0x000fea0003800000 */
.L_x_1540:
        /* <DEDUP_REMOVED lines=21> */
.L_x_1543:
[----:B------:R-:W-:-:S04]  /*a5a0*/  LOP3.LUT R0, R7, 0x80000000, RZ, 0xc0, !PT ;  /* 0x8000000007007812 */ /* 0x000fc800078ec0ff */
[----:B------:R-:W-:-:S04]  /*a5b0*/  SHF.R.U32.HI R5, RZ, 0x18, R0 ;  /* 0x00000018ff057819 */ /* 0x000fc80000011600 */
[----:B------:R-:W-:-:S04]  /*a5c0*/  LOP3.LUT R4, R4, R5, RZ, 0xfc, !PT ;  /* 0x0000000504047212 */ /* 0x000fc800078efcff */
[----:B------:R-:W-:-:S07]  /*a5d0*/  PRMT R0, R4, 0x7610, R0 ;  /* 0x0000761004007816 */ /* 0x000fce0000000000 */
.L_x_1542:
[----:B------:R-:W-:Y:S05]  /*a5e0*/  BSYNC B0 ;  /* 0x0000000000007941 */ /* 0x000fea0003800000 */
.L_x_1541:
[----:B------:R0:W-:Y:S01]  /*a5f0*/  STG.E.U8 desc[UR36][R2.64], R0 ;  /* 0x0000000002007986 */ /* 0x0001e2000c101124 */
[----:B------:R-:W-:Y:S01]  /*a600*/  IMAD.MOV.U32 R23, RZ, RZ, R45 ;  /* 0x000000ffff177224 */ /* 0x000fe200078e002d */
[----:B------:R-:W-:Y:S06]  /*a610*/  BRA `(.L_x_1516) ;  /* 0x0000000400447947 */ /* 0x000fec0003800000 */
.L_x_1539:
        /* <DEDUP_REMOVED lines=21> */
.L_x_1546:
[----:B------:R-:W-:-:S04]  /*a770*/  LOP3.LUT R0, R7, 0x80000000, RZ, 0xc0, !PT ;  /* 0x8000000007007812 */ /* 0x000fc800078ec0ff */
[----:B------:R-:W-:-:S04]  /*a780*/  SHF.R.U32.HI R5, RZ, 0x18, R0 ;  /* 0x00000018ff057819 */ /* 0x000fc80000011600 */
[----:B------:R-:W-:-:S04]  /*a790*/  LOP3.LUT R4, R4, R5, RZ, 0xfc, !PT ;  /* 0x0000000504047212 */ /* 0x000fc800078efcff */
[----:B------:R-:W-:-:S07]  /*a7a0*/  PRMT R0, R4, 0x7610, R0 ;  /* 0x0000761004007816 */ /* 0x000fce0000000000 */
.L_x_1545:
[----:B------:R-:W-:Y:S05]  /*a7b0*/  BSYNC B0 ;  /* 0x0000000000007941 */ /* 0x000fea0003800000 */
.L_x_1544:
[----:B------:R0:W-:Y:S01]  /*a7c0*/  STG.E.U8 desc[UR36][R2.64], R0 ;  /* 0x0000000002007986 */ /* 0x0001e2000c101124 */
[----:B------:R-:W-:Y:S01]  /*a7d0*/  IMAD.MOV.U32 R23, RZ, RZ, R45 ;  /* 0x000000ffff177224 */ /* 0x000fe200078e002d */
[----:B------:R-:W-:Y:S06]  /*a7e0*/  BRA `(.L_x_1516) ;  /* 0x0000000000d07947 */ /* 0x000fec0003800000 */
.L_x_1538:
        /* <DEDUP_REMOVED lines=8> */
[----:B------:R0:W1:Y:S01]  /*a870*/  F2F.F32.F64 R8, R4 ;  /* 0x0000000400087310 */ /* 0x0000620000301000 */
[----:B------:R-:W-:Y:S01]  /*a880*/  DSETP.GEU.AND P0, PT, |R4|, UR4, PT ;  /* 0x0000000404007e2a */ /* 0x000fe2000bf0e200 */
[----:B------:R-:W-:Y:S02]  /*a890*/  IMAD.MOV.U32 R23, RZ, RZ, R45 ;  /* 0x000000ffff177224 */ /* 0x000fe400078e002d */
[----:B0-----:R-:W-:-:S11]  /*a8a0*/  IMAD.MOV.U32 R5, RZ, RZ, 0xff ;  /* 0x000000ffff057424 */ /* 0x001fd600078e00ff */
[----:B-1----:R-:W-:-:S05]  /*a8b0*/  @!P0 FMUL R8, R8, 1.175494350822287508e-38 ;  /* 0x0080000008088820 */ /* 0x002fca0000400000 */
[----:B------:R-:W-:-:S04]  /*a8c0*/  SHF.R.U32.HI R6, RZ, 0x17, R8 ;  /* 0x00000017ff067819 */ /* 0x000fc80000011608 */
[----:B------:R-:W-:-:S04]  /*a8d0*/  LOP3.LUT R7, R6, 0xff, RZ, 0xc0, !PT ;  /* 0x000000ff06077812 */ /* 0x000fc800078ec0ff */
[----:B------:R-:W-:-:S13]  /*a8e0*/  ISETP.NE.AND P2, PT, R7, 0xff, PT ;  /* 0x000000ff0700780c */ /* 0x000fda0003f45270 */
[--C-:B------:R-:W-:Y:S02]  /*a8f0*/  @P2 SHF.R.U32.HI R0, RZ, 0x16, R8.reuse ;  /* 0x00000016ff002819 */ /* 0x100fe40000011608 */
[----:B------:R-:W-:Y:S02]  /*a900*/  @P2 LOP3.LUT P0, RZ, R7, 0x3fffff, R8, 0xf8, !PT ;  /* 0x003fffff07ff2812 */ /* 0x000fe4000780f808 */
        /* <DEDUP_REMOVED lines=9> */
.L_x_1521:
        /* <DEDUP_REMOVED lines=16> */
.L_x_1549:
[----:B------:R-:W-:Y:S01]  /*aaa0*/  IMAD.MOV.U32 R23, RZ, RZ, R45 ;  /* 0x000000ffff177224 */ /* 0x000fe200078e002d */
[----:B------:R-:W-:Y:S06]  /*aab0*/  BRA `(.L_x_1516) ;  /* 0x00000000001c7947 */ /* 0x000fec0003800000 */
.L_x_1548:
[----:B------:R-:W0:Y:S01]  /*aac0*/  F2I.U64.F64.TRUNC R4, R4 ;  /* 0x0000000400047311 */ /* 0x000e22000030d800 */
[----:B------:R-:W-:Y:S01]  /*aad0*/  IMAD.MOV.U32 R23, RZ, RZ, R45 ;  /* 0x000000ffff177224 */ /* 0x000fe200078e002d */
[----:B0-----:R0:W-:Y:S01]  /*aae0*/  STG.E.64 desc[UR36][R2.64], R4 ;  /* 0x0000000402007986 */ /* 0x0011e2000c101b24 */
[----:B------:R-:W-:Y:S05]  /*aaf0*/  BRA `(.L_x_1516) ;  /* 0x00000000000c7947 */ /* 0x000fea0003800000 */
.L_x_1547:
[----:B------:R-:W0:Y:S01]  /*ab00*/  F2I.U32.F64.TRUNC R5, R4 ;  /* 0x0000000400057311 */ /* 0x000e22000030d000 */
[----:B------:R-:W-:Y:S01]  /*ab10*/  IMAD.MOV.U32 R23, RZ, RZ, R45 ;  /* 0x000000ffff177224 */ /* 0x000fe200078e002d */
[----:B0-----:R0:W-:Y:S06]  /*ab20*/  STG.E desc[UR36][R2.64], R5 ;  /* 0x0000000502007986 */ /* 0x0011ec000c101924 */
.L_x_1516:
[----:B------:R-:W-:Y:S05]  /*ab30*/  BSYNC B6 ;  /* 0x0000000000067941 */ /* 0x000fea0003800000 */
.L_x_1515:
[----:B0-----:R-:W-:Y:S01]  /*ab40*/  ISETP.GE.AND P0, PT, R23, R44, PT ;  /* 0x0000002c1700720c */ /* 0x001fe20003f06270 */
[----:B------:R-:W-:-:S12]  /*ab50*/  BSSY B6, `(.L_x_1550) ;  /* 0x000023d000067945 */ /* 0x000fd80003800000 */
[----:B------:R-:W-:Y:S05]  /*ab60*/  @P0 BRA `(.L_x_1551) ;  /* 0x0000002000ec0947 */ /* 0x000fea0003800000 */
[----:B------:R-:W0:Y:S01]  /*ab70*/  S2R R32, SR_CTAID.X ;  /* 0x0000000000207919 */ /* 0x000e220000002500 */
[----:B--234-:R-:W2:Y:S01]  /*ab80*/  LDC.64 R2, c[0x0][0x218] ;  /* 0x00008600ff027b82 */ /* 0x01cea20000000a00 */
        /* <DEDUP_REMOVED lines=20> */
.L_x_1555:
[----:B------:R-:W0:Y:S02]  /*acd0*/  F2I.S64.F64.TRUNC R28, R28 ;  /* 0x0000001c001c7311 */ /* 0x000e24000030d900 */
[----:B0-----:R-:W-:-:S05]  /*ace0*/  IMAD.MOV.U32 R5, RZ, RZ, R28 ;  /* 0x000000ffff057224 */ /* 0x001fca00078e001c */
[----:B------:R0:W-:Y:S01]  /*acf0*/  STG.E.U8 desc[UR36][R2.64], R5 ;  /* 0x0000000502007986 */ /* 0x0001e2000c101124 */
[----:B------:R-:W-:Y:S05]  /*ad00*/  BRA `(.L_x_1557) ;  /* 0x0000001000087947 */ /* 0x000fea0003800000 */
.L_x_1554:
        /* <DEDUP_REMOVED lines=9> */
.L_x_1559:
[----:B------:R-:W0:Y:S02]  /*ada0*/  F2I.F64.TRUNC R29, R28 ;  /* 0x0000001c001d7311 */ /* 0x000e24000030d100 */
[----:B0-----:R0:W-:Y:S01]  /*adb0*/  STG.E desc[UR36][R2.64], R29 ;  /* 0x0000001d02007986 */ /* 0x0011e2000c101924 */
[----:B------:R-:W-:Y:S05]  /*adc0*/  BRA `(.L_x_1557) ;  /* 0x0000000c00d87947 */ /* 0x000fea0003800000 */
.L_x_1558:
[----:B------:R-:W0:Y:S02]  /*add0*/  F2I.F64.TRUNC R29, R28 ;  /* 0x0000001c001d7311 */ /* 0x000e24000030d100 */
[----:B0-----:R0:W-:Y:S01]  /*ade0*/  STG.E.U16 desc[UR36][R2.64], R29 ;  /* 0x0000001d02007986 */ /* 0x0011e2000c101524 */
[----:B------:R-:W-:Y:S05]  /*adf0*/  BRA `(.L_x_1557) ;  /* 0x0000000c00cc7947 */ /* 0x000fea0003800000 */
.L_x_1553:
        /* <DEDUP_REMOVED lines=13> */
.L_x_1561:
        /* <DEDUP_REMOVED lines=8> */
.L_x_1560:
        /* <DEDUP_REMOVED lines=16> */
.L_x_1563:
        /* <DEDUP_REMOVED lines=11> */
.L_x_1562:
[----:B------:R0:W-:Y:S01]  /*b100*/  STG.E.64 desc[UR36][R2.64], R28 ;  /* 0x0000001c02007986 */ /* 0x0001e2000c101b24 */
[----:B------:R-:W-:Y:S05]  /*b110*/  BRA `(.L_x_1557) ;  /* 0x0000000c00047947 */ /* 0x000fea0003800000 */
.L_x_1552:
        /* <DEDUP_REMOVED lines=13> */
.L_x_1566:
[----:B------:R0:W-:Y:S01]  /*b1f0*/  STG.E.128 desc[UR36][R2.64], R28 ;  /* 0x0000001c02007986 */ /* 0x0001e2000c101d24 */
[----:B------:R-:W-:Y:S05]  /*b200*/  BRA `(.L_x_1557) ;  /* 0x0000000800c87947 */ /* 0x000fea0003800000 */
.L_x_1565:
        /* <DEDUP_REMOVED lines=25> */
.L_x_1570:
[----:B------:R-:W-:Y:S05]  /*b3a0*/  BSYNC B0 ;  /* 0x0000000000007941 */ /* 0x000fea0003800000 */
.L_x_1569:
[----:B------:R-:W-:-:S05]  /*b3b0*/  LOP3.LUT R5, R0, R5, RZ, 0xfc, !PT ;  /* 0x0000000500057212 */ /* 0x000fca00078efcff */
[----:B------:R3:W-:Y:S01]  /*b3c0*/  STG.E.U8 desc[UR36][R2.64], R5 ;  /* 0x0000000502007986 */ /* 0x0007e2000c101124 */
[----:B------:R-:W-:Y:S05]  /*b3d0*/  BRA `(.L_x_1557) ;  /* 0x0000000800547947 */ /* 0x000fea0003800000 */
.L_x_1568:
        /* <DEDUP_REMOVED lines=17> */
.L_x_1572:
[----:B------:R-:W-:Y:S01]  /*b4f0*/  IMAD.MOV.U32 R0, RZ, RZ, 0x7f ;  /* 0x0000007fff007424 */ /* 0x000fe200078e00ff */
[----:B------:R-:W-:-:S04]  /*b500*/  ISETP.GT.U32.AND P0, PT, R4, 0x7f800000, PT ;  /* 0x7f8000000400780c */ /* 0x000fc80003f04070 */
[----:B------:R-:W-:-:S09]  /*b510*/  SEL R0, R0, 0x7c, P0 ;  /* 0x0000007c00007807 */ /* 0x000fd20000000000 */
.L_x_1573:
[----:B------:R-:W-:Y:S05]  /*b520*/  BSYNC B0 ;  /* 0x0000000000007941 */ /* 0x000fea0003800000 */
.L_x_1571:
[----:B------:R-:W-:-:S04]  /*b530*/  LOP3.LUT R4, R5, 0x80000000, RZ, 0xc0, !PT ;  /* 0x8000000005047812 */ /* 0x000fc800078ec0ff */
[----:B------:R-:W-:-:S04]  /*b540*/  SHF.R.U32.HI R5, RZ, 0x18, R4 ;  /* 0x00000018ff057819 */ /* 0x000fc80000011604 */
[----:B------:R-:W-:-:S05]  /*b550*/  LOP3.LUT R5, R0, R5, RZ, 0xfc, !PT ;  /* 0x0000000500057212 */ /* 0x000fca00078efcff */
[----:B------:R4:W-:Y:S01]  /*b560*/  STG.E.U8 desc[UR36][R2.64], R5 ;  /* 0x0000000502007986 */ /* 0x0009e2000c101124 */
[----:B------:R-:W-:Y:S05]  /*b570*/  BRA `(.L_x_1557) ;  /* 0x0000000400ec7947 */ /* 0x000fea0003800000 */
.L_x_1567:
        /* <DEDUP_REMOVED lines=8> */
.L_x_1564:
        /* <DEDUP_REMOVED lines=11> */
.L_x_1576:
        /* <DEDUP_REMOVED lines=21> */
.L_x_1579:
[----:B------:R-:W-:-:S04]  /*b800*/  LOP3.LUT R0, R7, 0x80000000, RZ, 0xc0, !PT ;  /* 0x8000000007007812 */ /* 0x000fc800078ec0ff */
[----:B------:R-:W-:-:S04]  /*b810*/  SHF.R.U32.HI R5, RZ, 0x18, R0 ;  /* 0x00000018ff057819 */ /* 0x000fc80000011600 */
[----:B------:R-:W-:-:S04]  /*b820*/  LOP3.LUT R4, R4, R5, RZ, 0xfc, !PT ;  /* 0x0000000504047212 */ /* 0x000fc800078efcff */
[----:B------:R-:W-:-:S07]  /*b830*/  PRMT R0, R4, 0x7610, R0 ;  /* 0x0000761004007816 */ /* 0x000fce0000000000 */
.L_x_1578:
[----:B------:R-:W-:Y:S05]  /*b840*/  BSYNC B0 ;  /* 0x0000000000007941 */ /* 0x000fea0003800000 */
.L_x_1577:
[----:B------:R0:W-:Y:S01]  /*b850*/  STG.E.U8 desc[UR36][R2.64], R0 ;  /* 0x0000000002007986 */ /* 0x0001e2000c101124 */
[----:B------:R-:W-:Y:S05]  /*b860*/  BRA `(.L_x_1557) ;  /* 0x0000000400307947 */ /* 0x000fea0003800000 */
.L_x_1575:
        /* <DEDUP_REMOVED lines=21> */
.L_x_1582:
[----:B------:R-:W-:-:S04]  /*b9c0*/  LOP3.LUT R0, R7, 0x80000000, RZ, 0xc0, !PT ;  /* 0x8000000007007812 */ /* 0x000fc800078ec0ff */
[----:B------:R-:W-:-:S04]  /*b9d0*/  SHF.R.U32.HI R5, RZ, 0x18, R0 ;  /* 0x00000018ff057819 */ /* 0x000fc80000011600 */
[----:B------:R-:W-:-:S04]  /*b9e0*/  LOP3.LUT R4, R4, R5, RZ, 0xfc, !PT ;  /* 0x0000000504047212 */ /* 0x000fc800078efcff */
[----:B------:R-:W-:-:S07]  /*b9f0*/  PRMT R0, R4, 0x7610, R0 ;  /* 0x0000761004007816 */ /* 0x000fce0000000000 */
.L_x_1581:
[----:B------:R-:W-:Y:S05]  /*ba00*/  BSYNC B0 ;  /* 0x0000000000007941 */ /* 0x000fea0003800000 */
.L_x_1580:
[----:B------:R0:W-:Y:S01]  /*ba10*/  STG.E.U8 desc[UR36][R2.64], R0 ;  /* 0x0000000002007986 */ /* 0x0001e2000c101124 */
[----:B------:R-:W-:Y:S05]  /*ba20*/  BRA `(.L_x_1557) ;  /* 0x0000000000c07947 */ /* 0x000fea0003800000 */
.L_x_1574:
        /* <DEDUP_REMOVED lines=26> */
.L_x_1556:
        /* <DEDUP_REMOVED lines=16> */
.L_x_1585:
[----:B------:R-:W-:Y:S05]  /*bcd0*/  BRA `(.L_x_1557) ;  /* 0x0000000000147947 */ /* 0x000fea0003800000 */
.L_x_1584:
[----:B------:R-:W0:Y:S02]  /*bce0*/  F2I.U64.F64.TRUNC R28, R28 ;  /* 0x0000001c001c7311 */ /* 0x000e24000030d800 */
[----:B0-----:R0:W-:Y:S01]  /*bcf0*/  STG.E.64 desc[UR36][R2.64], R28 ;  /* 0x0000001c02007986 */ /* 0x0011e2000c101b24 */
[----:B------:R-:W-:Y:S05]  /*bd00*/  BRA `(.L_x_1557) ;  /* 0x0000000000087947 */ /* 0x000fea0003800000 */
.L_x_1583:
[----:B------:R-:W0:Y:S02]  /*bd10*/  F2I.U32.F64.TRUNC R29, R28 ;  /* 0x0000001c001d7311 */ /* 0x000e24000030d000 */
[----:B0-----:R0:W-:Y:S02]  /*bd20*/  STG.E desc[UR36][R2.64], R29 ;  /* 0x0000001d02007986 */ /* 0x0011e4000c101924 */
.L_x_1557:
        /* <DEDUP_REMOVED lines=24> */
.L_x_1589:
[----:B------:R-:W0:Y:S02]  /*beb0*/  F2I.S64.F64.TRUNC R24, R24 ;  /* 0x0000001800187311 */ /* 0x000e24000030d900 */
[----:B0-----:R-:W-:-:S05]  /*bec0*/  IMAD.MOV.U32 R5, RZ, RZ, R24 ;  /* 0x000000ffff057224 */ /* 0x001fca00078e0018 */
[----:B------:R0:W-:Y:S01]  /*bed0*/  STG.E.U8 desc[UR36][R2.64], R5 ;  /* 0x0000000502007986 */ /* 0x0001e2000c101124 */
[----:B------:R-:W-:Y:S05]  /*bee0*/  BRA `(.L_x_1591) ;  /* 0x0000001000087947 */ /* 0x000fea0003800000 */
.L_x_1588:
        /* <DEDUP_REMOVED lines=9> */
.L_x_1593:
[----:B------:R-:W0:Y:S02]  /*bf80*/  F2I.F64.TRUNC R25, R24 ;  /* 0x0000001800197311 */ /* 0x000e24000030d100 */
[----:B0-----:R0:W-:Y:S01]  /*bf90*/  STG.E desc[UR36][R2.64], R25 ;  /* 0x0000001902007986 */ /* 0x0011e2000c101924 */
[----:B------:R-:W-:Y:S05]  /*bfa0*/  BRA `(.L_x_1591) ;  /* 0x0000000c00d87947 */ /* 0x000fea0003800000 */
.L_x_1592:
[----:B------:R-:W0:Y:S02]  /*bfb0*/  F2I.F64.TRUNC R25, R24 ;  /* 0x0000001800197311 */ /* 0x000e24000030d100 */
[----:B0-----:R0:W-:Y:S01]  /*bfc0*/  STG.E.U16 desc[UR36][R2.64], R25 ;  /* 0x0000001902007986 */ /* 0x0011e2000c101524 */
[----:B------:R-:W-:Y:S05]  /*bfd0*/  BRA `(.L_x_1591) ;  /* 0x0000000c00cc7947 */ /* 0x000fea0003800000 */
.L_x_1587:
        /* <DEDUP_REMOVED lines=13> */
.L_x_1595:
        /* <DEDUP_REMOVED lines=8> */
.L_x_1594:
        /* <DEDUP_REMOVED lines=16> */
.L_x_1597:
        /* <DEDUP_REMOVED lines=11> */
.L_x_1596:
[----:B------:R0:W-:Y:S01]  /*c2e0*/  STG.E.64 desc[UR36][R2.64], R24 ;  /* 0x0000001802007986 */ /* 0x0001e2000c101b24 */
[----:B------:R-:W-:Y:S05]  /*c2f0*/  BRA `(.L_x_1591) ;  /* 0x0000000c00047947 */ /* 0x000fea0003800000 */
.L_x_1586:
        /* <DEDUP_REMOVED lines=13> */
.L_x_1600:
[----:B------:R1:W-:Y:S01]  /*c3d0*/  STG.E.128 desc[UR36][R2.64], R24 ;  /* 0x0000001802007986 */ /* 0x0003e2000c101d24 */
[----:B------:R-:W-:Y:S05]  /*c3e0*/  BRA `(.L_x_1591) ;  /* 0x0000000800c87947 */ /* 0x000fea0003800000 */
.L_x_1599:
        /* <DEDUP_REMOVED lines=25> */
.L_x_1604:
[----:B------:R-:W-:Y:S05]  /*c580*/  BSYNC B0 ;  /* 0x0000000000007941 */ /* 0x000fea0003800000 */
.L_x_1603:
[----:B------:R-:W-:-:S05]  /*c590*/  LOP3.LUT R5, R0, R5, RZ, 0xfc, !PT ;  /* 0x0000000500057212 */ /* 0x000fca00078efcff */
[----:B------:R2:W-:Y:S01]  /*c5a0*/  STG.E.U8 desc[UR36][R2.64], R5 ;  /* 0x0000000502007986 */ /* 0x0005e2000c101124 */
[----:B------:R-:W-:Y:S05]  /*c5b0*/  BRA `(.L_x_1591) ;  /* 0x0000000800547947 */ /* 0x000fea0003800000 */
.L_x_1602:
        /* <DEDUP_REMOVED lines=17> */
.L_x_1606:
[----:B------:R-:W-:Y:S01]  /*c6d0*/  IMAD.MOV.U32 R0, RZ, RZ, 0x7f ;  /* 0x0000007fff007424 */ /* 0x000fe200078e00ff */
[----:B------:R-:W-:-:S04]  /*c6e0*/  ISETP.GT.U32.AND P0, PT, R4, 0x7f800000, PT ;  /* 0x7f8000000400780c */ /* 0x000fc80003f04070 */
[----:B------:R-:W-:-:S09]  /*c6f0*/  SEL R0, R0, 0x7c, P0 ;  /* 0x0000007c00007807 */ /* 0x000fd20000000000 */
.L_x_1607:
[----:B------:R-:W-:Y:S05]  /*c700*/  BSYNC B0 ;  /* 0x0000000000007941 */ /* 0x000fea0003800000 */
.L_x_1605:
[----:B------:R-:W-:-:S04]  /*c710*/  LOP3.LUT R4, R5, 0x80000000, RZ, 0xc0, !PT ;  /* 0x8000000005047812 */ /* 0x000fc800078ec0ff */
[----:B------:R-:W-:-:S04]  /*c720*/  SHF.R.U32.HI R5, RZ, 0x18, R4 ;  /* 0x00000018ff057819 */ /* 0x000fc80000011604 */
[----:B------:R-:W-:-:S05]  /*c730*/  LOP3.LUT R5, R0, R5, RZ, 0xfc, !PT ;  /* 0x0000000500057212 */ /* 0x000fca00078efcff */
[----:B------:R3:W-:Y:S01]  /*c740*/  STG.E.U8 desc[UR36][R2.64], R5 ;  /* 0x0000000502007986 */ /* 0x0007e2000c101124 */
[----:B------:R-:W-:Y:S05]  /*c750*/  BRA `(.L_x_1591) ;  /* 0x0000000400ec7947 */ /* 0x000fea0003800000 */
.L_x_1601:
        /* <DEDUP_REMOVED lines=8> */
.L_x_1598:
        /* <DEDUP_REMOVED lines=11> */
.L_x_1610:
        /* <DEDUP_REMOVED lines=21> */
.L_x_1613:
[----:B------:R-:W-:-:S04]  /*c9e0*/  LOP3.LUT R0, R7, 0x80000000, RZ, 0xc0, !PT ;  /* 0x8000000007007812 */ /* 0x000fc800078ec0ff */
[----:B------:R-:W-:-:S04]  /*c9f0*/  SHF.R.U32.HI R5, RZ, 0x18, R0 ;  /* 0x00000018ff057819 */ /* 0x000fc80000011600 */
[----:B------:R-:W-:-:S04]  /*ca00*/  LOP3.LUT R4, R4, R5, RZ, 0xfc, !PT ;  /* 0x0000000504047212 */ /* 0x000fc800078efcff */
[----:B------:R-:W-:-:S07]  /*ca10*/  PRMT R0, R4, 0x7610, R0 ;  /* 0x0000761004007816 */ /* 0x000fce0000000000 */
.L_x_1612:
[----:B------:R-:W-:Y:S05]  /*ca20*/  BSYNC B0 ;  /* 0x0000000000007941 */ /* 0x000fea0003800000 */
.L_x_1611:
[----:B------:R0:W-:Y:S01]  /*ca30*/  STG.E.U8 desc[UR36][R2.64], R0 ;  /* 0x0000000002007986 */ /* 0x0001e2000c101124 */
[----:B------:R-:W-:Y:S05]  /*ca40*/  BRA `(.L_x_1591) ;  /* 0x0000000400307947 */ /* 0x000fea0003800000 */
.L_x_1609:
        /* <DEDUP_REMOVED lines=21> */
.L_x_1616:
[----:B------:R-:W-:-:S04]  /*cba0*/  LOP3.LUT R0, R7, 0x80000000, RZ, 0xc0, !PT ;  /* 0x8000000007007812 */ /* 0x000fc800078ec0ff */
[----:B------:R-:W-:-:S04]  /*cbb0*/  SHF.R.U32.HI R5, RZ, 0x18, R0 ;  /* 0x00000018ff057819 */ /* 0x000fc80000011600 */
[----:B------:R-:W-:-:S04]  /*cbc0*/  LOP3.LUT R4, R4, R5, RZ, 0xfc, !PT ;  /* 0x0000000504047212 */ /* 0x000fc800078efcff */
[----:B------:R-:W-:-:S07]  /*cbd0*/  PRMT R0, R4, 0x7610, R0 ;  /* 0x0000761004007816 */ /* 0x000fce0000000000 */
.L_x_1615:
[----:B------:R-:W-:Y:S05]  /*cbe0*/  BSYNC B0 ;  /* 0x0000000000007941 */ /* 0x000fea0003800000 */
.L_x_1614:
[----:B------:R0:W-:Y:S01]  /*cbf0*/  STG.E.U8 desc[UR36][R2.64], R0 ;  /* 0x0000000002007986 */ /* 0x0001e2000c101124 */
[----:B------:R-:W-:Y:S05]  /*cc00*/  BRA `(.L_x_1591) ;  /* 0x0000000000c07947 */ /* 0x000fea0003800000 */
.L_x_1608:
        /* <DEDUP_REMOVED lines=26> */
.L_x_1590:
        /* <DEDUP_REMOVED lines=16> */
.L_x_1619:
[----:B------:R-:W-:Y:S05]  /*ceb0*/  BRA `(.L_x_1591) ;  /* 0x0000000000147947 */ /* 0x000fea0003800000 */
.L_x_1618:
[----:B------:R-:W0:Y:S02]  /*cec0*/  F2I.U64.F64.TRUNC R24, R24 ;  /* 0x0000001800187311 */ /* 0x000e24000030d800 */
[----:B0-----:R0:W-:Y:S01]  /*ced0*/  STG.E.64 desc[UR36][R2.64], R24 ;  /* 0x0000001802007986 */ /* 0x0011e2000c101b24 */
[----:B------:R-:W-:Y:S05]  /*cee0*/  BRA `(.L_x_1591) ;  /* 0x0000000000087947 */ /* 0x000fea0003800000 */
.L_x_1617:
[----:B------:R-:W0:Y:S02]  /*cef0*/  F2I.U32.F64.TRUNC R25, R24 ;  /* 0x0000001800197311 */ /* 0x000e24000030d000 */
[----:B0-----:R0:W-:Y:S02]  /*cf00*/  STG.E desc[UR36][R2.64], R25 ;  /* 0x0000001902007986 */ /* 0x0011e4000c101924 */
.L_x_1591:
[----:B------:R-:W-:-:S07]  /*cf10*/  VIADD R23, R23, 0x80 ;  /* 0x0000008017177836 */ /* 0x000fce0000000000 */
.L_x_1551:
[----:B------:R-:W-:Y:S05]  /*cf20*/  BSYNC B6 ;  /* 0x0000000000067941 */ /* 0x000fea0003800000 */
.L_x_1550:
[----:B------:R-:W-:-:S13]  /*cf30*/  ISETP.GE.AND P0, PT, R23, R44, PT ;  /* 0x0000002c1700720c */ /* 0x000fda0003f06270 */
[----:B------:R-:W-:Y:S05]  /*cf40*/  @P0 EXIT ;  /* 0x000000000000094d */ /* 0x000fea0003800000 */
[----:B0-2-4-:R-:W0:Y:S01]  /*cf50*/  S2R R0, SR_CTAID.X ;  /* 0x0000000000007919 */ /* 0x015e220000002500 */
[----:B-1-3--:R-:W1:Y:S01]  /*cf60*/  LDC.64 R2, c[0x0][0x218] ;  /* 0x00008600ff027b82 */ /* 0x00ae620000000a00 */
[----:B------:R-:W-:Y:S01]  /*cf70*/  ULDC UR4, c[0x0][0x244] ;  /* 0x0000910000047ab9 */ /* 0x000fe20000000800 */
[----:B0-----:R-:W-:Y:S01]  /*cf80*/  IMAD R23, R0, 0x200, R23 ;  /* 0x0000020000177824 */ /* 0x001fe200078e0217 */
[----:B------:R-:W-:-:S03]  /*cf90*/  PRMT R0, R22, 0x9910, RZ ;  /* 0x0000991016007816 */ /* 0x000fc600000000ff */
[----:B------:R-:W-:Y:S01]  /*cfa0*/  IMAD R23, R23, UR4, RZ ;  /* 0x0000000417177c24 */ /* 0x000fe2000f8e02ff */
[----:B------:R-:W-:-:S04]  /*cfb0*/  ISETP.GT.AND P1, PT, R0, 0x9, PT ;  /* 0x000000090000780c */ /* 0x000fc80003f24270 */
[----:B-1----:R-:W-:-:S05]  /*cfc0*/  IADD3 R2, P0, R23, R2, RZ ;  /* 0x0000000217027210 */ /* 0x002fca0007f1e0ff */
        /* <DEDUP_REMOVED lines=13> */
.L_x_1623:
[----:B------:R-:W0:Y:S02]  /*d0a0*/  F2I.S64.F64.TRUNC R16, R16 ;  /* 0x0000001000107311 */ /* 0x000e24000030d900 */
[----:B0-----:R-:W-:-:S05]  /*d0b0*/  IMAD.MOV.U32 R5, RZ, RZ, R16 ;  /* 0x000000ffff057224 */ /* 0x001fca00078e0010 */
[----:B------:R-:W-:Y:S01]  /*d0c0*/  STG.E.U8 desc[UR36][R2.64], R5 ;  /* 0x0000000502007986 */ /* 0x000fe2000c101124 */
[----:B------:R-:W-:Y:S05]  /*d0d0*/  EXIT ;  /* 0x000000000000794d */ /* 0x000fea0003800000 */
.L_x_1622:
        /* <DEDUP_REMOVED lines=9> */
.L_x_1626:
[----:B------:R-:W0:Y:S02]  /*d170*/  F2I.F64.TRUNC R17, R16 ;  /* 0x0000001000117311 */ /* 0x000e24000030d100 */
[----:B0-----:R-:W-:Y:S01]  /*d180*/  STG.E desc[UR36][R2.64], R17 ;  /* 0x0000001102007986 */ /* 0x001fe2000c101924 */
[----:B------:R-:W-:Y:S05]  /*d190*/  EXIT ;  /* 0x000000000000794d */ /* 0x000fea0003800000 */
.L_x_1625:
[----:B------:R-:W0:Y:S02]  /*d1a0*/  F2I.F64.TRUNC R17, R16 ;  /* 0x0000001000117311 */ /* 0x000e24000030d100 */
[----:B0-----:R-:W-:Y:S01]  /*d1b0*/  STG.E.U16 desc[UR36][R2.64], R17 ;  /* 0x0000001102007986 */ /* 0x001fe2000c101524 */
[----:B------:R-:W-:Y:S05]  /*d1c0*/  EXIT ;  /* 0x000000000000794d */ /* 0x000fea0003800000 */
.L_x_1621:
        /* <DEDUP_REMOVED lines=13> */
.L_x_1628:
        /* <DEDUP_REMOVED lines=8> */
.L_x_1627:
        /* <DEDUP_REMOVED lines=16> */
.L_x_1630:
        /* <DEDUP_REMOVED lines=11> */
.L_x_1629:
[----:B------:R-:W-:Y:S01]  /*d4d0*/  STG.E.64 desc[UR36][R2.64], R16 ;  /* 0x0000001002007986 */ /* 0x000fe2000c101b24 */
[----:B------:R-:W-:Y:S05]  /*d4e0*/  EXIT ;  /* 0x000000000000794d */ /* 0x000fea0003800000 */
.L_x_1620:
        /* <DEDUP_REMOVED lines=13> */
.L_x_1633:
[----:B------:R-:W-:Y:S01]  /*d5c0*/  STG.E.128 desc[UR36][R2.64], R16 ;  /* 0x0000001002007986 */ /* 0x000fe2000c101d24 */
[----:B------:R-:W-:Y:S05]  /*d5d0*/  EXIT ;  /* 0x000000000000794d */ /* 0x000fea0003800000 */
.L_x_1632:
        /* <DEDUP_REMOVED lines=25> */
.L_x_1637:
[----:B------:R-:W-:Y:S05]  /*d770*/  BSYNC B0 ;  /* 0x0000000000007941 */ /* 0x000fea0003800000 */
.L_x_1636:
[----:B------:R-:W-:-:S05]  /*d780*/  LOP3.LUT R5, R0, R5, RZ, 0xfc, !PT ;  /* 0x0000000500057212 */ /* 0x000fca00078efcff */
[----:B------:R-:W-:Y:S01]  /*d790*/  STG.E.U8 desc[UR36][R2.64], R5 ;  /* 0x0000000502007986 */ /* 0x000fe2000c101124 */
[----:B------:R-:W-:Y:S05]  /*d7a0*/  EXIT ;  /* 0x000000000000794d */ /* 0x000fea0003800000 */
.L_x_1635:
        /* <DEDUP_REMOVED lines=17> */
.L_x_1639:
[----:B------:R-:W-:Y:S01]  /*d8c0*/  IMAD.MOV.U32 R0, RZ, RZ, 0x7f ;  /* 0x0000007fff007424 */ /* 0x000fe200078e00ff */
[----:B------:R-:W-:-:S04]  /*d8d0*/  ISETP.GT.U32.AND P0, PT, R4, 0x7f800000, PT ;  /* 0x7f8000000400780c */ /* 0x000fc80003f04070 */
[----:B------:R-:W-:-:S09]  /*d8e0*/  SEL R0, R0, 0x7c, P0 ;  /* 0x0000007c00007807 */ /* 0x000fd20000000000 */
.L_x_1640:
[----:B------:R-:W-:Y:S05]  /*d8f0*/  BSYNC B0 ;  /* 0x0000000000007941 */ /* 0x000fea0003800000 */
.L_x_1638:
[----:B------:R-:W-:-:S04]  /*d900*/  LOP3.LUT R4, R5, 0x80000000, RZ, 0xc0, !PT ;  /* 0x8000000005047812 */ /* 0x000fc800078ec0ff */
[----:B------:R-:W-:-:S04]  /*d910*/  SHF.R.U32.HI R5, RZ, 0x18, R4 ;  /* 0x00000018ff057819 */ /* 0x000fc80000011604 */
[----:B------:R-:W-:-:S05]  /*d920*/  LOP3.LUT R5, R0, R5, RZ, 0xfc, !PT ;  /* 0x0000000500057212 */ /* 0x000fca00078efcff */
[----:B------:R-:W-:Y:S01]  /*d930*/  STG.E.U8 desc[UR36][R2.64], R5 ;  /* 0x0000000502007986 */ /* 0x000fe2000c101124 */
[----:B------:R-:W-:Y:S05]  /*d940*/  EXIT ;  /* 0x000000000000794d */ /* 0x000fea0003800000 */
.L_x_1634:
        /* <DEDUP_REMOVED lines=8> */
.L_x_1631:
        /* <DEDUP_REMOVED lines=11> */
.L_x_1643:
        /* <DEDUP_REMOVED lines=21> */
.L_x_1646:
[----:B------:R-:W-:-:S04]  /*dbd0*/  LOP3.LUT R0, R7, 0x80000000, RZ, 0xc0, !PT ;  /* 0x8000000007007812 */ /* 0x000fc800078ec0ff */
[----:B------:R-:W-:-:S04]  /*dbe0*/  SHF.R.U32.HI R5, RZ, 0x18, R0 ;  /* 0x00000018ff057819 */ /* 0x000fc80000011600 */
[----:B------:R-:W-:-:S04]  /*dbf0*/  LOP3.LUT R4, R4, R5, RZ, 0xfc, !PT ;  /* 0x0000000504047212 */ /* 0x000fc800078efcff */
[----:B------:R-:W-:-:S07]  /*dc00*/  PRMT R0, R4, 0x7610, R0 ;  /* 0x0000761004007816 */ /* 0x000fce0000000000 */
.L_x_1645:
[----:B------:R-:W-:Y:S05]  /*dc10*/  BSYNC B0 ;  /* 0x0000000000007941 */ /* 0x000fea0003800000 */
.L_x_1644:
[----:B------:R-:W-:Y:S01]  /*dc20*/  STG.E.U8 desc[UR36][R2.64], R0 ;  /* 0x0000000002007986 */ /* 0x000fe2000c101124 */
[----:B------:R-:W-:Y:S05]  /*dc30*/  EXIT ;  /* 0x000000000000794d */ /* 0x000fea0003800000 */
.L_x_1642:
        /* <DEDUP_REMOVED lines=21> */
.L_x_1649:
[----:B------:R-:W-:-:S04]  /*dd90*/  LOP3.LUT R0, R7, 0x80000000, RZ, 0xc0, !PT ;  /* 0x8000000007007812 */ /* 0x000fc800078ec0ff */
[----:B------:R-:W-:-:S04]  /*dda0*/  SHF.R.U32.HI R5, RZ, 0x18, R0 ;  /* 0x00000018ff057819 */ /* 0x000fc80000011600 */
[----:B------:R-:W-:-:S04]  /*ddb0*/  LOP3.LUT R4, R4, R5, RZ, 0xfc, !PT ;  /* 0x0000000504047212 */ /* 0x000fc800078efcff */
[----:B------:R-:W-:-:S07]  /*ddc0*/  PRMT R0, R4, 0x7610, R0 ;  /* 0x0000761004007816 */ /* 0x000fce0000000000 */
.L_x_1648:
[----:B------:R-:W-:Y:S05]  /*ddd0*/  BSYNC B0 ;  /* 0x0000000000007941 */ /* 0x000fea0003800000 */
.L_x_1647:
[----:B------:R-:W-:Y:S01]  /*dde0*/  STG.E.U8 desc[UR36][R2.64], R0 ;  /* 0x0000000002007986 */ /* 0x000fe2000c101124 */
[----:B------:R-:W-:Y:S05]  /*ddf0*/  EXIT ;  /* 0x000000000000794d */ /* 0x000fea0003800000 */
.L_x_1641:
        /* <DEDUP_REMOVED lines=26> */
.L_x_1624:
        /* <DEDUP_REMOVED lines=16> */
.L_x_1652:
[----:B------:R-:W-:Y:S05]  /*e0a0*/  EXIT ;  /* 0x000000000000794d */ /* 0x000fea0003800000 */
.L_x_1651:
[----:B------:R-:W0:Y:S02]  /*e0b0*/  F2I.U64.F64.TRUNC R16, R16 ;  /* 0x0000001000107311 */ /* 0x000e24000030d800 */
[----:B0-----:R-:W-:Y:S01]  /*e0c0*/  STG.E.64 desc[UR36][R2.64], R16 ;  /* 0x0000001002007986 */ /* 0x001fe2000c101b24 */
[----:B------:R-:W-:Y:S05]  /*e0d0*/  EXIT ;  /* 0x000000000000794d */ /* 0x000fea0003800000 */
.L_x_1650:
[----:B------:R-:W0:Y:S02]  /*e0e0*/  F2I.U32.F64.TRUNC R17, R16 ;  /* 0x0000001000117311 */ /* 0x000e24000030d000 */
[----:B0-----:R-:W-:Y:S01]  /*e0f0*/  STG.E desc[UR36][R2.64], R17 ;  /* 0x0000001102007986 */ /* 0x001fe2000c101924 */
[----:B------:R-:W-:Y:S05]  /*e100*/  EXIT ;  /* 0x000000000000794d */ /* 0x000fea0003800000 */
        .type           $_ZN2at6native27unrolled_elementwise_kernelIZZZNS0_54_GLOBAL__N__7dbc7496_16_ComplexKernel_cu_b2145a98_311017polar_kernel_cudaERNS_14TensorIteratorEENKUlvE_clEvENKUlvE_clEvEUlddE_St5arrayIPcLm3EELi4E23TrivialOffsetCalculatorILi2EjESB_ILi1EjENS0_6memory12LoadWithCastILi2EEENSE_13StoreWithCastILi1EEEEEviT_T0_T2_T3_T4_T5_$__internal_trig_reduction_slowpathd,@function
        .size           $_ZN2at6native27unrolled_elementwise_kernelIZZZNS0_54_GLOBAL__N__7dbc7496_16_ComplexKernel_cu_b2145a98_311017polar_kernel_cudaERNS_14TensorIteratorEENKUlvE_clEvENKUlvE_clEvEUlddE_St5arrayIPcLm3EELi4E23TrivialOffsetCalculatorILi2EjESB_ILi1EjENS0_6memory12LoadWithCastILi2EEENSE_13StoreWithCastILi1EEEEEviT_T0_T2_T3_T4_T5_$__internal_trig_reduction_slowpathd,(.L_x_4580 - $_ZN2at6native27unrolled_elementwise_kernelIZZZNS0_54_GLOBAL__N__7dbc7496_16_ComplexKernel_cu_b2145a98_311017polar_kernel_cudaERNS_14TensorIteratorEENKUlvE_clEvENKUlvE_clEvEUlddE_St5arrayIPcLm3EELi4E23TrivialOffsetCalculatorILi2EjESB_ILi1EjENS0_6memory12LoadWithCastILi2EEENSE_13StoreWithCastILi1EEEEEviT_T0_T2_T3_T4_T5_$__internal_trig_reduction_slowpathd)
$_ZN2at6native27unrolled_elementwise_kernelIZZZNS0_54_GLOBAL__N__7dbc7496_16_ComplexKernel_cu_b2145a98_311017polar_kernel_cudaERNS_14TensorIteratorEENKUlvE_clEvENKUlvE_clEvEUlddE_St5arrayIPcLm3EELi4E23TrivialOffsetCalculatorILi2EjESB_ILi1EjENS0_6memory12LoadWithCastILi2EEENSE_13StoreWithCastILi1EEEEEviT_T0_T2_T3_T4_T5_$__internal_trig_reduction_slowpathd:
[--C-:B------:R-:W-:Y:S01]  /*e110*/  SHF.R.U32.HI R3, RZ, 0x14, R15.reuse ;  /* 0x00000014ff037819 */ /* 0x100fe2000001160f */
[----:B------:R-:W-:Y:S02]  /*e120*/  IMAD.MOV.U32 R12, RZ, RZ, R15 ;  /* 0x000000ffff0c7224 */ /* 0x000fe400078e000f */
[----:B------:R-:W-:Y:S01]  /*e130*/  IMAD.MOV.U32 R11, RZ, RZ, RZ ;  /* 0x000000ffff0b7224 */ /* 0x000fe200078e00ff */
[----:B------:R-:W-:-:S04]  /*e140*/  LOP3.LUT R2, R3, 0x7ff, RZ, 0xc0, !PT ;  /* 0x000007ff03027812 */ /* 0x000fc800078ec0ff */
[----:B------:R-:W-:-:S13]  /*e150*/  ISETP.NE.AND P0, PT, R2, 0x7ff, PT ;  /* 0x000007ff0200780c */ /* 0x000fda0003f05270 */
[----:B------:R-:W-:Y:S05]  /*e160*/  @!P0 BRA `(.L_x_1653) ;  /* 0x00000008004c8947 */ /* 0x000fea0003800000 */
[----:B------:R-:W-:Y:S01]  /*e170*/  VIADD R2, R2, 0xfffffc00 ;  /* 0xfffffc0002027836 */ /* 0x000fe20000000000 */
[C---:B------:R-:W-:Y:S01]  /*e180*/  LOP3.LUT R9, R3.reuse, 0x7ff, RZ, 0xc0, !PT ;  /* 0x000007ff03097812 */ /* 0x040fe200078ec0ff */
[----:B------:R-:W-:Y:S01]  /*e190*/  VIADD R40, R3, 0xfffffc00 ;  /* 0xfffffc0003287836 */ /* 0x000fe20000000000 */
[----:B------:R-:W-:Y:S01]  /*e1a0*/  BSSY B0, `(.L_x_1654) ;  /* 0x0000034000007945 */ /* 0x000fe20003800000 */
[----:B------:R-:W-:Y:S02]  /*e1b0*/  CS2R R10, SRZ ;  /* 0x00000000000a7805 */ /* 0x000fe4000001ff00 */
[----:B------:R-:W-:Y:S01]  /*e1c0*/  SHF.R.U32.HI R2, RZ, 0x6, R2 ;  /* 0x00000006ff027819 */ /* 0x000fe20000011602 */
[----:B------:R-:W-:-:S03]  /*e1d0*/  VIADD R3, R9, 0xfffffc00 ;  /* 0xfffffc0009037836 */ /* 0x000fc60000000000 */
[C---:B------:R-:W-:Y:S02]  /*e1e0*/  IADD3 R8, -R2.reuse, 0x10, RZ ;  /* 0x0000001002087810 */ /* 0x040fe40007ffe1ff */
[----:B------:R-:W-:Y:S02]  /*e1f0*/  IADD3 R20, -R2, 0x13, RZ ;  /* 0x0000001302147810 */ /* 0x000fe40007ffe1ff */
[----:B------:R-:W-:Y:S02]  /*e200*/  ISETP.GT.AND P0, PT, R8, 0xe, PT ;  /* 0x0000000e0800780c */ /* 0x000fe40003f04270 */
[----:B------:R-:W-:Y:S02]  /*e210*/  SHF.R.U32.HI R3, RZ, 0x6, R3 ;  /* 0x00000006ff037819 */ /* 0x000fe40000011603 */
[----:B------:R-:W-:Y:S02]  /*e220*/  SEL R20, R20, 0x12, !P0 ;  /* 0x0000001214147807 */ /* 0x000fe40004000000 */
[----:B------:R-:W-:-:S02]  /*e230*/  LOP3.LUT P0, R40, R40, 0x3f, RZ, 0xc0, !PT ;  /* 0x0000003f28287812 */ /* 0x000fc4000780c0ff */
[----:B------:R-:W-:Y:S02]  /*e240*/  ISETP.GT.AND P1, PT, R8, R20, PT ;  /* 0x000000140800720c */ /* 0x000fe40003f24270 */
[----:B------:R-:W-:Y:S02]  /*e250*/  IADD3 R2, -R2, 0xf, RZ ;  /* 0x0000000f02027810 */ /* 0x000fe40007ffe1ff */
[----:B------:R-:W-:-:S09]  /*e260*/  IADD3 R41, -R3, 0xf, RZ ;  /* 0x0000000f03297810 */ /* 0x000fd20007ffe1ff */
[----:B------:R-:W-:Y:S05]  /*e270*/  @P1 BRA `(.L_x_1655) ;  /* 0x0000000000981947 */ /* 0x000fea0003800000 */
[----:B------:R-:W0:Y:S01]  /*e280*/  LDC.64 R8, c[0x4][0x130] ;  /* 0x01004c00ff087b82 */ /* 0x000e220000000a00 */
[----:B------:R-:W-:Y:S01]  /*e290*/  SHF.L.U64.HI R12, R0, 0xb, R12 ;  /* 0x0000000b000c7819 */ /* 0x000fe2000001020c */
[----:B------:R-:W-:Y:S01]  /*e2a0*/  IMAD.MOV.U32 R14, RZ, RZ, R1 ;  /* 0x000000ffff0e7224 */ /* 0x000fe200078e0001 */
[----:B------:R-:W-:-:S05]  /*e2b0*/  CS2R R10, SRZ ;  /* 0x00000000000a7805 */ /* 0x000fca000001ff00 */
[----:B------:R-:W1:Y:S01]  /*e2c0*/  LDC.64 R42, c[0x0][0x208] ;  /* 0x00008200ff2a7b82 */ /* 0x000e620000000a00 */
[----:B0-----:R-:W-:-:S04]  /*e2d0*/  IMAD.WIDE R8, R2, 0x8, R8 ;  /* 0x0000000802087825 */ /* 0x001fc800078e0208 */
[----:B------:R-:W-:Y:S02]  /*e2e0*/  IMAD.MOV.U32 R3, RZ, RZ, R8 ;  /* 0x000000ffff037224 */ /* 0x000fe400078e0008 */
[----:B------:R-:W-:Y:S01]  /*e2f0*/  IMAD.SHL.U32 R8, R0, 0x800, RZ ;  /* 0x0000080000087824 */ /* 0x000fe200078e00ff */
[----:B------:R-:W-:-:S07]  /*e300*/  LOP3.LUT R0, R12, 0x80000000, RZ, 0xfc, !PT ;  /* 0x800000000c007812 */ /* 0x000fce00078efcff */
.L_x_1656:
[----:B-1----:R-:W-:Y:S01]  /*e310*/  R2UR UR4, R42 ;  /* 0x000000002a0472ca */ /* 0x002fe200000e0000 */
[----:B------:R-:W-:Y:S01]  /*e320*/  IMAD.MOV.U32 R12, RZ, RZ, R3 ;  /* 0x000000ffff0c7224 */ /* 0x000fe200078e0003 */
[----:B------:R-:W-:Y:S01]  /*e330*/  R2UR UR5, R43 ;  /* 0x000000002b0572ca */ /* 0x000fe200000e0000 */
[----:B------:R-:W-:-:S12]  /*e340*/  IMAD.MOV.U32 R13, RZ, RZ, R9 ;  /* 0x000000ffff0d7224 */ /* 0x000fd800078e0009 */
[----:B------:R-:W2:Y:S01]  /*e350*/  LDG.E.64.CONSTANT R12, desc[UR4][R12.64] ;  /* 0x000000040c0c7981 */ /* 0x000ea2000c1e9b00 */
[----:B------:R-:W-:Y:S02]  /*e360*/  VIADD R2, R2, 0x1 ;  /* 0x0000000102027836 */ /* 0x000fe40000000000 */
[----:B--2---:R-:W-:-:S04]  /*e370*/  IMAD.WIDE.U32 R10, P1, R12, R8, R10 ;  /* 0x000000080c0a7225 */ /* 0x004fc8000782000a */
[----:B------:R-:W-:Y:S02]  /*e380*/  IMAD R21, R12, R0, RZ ;  /* 0x000000000c157224 */ /* 0x000fe400078e02ff */
[----:B------:R-:W-:-:S03]  /*e390*/  IMAD R38, R13, R8, RZ ;  /* 0x000000080d267224 */ /* 0x000fc600078e02ff */
[----:B------:R-:W-:-:S04]  /*e3a0*/  IADD3 R21, P3, R21, R11, RZ ;  /* 0x0000000b15157210 */ /* 0x000fc80007f7e0ff */
[----:B------:R-:W-:-:S05]  /*e3b0*/  IADD3 R11, P4, R38, R21, RZ ;  /* 0x00000015260b7210 */ /* 0x000fca0007f9e0ff */
[----:B------:R0:W-:Y:S02]  /*e3c0*/  STL.64 [R14], R10 ;  /* 0x0000000a0e007387 */ /* 0x0001e40000100a00 */
[----:B0-----:R-:W-:-:S04]  /*e3d0*/  IMAD.HI.U32 R10, R12, R0, RZ ;  /* 0x000000000c0a7227 */ /* 0x001fc800078e00ff */
[----:B------:R-:W-:-:S04]  /*e3e0*/  IMAD.HI.U32 R11, R13, R8, RZ ;  /* 0x000000080d0b7227 */ /* 0x000fc800078e00ff */
[----:B------:R-:W-:Y:S02]  /*e3f0*/  IMAD.X R10, RZ, RZ, R10, P1 ;  /* 0x000000ffff0a7224 */ /* 0x000fe400008e060a */
[----:B------:R-:W-:Y:S02]  /*e400*/  IMAD R12, R13, R0, RZ ;  /* 0x000000000d0c7224 */ /* 0x000fe400078e02ff */
[----:B------:R-:W-:Y:S01]  /*e410*/  VIADD R14, R14, 0x8 ;  /* 0x000000080e0e7836 */ /* 0x000fe20000000000 */
[----:B------:R-:W-:Y:S01]  /*e420*/  IADD3.X R11, P1, R11, R10, RZ, P3, !PT ;  /* 0x0000000a0b0b7210 */ /* 0x000fe20001f3e4ff */
[----:B------:R-:W-:Y:S01]  /*e430*/  IMAD.HI.U32 R10, R13, R0, RZ ;  /* 0x000000000d0a7227 */ /* 0x000fe200078e00ff */
[----:B------:R-:W-:Y:S02]  /*e440*/  ISETP.GE.AND P3, PT, R2, R20, PT ;  /* 0x000000140200720c */ /* 0x000fe40003f66270 */
[----:B------:R-:W-:Y:S01]  /*e450*/  IADD3.X R11, P4, R12, R11, RZ, P4, !PT ;  /* 0x0000000b0c0b7210 */ /* 0x000fe2000279e4ff */
[----:B------:R-:W-:Y:S01]  /*e460*/  IMAD.X R10, RZ, RZ, R10, P1 ;  /* 0x000000ffff0a7224 */ /* 0x000fe200008e060a */
[----:B------:R-:W-:-:S03]  /*e470*/  IADD3 R3, P1, R3, 0x8, RZ ;  /* 0x0000000803037810 */ /* 0x000fc60007f3e0ff */
[----:B------:R-:W-:Y:S02]  /*e480*/  IMAD.X R10, RZ, RZ, R10, P4 ;  /* 0x000000ffff0a7224 */ /* 0x000fe400020e060a */
[----:B------:R-:W-:-:S03]  /*e490*/  IMAD.X R9, RZ, RZ, R9, P1 ;  /* 0x000000ffff097224 */ /* 0x000fc600008e0609 */
[----:B------:R-:W-:-:S04]  /*e4a0*/  LOP3.LUT R11, R11, R10, RZ, 0x3c, !PT ;  /* 0x0000000a0b0b7212 */ /* 0x000fc800078e3cff */
[----:B------:R-:W-:-:S04]  /*e4b0*/  LOP3.LUT R10, R11, R10, RZ, 0x3c, !PT ;  /* 0x0000000a0b0a7212 */ /* 0x000fc800078e3cff */
[----:B------:R-:W-:Y:S01]  /*e4c0*/  LOP3.LUT R11, R11, R10, RZ, 0x3c, !PT ;  /* 0x0000000a0b0b7212 */ /* 0x000fe200078e3cff */
[----:B------:R-:W-:Y:S06]  /*e4d0*/  @!P3 BRA `(.L_x_1656) ;  /* 0xfffffffc008cb947 */ /* 0x000fec000383ffff */
.L_x_1655:
[----:B------:R-:W-:Y:S05]  /*e4e0*/  BSYNC B0 ;  /* 0x0000000000007941 */ /* 0x000fea0003800000 */
.L_x_1654:
[----:B------:R-:W-:Y:S02]  /*e4f0*/  IMAD.MOV.U32 R0, RZ, RZ, R1 ;  /* 0x000000ffff007224 */ /* 0x000fe400078e0001 */
[----:B------:R-:W-:-:S04]  /*e500*/  IMAD.IADD R41, R2, 0x1, -R41 ;  /* 0x0000000102297824 */ /* 0x000fc800078e0a29 */
[----:B------:R-:W-:-:S05]  /*e510*/  IMAD R41, R41, 0x8, R0 ;  /* 0x0000000829297824 */ /* 0x000fca00078e0200 */
[----:B------:R0:W-:Y:S04]  /*e520*/  STL.64 [R41], R10 ;  /* 0x0000000a29007387 */ /* 0x0001e80000100a00 */
[----:B------:R-:W2:Y:S04]  /*e530*/  LDL.64 R2, [R1+0x10] ;  /* 0x0000100001027983 */ /* 0x000ea80000100a00 */
[----:B------:R-:W3:Y:S04]  /*e540*/  @P0 LDL.64 R8, [R1+0x8] ;  /* 0x0000080001080983 */ /* 0x000ee80000100a00 */
[----:B0-----:R-:W4:Y:S01]  /*e550*/  LDL.64 R10, [R1+0x18] ;  /* 0x00001800010a7983 */ /* 0x001f220000100a00 */
[----:B------:R-:W-:Y:S01]  /*e560*/  @P0 IADD3 R0, -R40, 0x40, RZ ;  /* 0x0000004028000810 */ /* 0x000fe20007ffe1ff */
[----:B------:R-:W-:Y:S01]  /*e570*/  IMAD.MOV.U32 R21, RZ, RZ, RZ ;  /* 0x000000ffff157224 */ /* 0x000fe200078e00ff */
[----:B------:R-:W-:Y:S01]  /*e580*/  UMOV UR4, URZ ;  /* 0x0000003f00047c82 */ /* 0x000fe20008000000 */
[----:B--2---:R-:W-:-:S02]  /*e590*/  @P0 SHF.L.U32 R13, R2, R40, RZ ;  /* 0x00000028020d0219 */ /* 0x004fc400000006ff */
[-C--:B------:R-:W-:Y:S02]  /*e5a0*/  @P0 SHF.R.U64 R12, R2, R0.reuse, R3 ;  /* 0x00000000020c0219 */ /* 0x080fe40000001203 */
[----:B---3--:R-:W-:Y:S02]  /*e5b0*/  @P0 SHF.R.U64 R14, R8, R0, R9 ;  /* 0x00000000080e0219 */ /* 0x008fe40000001209 */
[----:B------:R-:W-:Y:S02]  /*e5c0*/  @P0 SHF.L.U64.HI R8, R2, R40, R3 ;  /* 0x0000002802080219 */ /* 0x000fe40000010203 */
[----:B------:R-:W-:Y:S02]  /*e5d0*/  @P0 LOP3.LUT R2, R14, R13, RZ, 0xfc, !PT ;  /* 0x0000000d0e020212 */ /* 0x000fe400078efcff */
[-C--:B------:R-:W-:Y:S02]  /*e5e0*/  @P0 SHF.R.U32.HI R9, RZ, R0.reuse, R9 ;  /* 0x00000000ff090219 */ /* 0x080fe40000011609 */
[----:B------:R-:W-:-:S02]  /*e5f0*/  @P0 SHF.R.U32.HI R13, RZ, R0, R3 ;  /* 0x00000000ff0d0219 */ /* 0x000fc40000011603 */
[CC--:B----4-:R-:W-:Y:S02]  /*e600*/  @P0 SHF.L.U32 R0, R10.reuse, R40.reuse, RZ ;  /* 0x000000280a000219 */ /* 0x0d0fe400000006ff */
        /* <DEDUP_REMOVED lines=21> */
[----:B------:R-:W-:Y:S02]  /*e760*/  ISETP.NE.U32.AND P1, PT, R0, RZ, PT ;  /* 0x000000ff0000720c */ /* 0x000fe40003f25070 */
[----:B------:R-:W-:Y:S02]  /*e770*/  SEL R9, R9, R12, !P0 ;  /* 0x0000000c09097207 */ /* 0x000fe40004000000 */
[----:B------:R-:W-:Y:S01]  /*e780*/  SEL R8, R3, R0, !P1 ;  /* 0x0000000003087207 */ /* 0x000fe20004800000 */
[----:B------:R-:W-:-:S05]  /*e790*/  @P0 IMAD.MOV R2, RZ, RZ, -R2 ;  /* 0x000000ffff020224 */ /* 0x000fca00078e0a02 */
[----:B------:R-:W0:Y:S02]  /*e7a0*/  FLO.U32 R8, R8 ;  /* 0x0000000800087300 */ /* 0x000e2400000e0000 */
[C---:B0-----:R-:W-:Y:S02]  /*e7b0*/  IADD3 R10, -R8.reuse, 0x1f, RZ ;  /* 0x0000001f080a7810 */ /* 0x041fe40007ffe1ff */
[----:B------:R-:W-:-:S03]  /*e7c0*/  IADD3 R8, -R8, 0x3f, RZ ;  /* 0x0000003f08087810 */ /* 0x000fc60007ffe1ff */
[----:B------:R-:W-:-:S05]  /*e7d0*/  @P1 IMAD.MOV R8, RZ, RZ, R10 ;  /* 0x000000ffff081224 */ /* 0x000fca00078e020a */
        /* <DEDUP_REMOVED lines=14> */
[----:B------:R-:W-:-:S04]  /*e8c0*/  IMAD.WIDE.U32 R2, P3, R0, 0x2168c235, R2 ;  /* 0x2168c23500027825 */ /* 0x000fc80007860002 */
[----:B------:R-:W-:Y:S01]  /*e8d0*/  IMAD R0, R0, -0x36f0255e, RZ ;  /* 0xc90fdaa200007824 */ /* 0x000fe200078e02ff */
[----:B------:R-:W-:Y:S01]  /*e8e0*/  IADD3.X RZ, P1, R2, R2, RZ, P1, !PT ;  /* 0x0000000202ff7210 */ /* 0x000fe20000f3e4ff */
[----:B------:R-:W-:-:S03]  /*e8f0*/  IMAD.X R9, RZ, RZ, R9, P3 ;  /* 0x000000ffff097224 */ /* 0x000fc600018e0609 */
[----:B------:R-:W-:-:S04]  /*e900*/  IADD3 R0, P3, R0, R3, RZ ;  /* 0x0000000300007210 */ /* 0x000fc80007f7e0ff */
[C---:B------:R-:W-:Y:S01]  /*e910*/  IADD3.X R3, P1, R0.reuse, R0, RZ, P1, !PT ;  /* 0x0000000000037210 */ /* 0x040fe20000f3e4ff */
[----:B------:R-:W-:Y:S01]  /*e920*/  IMAD.X R2, RZ, RZ, R9, P3 ;  /* 0x000000ffff027224 */ /* 0x000fe200018e0609 */
[----:B------:R-:W-:-:S03]  /*e930*/  ISETP.GT.U32.AND P3, PT, R0, RZ, PT ;  /* 0x000000ff0000720c */ /* 0x000fc60003f64070 */
[C---:B------:R-:W-:Y:S01]  /*e940*/  IMAD.X R9, R2.reuse, 0x1, R2, P1 ;  /* 0x0000000102097824 */ /* 0x040fe200008e0602 */
[----:B------:R-:W-:-:S04]  /*e950*/  ISETP.GT.AND.EX P3, PT, R2, RZ, PT, P3 ;  /* 0x000000ff0200720c */ /* 0x000fc80003f64330 */
[----:B------:R-:W-:Y:S02]  /*e960*/  SEL R3, R3, R0, P3 ;  /* 0x0000000003037207 */ /* 0x000fe40001800000 */
[----:B------:R-:W-:Y:S02]  /*e970*/  SEL R9, R9, R2, P3 ;  /* 0x0000000209097207 */ /* 0x000fe40001800000 */
[----:B------:R-:W-:-:S05]  /*e980*/  IADD3 R3, P1, R3, 0x1, RZ ;  /* 0x0000000103037810 */ /* 0x000fca0007f3e0ff */
[----:B------:R-:W-:-:S05]  /*e990*/  IMAD.X R9, RZ, RZ, R9, P1 ;  /* 0x000000ffff097224 */ /* 0x000fca00008e0609 */
[----:B------:R-:W-:Y:S02]  /*e9a0*/  SHF.R.U64 R2, R3, 0xa, R9 ;  /* 0x0000000a03027819 */ /* 0x000fe40000001209 */
[----:B------:R-:W-:Y:S02]  /*e9b0*/  SEL R3, RZ, 0x1, !P3 ;  /* 0x00000001ff037807 */ /* 0x000fe40005800000 */
[----:B------:R-:W-:-:S03]  /*e9c0*/  IADD3 R2, P1, R2, 0x1, RZ ;  /* 0x0000000102027810 */ /* 0x000fc60007f3e0ff */
[----:B------:R-:W-:Y:S01]  /*e9d0*/  IMAD.IADD R8, R3, 0x1, R8 ;  /* 0x0000000103087824 */ /* 0x000fe200078e0208 */
[----:B------:R-:W-:Y:S02]  /*e9e0*/  LEA.HI.X R0, R9, RZ, RZ, 0x16, P1 ;  /* 0x000000ff09007211 */ /* 0x000fe400008fb4ff */
[----:B------:R-:W-:Y:S01]  /*e9f0*/  LOP3.LUT P1, R12, R15, 0x80000000, RZ, 0xc0, !PT ;  /* 0x800000000f0c7812 */ /* 0x000fe2000782c0ff */
[----:B------:R-:W-:Y:S01]  /*ea00*/  IMAD.SHL.U32 R8, R8, 0x100000, RZ ;  /* 0x0010000008087824 */ /* 0x000fe200078e00ff */
[--C-:B------:R-:W-:Y:S02]  /*ea10*/  SHF.R.U64 R2, R2, 0x1, R0.reuse ;  /* 0x0000000102027819 */ /* 0x100fe40000001200 */
[----:B------:R-:W-:Y:S02]  /*ea20*/  LOP3.LUT R9, R38, 0x1, RZ, 0xc0, !PT ;  /* 0x0000000126097812 */ /* 0x000fe400078ec0ff */
[----:B------:R-:W-:Y:S02]  /*ea30*/  SHF.R.U32.HI R3, RZ, 0x1, R0 ;  /* 0x00000001ff037819 */ /* 0x000fe40000011600 */
[----:B------:R-:W-:-:S02]  /*ea40*/  IADD3 R0, P3, P4, R2, -UR4, RZ ;  /* 0x8000000402007c10 */ /* 0x000fc4000fc7e0ff */
[----:B------:R-:W-:Y:S02]  /*ea50*/  LEA.HI R11, R11, R9, RZ, 0x2 ;  /* 0x000000090b0b7211 */ /* 0x000fe400078f10ff */
[----:B------:R-:W-:Y:S02]  /*ea60*/  @P0 LOP3.LUT R12, R12, 0x80000000, RZ, 0x3c, !PT ;  /* 0x800000000c0c0812 */ /* 0x000fe400078e3cff */
[----:B------:R-:W-:Y:S01]  /*ea70*/  IADD3.X R3, R3, 0x3fe00000, ~R8, P3, P4 ;  /* 0x3fe0000003037810 */ /* 0x000fe20001fe8c08 */
[----:B------:R-:W-:-:S03]  /*ea80*/  @P1 IMAD.MOV R11, RZ, RZ, -R11 ;  /* 0x000000ffff0b1224 */ /* 0x000fc600078e0a0b */
[----:B------:R-:W-:-:S07]  /*ea90*/  LOP3.LUT R12, R3, R12, RZ, 0xfc, !PT ;  /* 0x0000000c030c7212 */ /* 0x000fce00078efcff */
.L_x_1653:
[----:B------:R-:W-:Y:S02]  /*eaa0*/  IMAD.MOV.U32 R2, RZ, RZ, R39 ;  /* 0x000000ffff027224 */ /* 0x000fe400078e0027 */
[----:B------:R-:W-:Y:S02]  /*eab0*/  IMAD.MOV.U32 R3, RZ, RZ, 0x0 ;  /* 0x00000000ff037424 */ /* 0x000fe400078e00ff */
[----:B------:R-:W-:Y:S02]  /*eac0*/  IMAD.MOV.U32 R13, RZ, RZ, R12 ;  /* 0x000000ffff0d7224 */ /* 0x000fe400078e000c */
[----:B------:R-:W-:Y:S01]  /*ead0*/  IMAD.MOV.U32 R12, RZ, RZ, R0 ;  /* 0x000000ffff0c7224 */ /* 0x000fe200078e0000 */
[----:B------:R-:W-:Y:S06]  /*eae0*/  RET.REL.NODEC R2 `(_ZN2at6native27unrolled_elementwise_kernelIZZZNS0_54_GLOBAL__N__7dbc7496_16_ComplexKernel_cu_b2145a98_311017polar_kernel_cudaERNS_14TensorIteratorEENKUlvE_clEvENKUlvE_clEvEUlddE_St5arrayIPcLm3EELi4E23TrivialOffsetCalculatorILi2EjESB_ILi1EjENS0_6memory12LoadWithCastILi2EEENSE_13StoreWithCastILi1EEEEEviT_T0_T2_T3_T4_T5_) ;  /* 0xffffff1402447950 */ /* 0x000fec0003c3ffff */
.L_x_1657:
        /* <DEDUP_REMOVED lines=9> */
.L_x_4580:


//--------------------- .text._ZN2at6native18elementwise_kernelILi128ELi2EZNS0_22gpu_kernel_impl_nocastIZZZNS0_54_GLOBAL__N__7dbc7496_16_ComplexKernel_cu_b2145a98_311017polar_kernel_cudaERNS_14TensorIteratorEENKUlvE_clEvENKUlvE_clEvEUlddE_EEvRNS_18TensorIteratorBaseERKT_EUliE_EEviT1_ --------------------------
	.section	.text._ZN2at6native18elementwise_kernelILi128ELi2EZNS0_22gpu_kernel_impl_nocastIZZZNS0_54_GLOBAL__N__7dbc7496_16_ComplexKernel_cu_b2145a98_311017polar_kernel_cudaERNS_14TensorIteratorEENKUlvE_clEvENKUlvE_clEvEUlddE_EEvRNS_18TensorIteratorBaseERKT_EUliE_EEviT1_,"ax",@progbits
	.align	128
        .global         _ZN2at6native18elementwise_kernelILi128ELi2EZNS0_22gpu_kernel_impl_nocastIZZZNS0_54_GLOBAL__N__7dbc7496_16_ComplexKernel_cu_b2145a98_311017polar_kernel_cudaERNS_14TensorIteratorEENKUlvE_clEvENKUlvE_clEvEUlddE_EEvRNS_18TensorIteratorBaseERKT_EUliE_EEviT1_
        .type           _ZN2at6native18elementwise_kernelILi128ELi2EZNS0_22gpu_kernel_impl_nocastIZZZNS0_54_GLOBAL__N__7dbc7496_16_ComplexKernel_cu_b2145a98_311017polar_kernel_cudaERNS_14TensorIteratorEENKUlvE_clEvENKUlvE_clEvEUlddE_EEvRNS_18TensorIteratorBaseERKT_EUliE_EEviT1_,@function
        .size           _ZN2at6native18elementwise_kernelILi128ELi2EZNS0_22gpu_kernel_impl_nocastIZZZNS0_54_GLOBAL__N__7dbc7496_16_ComplexKernel_cu_b2145a98_311017polar_kernel_cudaERNS_14TensorIteratorEENKUlvE_clEvENKUlvE_clEvEUlddE_EEvRNS_18TensorIteratorBaseERKT_EUliE_EEviT1_,(.L_x_4581 - _ZN2at6native18elementwise_kernelILi128ELi2EZNS0_22gpu_kernel_impl_nocastIZZZNS0_54_GLOBAL__N__7dbc7496_16_ComplexKernel_cu_b2145a98_311017polar_kernel_cudaERNS_14TensorIteratorEENKUlvE_clEvENKUlvE_clEvEUlddE_EEvRNS_18TensorIteratorBaseERKT_EUliE_EEviT1_)
        .other          _ZN2at6native18elementwise_kernelILi128ELi2EZNS0_22gpu_kernel_impl_nocastIZZZNS0_54_GLOBAL__N__7dbc7496_16_ComplexKernel_cu_b2145a98_311017polar_kernel_cudaERNS_14TensorIteratorEENKUlvE_clEvENKUlvE_clEvEUlddE_EEvRNS_18TensorIteratorBaseERKT_EUliE_EEviT1_,@"STO_CUDA_ENTRY STV_DEFAULT"
_ZN2at6native18elementwise_kernelILi128ELi2EZNS0_22gpu_kernel_impl_nocastIZZZNS0_54_GLOBAL__N__7dbc7496_16_ComplexKernel_cu_b2145a98_311017polar_kernel_cudaERNS_14TensorIteratorEENKUlvE_clEvENKUlvE_clEvEUlddE_EEvRNS_18TensorIteratorBaseERKT_EUliE_EEviT1_:
.text._ZN2at6native18elementwise_kernelILi128ELi2EZNS0_22gpu_kernel_impl_nocastIZZZNS0_54_GLOBAL__N__7dbc7496_16_ComplexKernel_cu_b2145a98_311017polar_kernel_cudaERNS_14TensorIteratorEENKUlvE_clEvENKUlvE_clEvEUlddE_EEvRNS_18TensorIteratorBaseERKT_EUliE_EEviT1_:
[----:B------:R-:W0:Y:S01]  /*0000*/  LDC R1, c[0x0][0x28] ;  /* 0x00000a00ff017b82 */ /* 0x000e220000000800 */
[----:B------:R-:W1:Y:S01]  /*0010*/  S2R R3, SR_CTAID.X ;  /* 0x0000000000037919 */ /* 0x000e620000002500 */
[----:B------:R-:W-:Y:S01]  /*0020*/  ULDC UR4, c[0x0][0x210] ;  /* 0x0000840000047ab9 */ /* 0x000fe20000000800 */
[----:B------:R-:W-:Y:S01]  /*0030*/  ULDC.64 UR6, c[0x0][0x208] ;  /* 0x0000820000067ab9 */ /* 0x000fe20000000a00 */
[----:B------:R-:W-:Y:S01]  /*0040*/  BSSY B0, `(.L_x_1658) ;  /* 0x00001de000007945 */ /* 0x000fe20003800000 */
[----:B------:R-:W1:Y:S01]  /*0050*/  S2R R0, SR_TID.X ;  /* 0x0000000000007919 */ /* 0x000e620000002100 */
[----:B0-----:R-:W-:Y:S01]  /*0060*/  IADD3 R1, R1, -0x28, RZ ;  /* 0xffffffd801017810 */ /* 0x001fe20007ffe0ff */
[----:B-1----:R-:W-:-:S05]  /*0070*/  IMAD R3, R3, 0x100, R0 ;  /* 0x0000010003037824 */ /* 0x002fca00078e0200 */
[----:B------:R-:W-:-:S13]  /*0080*/  ISETP.GE.AND P0, PT, R3, UR4, PT ;  /* 0x0000000403007c0c */ /* 0x000fda000bf06270 */
[----:B------:R-:W-:Y:S05]  /*0090*/  @P0 BRA `(.L_x_1659) ;  /* 0x0000001c00600947 */ /* 0x000fea0003800000 */
[----:B------:R-:W0:Y:S01]  /*00a0*/  LDC R4, c[0x0][0x218] ;  /* 0x00008600ff047b82 */ /* 0x000e220000000800 */
[----:B------:R-:W-:Y:S01]  /*00b0*/  HFMA2.MMA R2, -RZ, RZ, 0, 0 ;  /* 0x00000000ff027435 */ /* 0x000fe200000001ff */
[----:B------:R-:W-:Y:S01]  /*00c0*/  IMAD.MOV.U32 R0, RZ, RZ, RZ ;  /* 0x000000ffff007224 */ /* 0x000fe200078e00ff */
[----:B------:R-:W-:Y:S02]  /*00d0*/  MOV R5, RZ ;  /* 0x000000ff00057202 */ /* 0x000fe40000000f00 */
        /* <DEDUP_REMOVED lines=325> */
[----:B------:R-:W-:Y:S01]  /*1530*/  IMAD.MOV.U32 R6, RZ, RZ, RZ ;  /* 0x000000ffff067224 */ /* 0x000fe200078e00ff */
[----:B------:R-:W-:Y:S01]  /*1540*/  ULDC.64 UR8, c[0x0][0x330] ;  /* 0x0000cc0000087ab9 */ /* 0x000fe20000000a00 */
[----:B------:R-:W-:Y:S02]  /*1550*/  ULDC UR4, c[0x0][0x338] ;  /* 0x0000ce0000047ab9 */ /* 0x000fe40000000800 */
[----:B------:R-:W-:-:S05]  /*1560*/  IMAD.HI.U32 R10, R7, UR9, R6 ;  /* 0x00000009070a7c27 */ /* 0x000fca000f8e0006 */
[----:B------:R-:W-:Y:S01]  /*1570*/  SHF.R.U32.HI R11, RZ, UR4, R10 ;  /* 0x00000004ff0b7c19 */ /* 0x000fe2000801160a */
[----:B------:R-:W-:Y:S02]  /*1580*/  ULDC UR4, c[0x0][0x45c] ;  /* 0x0001170000047ab9 */ /* 0x000fe40000000800 */
[----:B------:R-:W0:Y:S01]  /*1590*/  @P0 LDC.64 R12, c[0x0][0x340] ;  /* 0x0000d000ff0c0b82 */ /* 0x000e220000000a00 */
[----:B------:R-:W-:Y:S02]  /*15a0*/  @P0 MOV R10, RZ ;  /* 0x000000ff000a0202 */ /* 0x000fe40000000f00 */
[----:B------:R-:W-:-:S05]  /*15b0*/  IADD3 R6, -R11, RZ, RZ ;  /* 0x000000ff0b067210 */ /* 0x000fca0007ffe1ff */
[----:B------:R-:W1:Y:S01]  /*15c0*/  @P0 LDC R15, c[0x0][0x33c] ;  /* 0x0000cf00ff0f0b82 */ /* 0x000e620000000800 */
[----:B------:R-:W-:Y:S01]  /*15d0*/  IMAD R7, R6, UR8, R7 ;  /* 0x0000000806077c24 */ /* 0x000fe2000f8e0207 */
[----:B------:R-:W-:-:S03]  /*15e0*/  ULDC.64 UR8, c[0x0][0x460] ;  /* 0x0001180000087ab9 */ /* 0x000fc60000000a00 */
[C---:B------:R-:W-:Y:S02]  /*15f0*/  IMAD R5, R7.reuse, UR4, R5 ;  /* 0x0000000407057c24 */ /* 0x040fe4000f8e0205 */
[C---:B------:R-:W-:Y:S01]  /*1600*/  IMAD R0, R7.reuse, UR8, R0 ;  /* 0x0000000807007c24 */ /* 0x040fe2000f8e0200 */
[----:B------:R-:W2:Y:S01]  /*1610*/  @P0 LDC.64 R8, c[0x0][0x468] ;  /* 0x00011a00ff080b82 */ /* 0x000ea20000000a00 */
[----:B------:R-:W-:-:S07]  /*1620*/  IMAD R2, R7, UR9, R2 ;  /* 0x0000000907027c24 */ /* 0x000fce000f8e0202 */
[----:B------:R-:W3:Y:S01]  /*1630*/  @P0 LDC R14, c[0x0][0x470] ;  /* 0x00011c00ff0e0b82 */ /* 0x000ee20000000800 */
[----:B0-----:R-:W-:-:S05]  /*1640*/  @P0 IMAD.HI.U32 R4, R11, R12, R10 ;  /* 0x0000000c0b040227 */ /* 0x001fca00078e000a */
[----:B------:R-:W-:-:S05]  /*1650*/  @P0 SHF.R.U32.HI R4, RZ, R13, R4 ;  /* 0x0000000dff040219 */ /* 0x000fca0000011604 */
[----:B------:R-:W-:-:S04]  /*1660*/  @P0 IMAD.MOV R10, RZ, RZ, -R4 ;  /* 0x000000ffff0a0224 */ /* 0x000fc800078e0a04 */
[----:B-1----:R-:W-:-:S04]  /*1670*/  @P0 IMAD R11, R10, R15, R11 ;  /* 0x0000000f0a0b0224 */ /* 0x002fc800078e020b */
[C---:B--2---:R-:W-:Y:S02]  /*1680*/  @P0 IMAD R5, R11.reuse, R8, R5 ;  /* 0x000000080b050224 */ /* 0x044fe400078e0205 */
[C---:B------:R-:W-:Y:S02]  /*1690*/  @P0 IMAD R0, R11.reuse, R9, R0 ;  /* 0x000000090b000224 */ /* 0x040fe400078e0200 */
[----:B---3--:R-:W-:-:S07]  /*16a0*/  @P0 IMAD R2, R11, R14, R2 ;  /* 0x0000000e0b020224 */ /* 0x008fce00078e0202 */
.L_x_1660:
[----:B------:R-:W-:Y:S02]  /*16b0*/  ULDC.64 UR4, c[0x0][0x488] ;  /* 0x0001220000047ab9 */ /* 0x000fe40000000a00 */
[----:B------:R-:W-:-:S04]  /*16c0*/  IADD3 R20, P0, R2, UR4, RZ ;  /* 0x0000000402147c10 */ /* 0x000fc8000ff1e0ff */
[----:B------:R-:W-:Y:S01]  /*16d0*/  IADD3.X R21, RZ, UR5, RZ, P0, !PT ;  /* 0x00000005ff157c10 */ /* 0x000fe200087fe4ff */
[----:B------:R-:W-:-:S05]  /*16e0*/  ULDC.64 UR4, c[0x0][0x480] ;  /* 0x0001200000047ab9 */ /* 0x000fca0000000a00 */
[----:B------:R-:W2:Y:S01]  /*16f0*/  LDG.E.64 R20, desc[UR6][R20.64] ;  /* 0x0000000614147981 */ /* 0x000ea2000c1e1b00 */
[----:B------:R-:W-:-:S04]  /*1700*/  IADD3 R6, P0, R0, UR4, RZ ;  /* 0x0000000400067c10 */ /* 0x000fc8000ff1e0ff */
[----:B------:R-:W-:Y:S01]  /*1710*/  IADD3.X R7, RZ, UR5, RZ, P0, !PT ;  /* 0x00000005ff077c10 */ /* 0x000fe200087fe4ff */
[----:B------:R-:W-:-:S05]  /*1720*/  ULDC.64 UR4, c[0x0][0x478] ;  /* 0x00011e0000047ab9 */ /* 0x000fca0000000a00 */
[----:B------:R-:W5:Y:S01]  /*1730*/  LDG.E.64 R6, desc[UR6][R6.64] ;  /* 0x0000000606067981 */ /* 0x000f62000c1e1b00 */
[----:B------:R-:W-:Y:S01]  /*1740*/  IADD3 R4, P0, R5, UR4, RZ ;  /* 0x0000000405047c10 */ /* 0x000fe2000ff1e0ff */
[----:B------:R-:W-:Y:S04]  /*1750*/  BSSY B1, `(.L_x_1661) ;  /* 0x000001e000017945 */ /* 0x000fe80003800000 */
[----:B------:R-:W-:Y:S01]  /*1760*/  IMAD.X R5, RZ, RZ, UR5, P0 ;  /* 0x00000005ff057e24 */ /* 0x000fe200080e06ff */
[----:B--2---:R-:W-:-:S14]  /*1770*/  DSETP.NEU.AND P2, PT, |R20|, +INF , PT ;  /* 0x7ff000001400742a */ /* 0x004fdc0003f4d200 */
        /* <DEDUP_REMOVED lines=17> */
[----:B------:R-:W-:Y:S02]  /*1890*/  MOV R0, R20 ;  /* 0x0000001400007202 */ /* 0x000fe40000000f00 */
[----:B------:R-:W-:Y:S02]  /*18a0*/  MOV R9, R21 ;  /* 0x0000001500097202 */ /* 0x000fe40000000f00 */
[----:B------:R-:W-:-:S07]  /*18b0*/  MOV R2, 0x18d0 ;  /* 0x000018d000027802 */ /* 0x000fce0000000f00 */
[----:B-----5:R-:W-:Y:S05]  /*18c0*/  CALL.REL.NOINC `($_ZN2at6native18elementwise_kernelILi128ELi2EZNS0_22gpu_kernel_impl_nocastIZZZNS0_54_GLOBAL__N__7dbc7496_16_ComplexKernel_cu_b2145a98_311017polar_kernel_cudaERNS_14TensorIteratorEENKUlvE_clEvENKUlvE_clEvEUlddE_EEvRNS_18TensorIteratorBaseERKT_EUliE_EEviT1_$__internal_trig_reduction_slowpathd) ;  /* 0x0000002000c47944 */ /* 0x020fea0003c00000 */
[----:B------:R-:W-:Y:S01]  /*18d0*/  IMAD.MOV.U32 R0, RZ, RZ, R13 ;  /* 0x000000ffff007224 */ /* 0x000fe200078e000d */
[----:B------:R-:W-:Y:S02]  /*18e0*/  MOV R22, R8 ;  /* 0x0000000800167202 */ /* 0x000fe40000000f00 */
[----:B------:R-:W-:Y:S01]  /*18f0*/  MOV R23, R9 ;  /* 0x0000000900177202 */ /* 0x000fe20000000f00 */
[----:B------:R-:W-:Y:S06]  /*1900*/  BRA `(.L_x_1663) ;  /* 0x0000000000087947 */ /* 0x000fec0003800000 */
.L_x_1662:
[----:B------:R-:W-:Y:S01]  /*1910*/  DMUL R22, RZ, R20 ;  /* 0x00000014ff167228 */ /* 0x000fe20000000000 */
[----:B------:R-:W-:-:S10]  /*1920*/  IMAD.MOV.U32 R0, RZ, RZ, RZ ;  /* 0x000000ffff007224 */ /* 0x000fd400078e00ff */
.L_x_1663:
[----:B------:R-:W-:Y:S05]  /*1930*/  BSYNC B1 ;  /* 0x0000000000017941 */ /* 0x000fea0003800000 */
.L_x_1661:
[----:B------:R-:W0:Y:S01]  /*1940*/  LDC.64 R26, c[0x4][0x128] ;  /* 0x01004a00ff1a7b82 */ /* 0x000e220000000a00 */
[----:B------:R-:W-:-:S04]  /*1950*/  IADD3 R2, R0, 0x1, RZ ;  /* 0x0000000100027810 */ /* 0x000fc80007ffe0ff */
        /* <DEDUP_REMOVED lines=8> */
[----:B------:R-:W-:Y:S01]  /*19e0*/  MOV R0, 0x3de5db65 ;  /* 0x3de5db6500007802 */ /* 0x000fe20000000f00 */
[----:B------:R-:W-:Y:S01]  /*19f0*/  DMUL R24, R22, R22 ;  /* 0x0000001616187228 */ /* 0x000fe20000000000 */
        /* <DEDUP_REMOVED lines=29> */
[----:B------:R-:W-:Y:S01]  /*1bd0*/  MOV R0, R20 ;  /* 0x0000001400007202 */ /* 0x000fe20000000f00 */
[----:B------:R-:W-:Y:S01]  /*1be0*/  IMAD.MOV.U32 R9, RZ, RZ, R21 ;  /* 0x000000ffff097224 */ /* 0x000fe200078e0015 */
[----:B------:R-:W-:-:S07]  /*1bf0*/  MOV R2, 0x1c10 ;  /* 0x00001c1000027802 */ /* 0x000fce0000000f00 */
[----:B-----5:R-:W-:Y:S05]  /*1c00*/  CALL.REL.NOINC `($_ZN2at6native18elementwise_kernelILi128ELi2EZNS0_22gpu_kernel_impl_nocastIZZZNS0_54_GLOBAL__N__7dbc7496_16_ComplexKernel_cu_b2145a98_311017polar_kernel_cudaERNS_14TensorIteratorEENKUlvE_clEvENKUlvE_clEvEUlddE_EEvRNS_18TensorIteratorBaseERKT_EUliE_EEviT1_$__internal_trig_reduction_slowpathd) ;  /* 0x0000001c00f47944 */ /* 0x020fea0003c00000 */
[----:B------:R-:W-:Y:S01]  /*1c10*/  MOV R0, R13 ;  /* 0x0000000d00007202 */ /* 0x000fe20000000f00 */
[----:B------:R-:W-:Y:S01]  /*1c20*/  IMAD.MOV.U32 R25, RZ, RZ, R9 ;  /* 0x000000ffff197224 */ /* 0x000fe200078e0009 */
[----:B------:R-:W-:Y:S01]  /*1c30*/  MOV R24, R8 ;  /* 0x0000000800187202 */ /* 0x000fe20000000f00 */
[----:B------:R-:W-:Y:S06]  /*1c40*/  BRA `(.L_x_1666) ;  /* 0x0000000000087947 */ /* 0x000fec0003800000 */
.L_x_1665:
[----:B------:R-:W-:Y:S01]  /*1c50*/  DMUL R24, RZ, R20 ;  /* 0x00000014ff187228 */ /* 0x000fe20000000000 */
[----:B------:R-:W-:-:S10]  /*1c60*/  MOV R0, RZ ;  /* 0x000000ff00007202 */ /* 0x000fd40000000f00 */
.L_x_1666:
[----:B------:R-:W-:Y:S05]  /*1c70*/  BSYNC B1 ;  /* 0x0000000000017941 */ /* 0x000fea0003800000 */
.L_x_1664:
        /* <DEDUP_REMOVED lines=11> */
[----:B------:R-:W-:-:S02]  /*1d30*/  IADD3 R3, R3, 0x80, RZ ;  /* 0x0000008003037810 */ /* 0x000fc40007ffe0ff */
        /* <DEDUP_REMOVED lines=9> */
[----:B------:R-:W-:Y:S02]  /*1dd0*/  @P0 DFMA R24, R20, R8, 1 ;  /* 0x3ff000001418042b */ /* 0x000fe40000000008 */
[----:B-----5:R-:W-:-:S06]  /*1de0*/  DMUL R8, R6, R22 ;  /* 0x0000001606087228 */ /* 0x020fcc0000000000 */
[----:B------:R-:W-:-:S08]  /*1df0*/  @P1 DFMA R24, R24, -1, RZ ;  /* 0xbff000001818182b */ /* 0x000fd000000000ff */
[----:B------:R-:W-:-:S07]  /*1e00*/  DMUL R10, R6, R24 ;  /* 0x00000018060a7228 */ /* 0x000fce0000000000 */
[----:B------:R0:W-:Y:S04]  /*1e10*/  STG.E.128 desc[UR6][R4.64], R8 ;  /* 0x0000000804007986 */ /* 0x0001e8000c101d06 */
.L_x_1659:
[----:B------:R-:W-:Y:S05]  /*1e20*/  BSYNC B0 ;  /* 0x0000000000007941 */ /* 0x000fea0003800000 */
.L_x_1658:
[----:B------:R-:W-:Y:S02]  /*1e30*/  ULDC UR4, c[0x0][0x210] ;  /* 0x0000840000047ab9 */ /* 0x000fe40000000800 */
[----:B------:R-:W-:-:S13]  /*1e40*/  ISETP.GE.AND P0, PT, R3, UR4, PT ;  /* 0x0000000403007c0c */ /* 0x000fda000bf06270 */
[----:B------:R-:W-:Y:S05]  /*1e50*/  @P0 EXIT ;  /* 0x000000000000094d */ /* 0x000fea0003800000 */
[----:B0-----:R-:W0:Y:S01]  /*1e60*/  LDC R8, c[0x0][0x218] ;  /* 0x00008600ff087b82 */ /* 0x001e220000000800 */
        /* <DEDUP_REMOVED lines=336> */
[----:B------:R-:W1:Y:S01]  /*3370*/  @P0 LDC R13, c[0x0][0x33c] ;  /* 0x0000cf00ff0d0b82 */ /* 0x000e620000000800 */
[----:B------:R-:W-:-:S04]  /*3380*/  IMAD.MOV R3, RZ, RZ, -R9 ;  /* 0x000000ffff037224 */ /* 0x000fc800078e0a09 */
[----:B------:R-:W-:Y:S01]  /*3390*/  IMAD R5, R3, UR8, R5 ;  /* 0x0000000803057c24 */ /* 0x000fe2000f8e0205 */
[----:B------:R-:W-:Y:S02]  /*33a0*/  ULDC.64 UR8, c[0x0][0x460] ;  /* 0x0001180000087ab9 */ /* 0x000fe40000000a00 */
        /* <DEDUP_REMOVED lines=12> */
.L_x_1667:
[----:B------:R-:W-:Y:S02]  /*3470*/  ULDC.64 UR4, c[0x0][0x488] ;  /* 0x0001220000047ab9 */ /* 0x000fe40000000a00 */
[----:B------:R-:W-:-:S04]  /*3480*/  IADD3 R4, P0, R2, UR4, RZ ;  /* 0x0000000402047c10 */ /* 0x000fc8000ff1e0ff */
[----:B------:R-:W-:Y:S01]  /*3490*/  IADD3.X R5, RZ, UR5, RZ, P0, !PT ;  /* 0x00000005ff057c10 */ /* 0x000fe200087fe4ff */
[----:B------:R-:W-:-:S05]  /*34a0*/  ULDC.64 UR4, c[0x0][0x480] ;  /* 0x0001200000047ab9 */ /* 0x000fca0000000a00 */
[----:B------:R-:W2:Y:S01]  /*34b0*/  LDG.E.64 R4, desc[UR6][R4.64] ;  /* 0x0000000604047981 */ /* 0x000ea2000c1e1b00 */
[----:B------:R-:W-:-:S05]  /*34c0*/  IADD3 R6, P0, R0, UR4, RZ ;  /* 0x0000000400067c10 */ /* 0x000fca000ff1e0ff */
[----:B------:R-:W-:Y:S01]  /*34d0*/  IMAD.X R7, RZ, RZ, UR5, P0 ;  /* 0x00000005ff077e24 */ /* 0x000fe200080e06ff */
[----:B------:R-:W-:-:S05]  /*34e0*/  ULDC.64 UR4, c[0x0][0x478] ;  /* 0x00011e0000047ab9 */ /* 0x000fca0000000a00 */
[----:B------:R-:W5:Y:S01]  /*34f0*/  LDG.E.64 R6, desc[UR6][R6.64] ;  /* 0x0000000606067981 */ /* 0x000f62000c1e1b00 */
[----:B------:R-:W-:Y:S01]  /*3500*/  IADD3 R20, P0, R21, UR4, RZ ;  /* 0x0000000415147c10 */ /* 0x000fe2000ff1e0ff */
[----:B------:R-:W-:Y:S03]  /*3510*/  BSSY B0, `(.L_x_1668) ;  /* 0x000001e000007945 */ /* 0x000fe60003800000 */
[----:B------:R-:W-:Y:S01]  /*3520*/  IADD3.X R21, RZ, UR5, RZ, P0, !PT ;  /* 0x00000005ff157c10 */ /* 0x000fe200087fe4ff */
[----:B--2---:R-:W-:-:S14]  /*3530*/  DSETP.NEU.AND P2, PT, |R4|, +INF , PT ;  /* 0x7ff000000400742a */ /* 0x004fdc0003f4d200 */
        /* <DEDUP_REMOVED lines=25> */
.L_x_1669:
[----:B------:R-:W-:Y:S01]  /*36d0*/  DMUL R22, RZ, R4 ;  /* 0x00000004ff167228 */ /* 0x000fe20000000000 */
[----:B------:R-:W-:-:S10]  /*36e0*/  MOV R2, RZ ;  /* 0x000000ff00027202 */ /* 0x000fd40000000f00 */
.L_x_1670:
[----:B------:R-:W-:Y:S05]  /*36f0*/  BSYNC B0 ;  /* 0x0000000000007941 */ /* 0x000fea0003800000 */
.L_x_1668:
[----:B------:R-:W0:Y:S01]  /*3700*/  LDC.64 R24, c[0x4][0x128] ;  /* 0x01004a00ff187b82 */ /* 0x000e220000000a00 */
[----:B------:R-:W-:-:S05]  /*3710*/  IADD3 R2, R2, 0x1, RZ ;  /* 0x0000000102027810 */ /* 0x000fca0007ffe0ff */
[----:B------:R-:W-:-:S05]  /*3720*/  IMAD.SHL.U32 R0, R2, 0x8, RZ ;  /* 0x0000000802007824 */ /* 0x000fca00078e00ff */
[----:B------:R-:W-:-:S05]  /*3730*/  LOP3.LUT R3, R0, 0x8, RZ, 0xc0, !PT ;  /* 0x0000000800037812 */ /* 0x000fca00078ec0ff */
[----:B0-----:R-:W-:-:S05]  /*3740*/  IMAD.WIDE.U32 R24, R3, 0x8, R24 ;  /* 0x0000000803187825 */ /* 0x001fca00078e0018 */
[----:B------:R-:W2:Y:S04]  /*3750*/  LDG.E.128.CONSTANT R8, desc[UR6][R24.64] ;  /* 0x0000000618087981 */ /* 0x000ea8000c1e9d00 */
[----:B------:R-:W3:Y:S04]  /*3760*/  LDG.E.128.CONSTANT R12, desc[UR6][R24.64+0x10] ;  /* 0x00001006180c7981 */ /* 0x000ee8000c1e9d00 */
[----:B------:R-:W4:Y:S01]  /*3770*/  LDG.E.128.CONSTANT R16, desc[UR6][R24.64+0x20] ;  /* 0x0000200618107981 */ /* 0x000f22000c1e9d00 */
[----:B------:R-:W-:Y:S01]  /*3780*/  HFMA2.MMA R0, -RZ, RZ, 1.4736328125, -236.625 ;  /* 0x3de5db65ff007435 */ /* 0x000fe200000001ff */
[----:B------:R-:W-:Y:S01]  /*3790*/  R2P PR, R2, 0x3 ;  /* 0x0000000302007804 */ /* 0x000fe20000000000 */
[----:B------:R-:W-:Y:S01]  /*37a0*/  DMUL R2, R22, R22 ;  /* 0x0000001616027228 */ /* 0x000fe20000000000 */
[----:B------:R-:W-:Y:S01]  /*37b0*/  MOV R26, 0x79785eba ;  /* 0x79785eba001a7802 */ /* 0x000fe20000000f00 */
[----:B------:R-:W-:Y:S03]  /*37c0*/  BSSY B0, `(.L_x_1671) ;  /* 0x0000027000007945 */ /* 0x000fe60003800000 */
[----:B------:R-:W-:-:S03]  /*37d0*/  FSEL R26, -R26, 4.2945490664224492434e-19, !P0 ;  /* 0x20fd81641a1a7808 */ /* 0x000fc60004000100 */
        /* <DEDUP_REMOVED lines=28> */
[----:B------:R-:W-:Y:S02]  /*39a0*/  MOV R9, R5 ;  /* 0x0000000500097202 */ /* 0x000fe40000000f00 */
[----:B------:R-:W-:-:S07]  /*39b0*/  MOV R2, 0x39d0 ;  /* 0x000039d000027802 */ /* 0x000fce0000000f00 */
[----:B-----5:R-:W-:Y:S05]  /*39c0*/  CALL.REL.NOINC `($_ZN2at6native18elementwise_kernelILi128ELi2EZNS0_22gpu_kernel_impl_nocastIZZZNS0_54_GLOBAL__N__7dbc7496_16_ComplexKernel_cu_b2145a98_311017polar_kernel_cudaERNS_14TensorIteratorEENKUlvE_clEvENKUlvE_clEvEUlddE_EEvRNS_18TensorIteratorBaseERKT_EUliE_EEviT1_$__internal_trig_reduction_slowpathd) ;  /* 0x0000000000847944 */ /* 0x020fea0003c00000 */
[----:B------:R-:W-:Y:S01]  /*39d0*/  MOV R0, R13 ;  /* 0x0000000d00007202 */ /* 0x000fe20000000f00 */
[----:B------:R-:W-:Y:S01]  /*39e0*/  IMAD.MOV.U32 R2, RZ, RZ, R8 ;  /* 0x000000ffff027224 */ /* 0x000fe200078e0008 */
[----:B------:R-:W-:Y:S01]  /*39f0*/  MOV R3, R9 ;  /* 0x0000000900037202 */ /* 0x000fe20000000f00 */
[----:B------:R-:W-:Y:S06]  /*3a00*/  BRA `(.L_x_1673) ;  /* 0x0000000000087947 */ /* 0x000fec0003800000 */
.L_x_1672:
[----:B------:R-:W-:Y:S01]  /*3a10*/  DMUL R2, RZ, R4 ;  /* 0x00000004ff027228 */ /* 0x000fe20000000000 */
[----:B------:R-:W-:-:S10]  /*3a20*/  MOV R0, RZ ;  /* 0x000000ff00007202 */ /* 0x000fd40000000f00 */
.L_x_1673:
[----:B------:R-:W-:Y:S05]  /*3a30*/  BSYNC B0 ;  /* 0x0000000000007941 */ /* 0x000fea0003800000 */
.L_x_1671:
        /* <DEDUP_REMOVED lines=8> */
[----:B------:R-:W-:Y:S01]  /*3ac0*/  HFMA2.MMA R0, -RZ, RZ, 1.4736328125, -236.625 ;  /* 0x3de5db65ff007435 */ /* 0x000fe200000001ff */
[----:B------:R-:W-:Y:S01]  /*3ad0*/  MOV R26, 0x79785eba ;  /* 0x79785eba001a7802 */ /* 0x000fe20000000f00 */
[----:B------:R-:W-:-:S03]  /*3ae0*/  DMUL R4, R2, R2 ;  /* 0x0000000202047228 */ /* 0x000fc60000000000 */
[----:B------:R-:W-:-:S05]  /*3af0*/  FSEL R26, -R26, 4.2945490664224492434e-19, !P0 ;  /* 0x20fd81641a1a7808 */ /* 0x000fca0004000100 */
        /* <DEDUP_REMOVED lines=12> */
[----:B------:R-:W-:Y:S01]  /*3bc0*/  STG.E.128 desc[UR6][R20.64], R4 ;  /* 0x0000000414007986 */ /* 0x000fe2000c101d06 */
[----:B------:R-:W-:Y:S05]  /*3bd0*/  EXIT ;  /* 0x000000000000794d */ /* 0x000fea0003800000 */
        .type           $_ZN2at6native18elementwise_kernelILi128ELi2EZNS0_22gpu_kernel_impl_nocastIZZZNS0_54_GLOBAL__N__7dbc7496_16_ComplexKernel_cu_b2145a98_311017polar_kernel_cudaERNS_14TensorIteratorEENKUlvE_clEvENKUlvE_clEvEUlddE_EEvRNS_18TensorIteratorBaseERKT_EUliE_EEviT1_$__internal_trig_reduction_slowpathd,@function
        .size           $_ZN2at6native18elementwise_kernelILi128ELi2EZNS0_22gpu_kernel_impl_nocastIZZZNS0_54_GLOBAL__N__7dbc7496_16_ComplexKernel_cu_b2145a98_311017polar_kernel_cudaERNS_14TensorIteratorEENKUlvE_clEvENKUlvE_clEvEUlddE_EEvRNS_18TensorIteratorBaseERKT_EUliE_EEviT1_$__internal_trig_reduction_slowpathd,(.L_x_4581 - $_ZN2at6native18elementwise_kernelILi128ELi2EZNS0_22gpu_kernel_impl_nocastIZZZNS0_54_GLOBAL__N__7dbc7496_16_ComplexKernel_cu_b2145a98_311017polar_kernel_cudaERNS_14TensorIteratorEENKUlvE_clEvENKUlvE_clEvEUlddE_EEvRNS_18TensorIteratorBaseERKT_EUliE_EEviT1_$__internal_trig_reduction_slowpathd)
$_ZN2at6native18elementwise_kernelILi128ELi2EZNS0_22gpu_kernel_impl_nocastIZZZNS0_54_GLOBAL__N__7dbc7496_16_ComplexKernel_cu_b2145a98_311017polar_kernel_cudaERNS_14TensorIteratorEENKUlvE_clEvENKUlvE_clEvEUlddE_EEvRNS_18TensorIteratorBaseERKT_EUliE_EEviT1_$__internal_trig_reduction_slowpathd:
[----:B------:R-:W-:Y:S01]  /*3be0*/  SHF.R.U32.HI R10, RZ, 0x14, R9 ;  /* 0x00000014ff0a7819 */ /* 0x000fe20000011609 */
[----:B------:R-:W-:-:S03]  /*3bf0*/  IMAD.MOV.U32 R13, RZ, RZ, RZ ;  /* 0x000000ffff0d7224 */ /* 0x000fc600078e00ff */
[----:B------:R-:W-:-:S04]  /*3c00*/  LOP3.LUT R8, R10, 0x7ff, RZ, 0xc0, !PT ;  /* 0x000007ff0a087812 */ /* 0x000fc800078ec0ff */
[----:B------:R-:W-:-:S13]  /*3c10*/  ISETP.NE.AND P0, PT, R8, 0x7ff, PT ;  /* 0x000007ff0800780c */ /* 0x000fda0003f05270 */
[----:B------:R-:W-:Y:S05]  /*3c20*/  @!P0 BRA `(.L_x_1674) ;  /* 0x0000000800448947 */ /* 0x000fea0003800000 */
[----:B------:R-:W-:Y:S01]  /*3c30*/  IADD3 R8, R8, -0x400, RZ ;  /* 0xfffffc0008087810 */ /* 0x000fe20007ffe0ff */
[----:B------:R-:W-:Y:S01]  /*3c40*/  BSSY B2, `(.L_x_1675) ;  /* 0x0000035000027945 */ /* 0x000fe20003800000 */
[----:B------:R-:W-:Y:S02]  /*3c50*/  IADD3 R10, R10, -0x400, RZ ;  /* 0xfffffc000a0a7810 */ /* 0x000fe40007ffe0ff */
[----:B------:R-:W-:Y:S02]  /*3c60*/  CS2R R24, SRZ ;  /* 0x0000000000187805 */ /* 0x000fe4000001ff00 */
[----:B------:R-:W-:-:S04]  /*3c70*/  SHF.R.U32.HI R12, RZ, 0x6, R8 ;  /* 0x00000006ff0c7819 */ /* 0x000fc80000011608 */
[C---:B------:R-:W-:Y:S02]  /*3c80*/  IADD3 R11, -R12.reuse, 0x10, RZ ;  /* 0x000000100c0b7810 */ /* 0x040fe40007ffe1ff */
[----:B------:R-:W-:Y:S02]  /*3c90*/  IADD3 R8, -R12, 0x13, RZ ;  /* 0x000000130c087810 */ /* 0x000fe40007ffe1ff */
[----:B------:R-:W-:-:S04]  /*3ca0*/  ISETP.GT.AND P0, PT, R11, 0xe, PT ;  /* 0x0000000e0b00780c */ /* 0x000fc80003f04270 */
[----:B------:R-:W-:-:S04]  /*3cb0*/  SEL R8, R8, 0x12, !P0 ;  /* 0x0000001208087807 */ /* 0x000fc80004000000 */
[----:B------:R-:W-:Y:S02]  /*3cc0*/  ISETP.GT.AND P0, PT, R11, R8, PT ;  /* 0x000000080b00720c */ /* 0x000fe40003f04270 */
[----:B------:R-:W-:Y:S02]  /*3cd0*/  LOP3.LUT P3, R11, R10, 0x3f, RZ, 0xc0, !PT ;  /* 0x0000003f0a0b7812 */ /* 0x000fe4000786c0ff */
[----:B------:R-:W-:-:S05]  /*3ce0*/  IADD3 R10, -R12, 0xf, RZ ;  /* 0x0000000f0c0a7810 */ /* 0x000fca0007ffe1ff */
[----:B------:R-:W-:-:S04]  /*3cf0*/  IMAD.MOV.U32 R13, RZ, RZ, R10 ;  /* 0x000000ffff0d7224 */ /* 0x000fc800078e000a */
[----:B------:R-:W-:Y:S05]  /*3d00*/  @P0 BRA `(.L_x_1676) ;  /* 0x0000000000a00947 */ /* 0x000fea0003800000 */
[----:B------:R-:W0:Y:S01]  /*3d10*/  LDC.64 R16, c[0x4][0x130] ;  /* 0x01004c00ff107b82 */ /* 0x000e220000000a00 */
[----:B------:R-:W-:Y:S02]  /*3d20*/  SHF.L.U64.HI R12, R0, 0xb, R9 ;  /* 0x0000000b000c7819 */ /* 0x000fe40000010209 */
[----:B------:R-:W-:Y:S02]  /*3d30*/  CS2R R24, SRZ ;  /* 0x0000000000187805 */ /* 0x000fe4000001ff00 */
[----:B------:R-:W-:Y:S02]  /*3d40*/  MOV R13, R10 ;  /* 0x0000000a000d7202 */ /* 0x000fe40000000f00 */
[----:B------:R-:W-:Y:S01]  /*3d50*/  LOP3.LUT R12, R12, 0x80000000, RZ, 0xfc, !PT ;  /* 0x800000000c0c7812 */ /* 0x000fe200078efcff */
[----:B------:R-:W1:Y:S01]  /*3d60*/  LDC.64 R14, c[0x0][0x208] ;  /* 0x00008200ff0e7b82 */ /* 0x000e620000000a00 */
[----:B0-----:R-:W-:-:S05]  /*3d70*/  IMAD.WIDE R16, R10, 0x8, R16 ;  /* 0x000000080a107825 */ /* 0x001fca00078e0210 */
[----:B------:R-:W-:Y:S02]  /*3d80*/  MOV R19, R17 ;  /* 0x0000001100137202 */ /* 0x000fe40000000f00 */
[----:B------:R-:W-:Y:S01]  /*3d90*/  SHF.L.U32 R17, R0, 0xb, RZ ;  /* 0x0000000b00117819 */ /* 0x000fe200000006ff */
[----:B-1----:R-:W-:-:S07]  /*3da0*/  IMAD.MOV.U32 R0, RZ, RZ, R1 ;  /* 0x000000ffff007224 */ /* 0x002fce00078e0001 */
.L_x_1677:
[----:B------:R-:W-:Y:S01]  /*3db0*/  R2UR UR4, R14 ;  /* 0x000000000e0472ca */ /* 0x000fe200000e0000 */
[----:B------:R-:W-:Y:S01]  /*3dc0*/  IMAD.MOV.U32 R29, RZ, RZ, R19 ;  /* 0x000000ffff1d7224 */ /* 0x000fe200078e0013 */
[----:B------:R-:W-:Y:S02]  /*3dd0*/  R2UR UR5, R15 ;  /* 0x000000000f0572ca */ /* 0x000fe400000e0000 */
[----:B------:R-:W-:-:S11]  /*3de0*/  MOV R28, R16 ;  /* 0x00000010001c7202 */ /* 0x000fd60000000f00 */
[----:B------:R-:W2:Y:S01]  /*3df0*/  LDG.E.64.CONSTANT R28, desc[UR4][R28.64] ;  /* 0x000000041c1c7981 */ /* 0x000ea2000c1e9b00 */
[----:B------:R-:W-:Y:S02]  /*3e00*/  MOV R26, R24 ;  /* 0x00000018001a7202 */ /* 0x000fe40000000f00 */
[----:B------:R-:W-:Y:S02]  /*3e10*/  MOV R27, R25 ;  /* 0x00000019001b7202 */ /* 0x000fe40000000f00 */
[----:B------:R-:W-:Y:S01]  /*3e20*/  IADD3 R13, R13, 0x1, RZ ;  /* 0x000000010d0d7810 */ /* 0x000fe20007ffe0ff */
[----:B--2---:R-:W-:-:S04]  /*3e30*/  IMAD.WIDE.U32 R26, P4, R28, R17, R26 ;  /* 0x000000111c1a7225 */ /* 0x004fc8000788001a */
[----:B------:R-:W-:Y:S01]  /*3e40*/  IMAD R25, R28, R12, RZ ;  /* 0x0000000c1c197224 */ /* 0x000fe200078e02ff */
[----:B------:R-:W-:Y:S01]  /*3e50*/  MOV R24, R26 ;  /* 0x0000001a00187202 */ /* 0x000fe20000000f00 */
[----:B------:R-:W-:-:S03]  /*3e60*/  IMAD R18, R29, R17, RZ ;  /* 0x000000111d127224 */ /* 0x000fc600078e02ff */
[----:B------:R-:W-:Y:S01]  /*3e70*/  IADD3 R25, P0, R25, R27, RZ ;  /* 0x0000001b19197210 */ /* 0x000fe20007f1e0ff */
[----:B------:R-:W-:-:S03]  /*3e80*/  IMAD.HI.U32 R27, R28, R12, RZ ;  /* 0x0000000c1c1b7227 */ /* 0x000fc600078e00ff */
[----:B------:R-:W-:Y:S01]  /*3e90*/  IADD3 R25, P1, R18, R25, RZ ;  /* 0x0000001912197210 */ /* 0x000fe20007f3e0ff */
[----:B------:R-:W-:-:S04]  /*3ea0*/  IMAD.HI.U32 R18, R29, R17, RZ ;  /* 0x000000111d127227 */ /* 0x000fc800078e00ff */
[----:B------:R-:W-:Y:S01]  /*3eb0*/  IMAD.X R27, RZ, RZ, R27, P4 ;  /* 0x000000ffff1b7224 */ /* 0x000fe200020e061b */
[----:B------:R-:W-:Y:S01]  /*3ec0*/  ISETP.GE.AND P4, PT, R13, R8, PT ;  /* 0x000000080d00720c */ /* 0x000fe20003f86270 */
[----:B------:R0:W-:Y:S03]  /*3ed0*/  STL.64 [R0], R24 ;  /* 0x0000001800007387 */ /* 0x0001e60000100a00 */
[----:B------:R-:W-:Y:S01]  /*3ee0*/  IADD3.X R18, P0, R18, R27, RZ, P0, !PT ;  /* 0x0000001b12127210 */ /* 0x000fe2000071e4ff */
[----:B0-----:R-:W-:-:S04]  /*3ef0*/  IMAD.HI.U32 R24, R29, R12, RZ ;  /* 0x0000000c1d187227 */ /* 0x001fc800078e00ff */
[----:B------:R-:W-:Y:S02]  /*3f00*/  IMAD R25, R29, R12, RZ ;  /* 0x0000000c1d197224 */ /* 0x000fe400078e02ff */
[----:B------:R-:W-:Y:S01]  /*3f10*/  IMAD.X R24, RZ, RZ, R24, P0 ;  /* 0x000000ffff187224 */ /* 0x000fe200000e0618 */
[----:B------:R-:W-:Y:S01]  /*3f20*/  IADD3 R16, P0, R16, 0x8, RZ ;  /* 0x0000000810107810 */ /* 0x000fe20007f1e0ff */
[----:B------:R-:W-:Y:S01]  /*3f30*/  VIADD R0, R0, 0x8 ;  /* 0x0000000800007836 */ /* 0x000fe20000000000 */
[----:B------:R-:W-:Y:S02]  /*3f40*/  IADD3.X R18, P1, R25, R18, RZ, P1, !PT ;  /* 0x0000001219127210 */ /* 0x000fe40000f3e4ff */
[----:B------:R-:W-:Y:S02]  /*3f50*/  IADD3.X R19, RZ, R19, RZ, P0, !PT ;  /* 0x00000013ff137210 */ /* 0x000fe400007fe4ff */
[----:B------:R-:W-:Y:S02]  /*3f60*/  IADD3.X R25, RZ, R24, RZ, P1, !PT ;  /* 0x00000018ff197210 */ /* 0x000fe40000ffe4ff */
[----:B------:R-:W-:Y:S01]  /*3f70*/  MOV R24, R18 ;  /* 0x0000001200187202 */ /* 0x000fe20000000f00 */
[----:B------:R-:W-:Y:S06]  /*3f80*/  @!P4 BRA `(.L_x_1677) ;  /* 0xfffffffc0088c947 */ /* 0x000fec000383ffff */
.L_x_1676:
[----:B------:R-:W-:Y:S05]  /*3f90*/  BSYNC B2 ;  /* 0x0000000000027941 */ /* 0x000fea0003800000 */
.L_x_1675:
        /* <DEDUP_REMOVED lines=10> */
[-CC-:B---3--:R-:W-:Y:S02]  /*4040*/  @P3 SHF.R.U64 R17, R18, R16.reuse, R19.reuse ;  /* 0x0000001012113219 */ /* 0x188fe40000001213 */
[----:B------:R-:W-:Y:S02]  /*4050*/  @P3 SHF.R.U32.HI R8, RZ, R16, R19 ;  /* 0x00000010ff083219 */ /* 0x000fe40000011613 */
[-C--:B------:R-:W-:Y:S02]  /*4060*/  @P3 SHF.L.U64.HI R19, R14, R11.reuse, R15 ;  /* 0x0000000b0e133219 */ /* 0x080fe4000001020f */
[----:B------:R-:W-:Y:S02]  /*4070*/  @P3 LOP3.LUT R14, R17, R0, RZ, 0xfc, !PT ;  /* 0x00000000110e3212 */ /* 0x000fe400078efcff */
[----:B----4-:R-:W-:-:S02]  /*4080*/  @P3 SHF.L.U32 R17, R12, R11, RZ ;  /* 0x0000000b0c113219 */ /* 0x010fc400000006ff */
[----:B------:R-:W-:Y:S02]  /*4090*/  @P3 SHF.R.U32.HI R16, RZ, R16, R15 ;  /* 0x00000010ff103219 */ /* 0x000fe4000001160f */
[----:B------:R-:W-:Y:S02]  /*40a0*/  @P3 LOP3.LUT R15, R8, R19, RZ, 0xfc, !PT ;  /* 0x00000013080f3212 */ /* 0x000fe400078efcff */
[----:B------:R-:W-:Y:S02]  /*40b0*/  @P3 SHF.L.U64.HI R11, R12, R11, R13 ;  /* 0x0000000b0c0b3219 */ /* 0x000fe4000001020d */
[----:B------:R-:W-:Y:S02]  /*40c0*/  @P3 LOP3.LUT R12, R17, R10, RZ, 0xfc, !PT ;  /* 0x0000000a110c3212 */ /* 0x000fe400078efcff */
[C---:B------:R-:W-:Y:S02]  /*40d0*/  SHF.L.U64.HI R10, R14.reuse, 0x2, R15 ;  /* 0x000000020e0a7819 */ /* 0x040fe4000001020f */
[----:B------:R-:W-:-:S02]  /*40e0*/  SHF.L.U32 R14, R14, 0x2, RZ ;  /* 0x000000020e0e7819 */ /* 0x000fc400000006ff */
[----:B------:R-:W-:Y:S02]  /*40f0*/  SHF.R.U32.HI R0, RZ, 0x1e, R15 ;  /* 0x0000001eff007819 */ /* 0x000fe4000001160f */
[----:B------:R-:W-:Y:S02]  /*4100*/  SHF.L.U32 R19, R12, 0x2, RZ ;  /* 0x000000020c137819 */ /* 0x000fe400000006ff */
[----:B------:R-:W-:Y:S02]  /*4110*/  @P3 LOP3.LUT R13, R11, R16, RZ, 0xfc, !PT ;  /* 0x000000100b0d3212 */ /* 0x000fe400078efcff */
[----:B------:R-:W-:Y:S02]  /*4120*/  IADD3 RZ, P0, RZ, -R14, RZ ;  /* 0x8000000effff7210 */ /* 0x000fe40007f1e0ff */
[----:B------:R-:W-:Y:S02]  /*4130*/  LOP3.LUT R11, RZ, R10, RZ, 0x33, !PT ;  /* 0x0000000aff0b7212 */ /* 0x000fe400078e33ff */
[----:B------:R-:W-:-:S02]  /*4140*/  LOP3.LUT R19, R0, R19, RZ, 0xfc, !PT ;  /* 0x0000001300137212 */ /* 0x000fc400078efcff */
[--C-:B------:R-:W-:Y:S02]  /*4150*/  SHF.L.U64.HI R0, R12, 0x2, R13.reuse ;  /* 0x000000020c007819 */ /* 0x100fe4000001020d */
[----:B------:R-:W-:Y:S02]  /*4160*/  IADD3.X R11, P0, RZ, R11, RZ, P0, !PT ;  /* 0x0000000bff0b7210 */ /* 0x000fe4000071e4ff */
[----:B------:R-:W-:Y:S02]  /*4170*/  LOP3.LUT R12, RZ, R19, RZ, 0x33, !PT ;  /* 0x00000013ff0c7212 */ /* 0x000fe400078e33ff */
[----:B------:R-:W-:Y:S02]  /*4180*/  LOP3.LUT R15, RZ, R0, RZ, 0x33, !PT ;  /* 0x00000000ff0f7212 */ /* 0x000fe400078e33ff */
[----:B------:R-:W-:Y:S02]  /*4190*/  IADD3.X R12, P0, RZ, R12, RZ, P0, !PT ;  /* 0x0000000cff0c7210 */ /* 0x000fe4000071e4ff */
[----:B------:R-:W-:-:S03]  /*41a0*/  SHF.R.U32.HI R8, RZ, 0x1d, R13 ;  /* 0x0000001dff087819 */ /* 0x000fc6000001160d */
[----:B------:R-:W-:Y:S01]  /*41b0*/  IMAD.X R15, RZ, RZ, R15, P0 ;  /* 0x000000ffff0f7224 */ /* 0x000fe200000e060f */
[C---:B------:R-:W-:Y:S02]  /*41c0*/  LOP3.LUT P1, RZ, R8.reuse, 0x1, RZ, 0xc0, !PT ;  /* 0x0000000108ff7812 */ /* 0x040fe4000782c0ff */
[----:B------:R-:W-:Y:S02]  /*41d0*/  LOP3.LUT R8, R8, 0x1, RZ, 0xc0, !PT ;  /* 0x0000000108087812 */ /* 0x000fe400078ec0ff */
[----:B------:R-:W-:Y:S02]  /*41e0*/  SEL R0, R0, R15, !P1 ;  /* 0x0000000f00007207 */ /* 0x000fe40004800000 */
[----:B------:R-:W-:Y:S02]  /*41f0*/  SEL R19, R19, R12, !P1 ;  /* 0x0000000c13137207 */ /* 0x000fe40004800000 */
[----:B------:R-:W-:Y:S02]  /*4200*/  ISETP.NE.U32.AND P0, PT, R0, RZ, PT ;  /* 0x000000ff0000720c */ /* 0x000fe40003f05070 */
[----:B------:R-:W-:-:S02]  /*4210*/  SEL R11, R10, R11, !P1 ;  /* 0x0000000b0a0b7207 */ /* 0x000fc40004800000 */
[----:B------:R-:W-:Y:S02]  /*4220*/  SEL R12, R19, R0, !P0 ;  /* 0x00000000130c7207 */ /* 0x000fe40004000000 */
[----:B------:R-:W-:Y:S02]  /*4230*/  @P1 IADD3 R14, -R14, RZ, RZ ;  /* 0x000000ff0e0e1210 */ /* 0x000fe40007ffe1ff */
[----:B------:R-:W-:Y:S02]  /*4240*/  LEA.HI R13, R13, R8, RZ, 0x2 ;  /* 0x000000080d0d7211 */ /* 0x000fe400078f10ff */
[----:B------:R-:W1:Y:S02]  /*4250*/  FLO.U32 R12, R12 ;  /* 0x0000000c000c7300 */ /* 0x000e6400000e0000 */
[C---:B-1----:R-:W-:Y:S02]  /*4260*/  IADD3 R15, -R12.reuse, 0x1f, RZ ;  /* 0x0000001f0c0f7810 */ /* 0x042fe40007ffe1ff */
[----:B------:R-:W-:-:S02]  /*4270*/  IADD3 R17, -R12, 0x3f, RZ ;  /* 0x0000003f0c117810 */ /* 0x000fc40007ffe1ff */
[----:B------:R-:W-:-:S04]  /*4280*/  @P0 IADD3 R17, R15, RZ, RZ ;  /* 0x000000ff0f110210 */ /* 0x000fc80007ffe0ff */
[C---:B------:R-:W-:Y:S02]  /*4290*/  ISETP.NE.U32.AND P0, PT, R17.reuse, RZ, PT ;  /* 0x000000ff1100720c */ /* 0x040fe40003f05070 */
[----:B------:R-:W-:Y:S02]  /*42a0*/  IADD3 R16, -R17, 0x40, RZ ;  /* 0x0000004011107810 */ /* 0x000fe40007ffe1ff */
[----:B------:R-:W-:Y:S02]  /*42b0*/  ISETP.NE.AND.EX P0, PT, RZ, RZ, PT, P0 ;  /* 0x000000ffff00720c */ /* 0x000fe40003f05300 */
[CC--:B------:R-:W-:Y:S02]  /*42c0*/  SHF.L.U32 R10, R19.reuse, R17.reuse, RZ ;  /* 0x00000011130a7219 */ /* 0x0c0fe400000006ff */
[----:B------:R-:W-:Y:S02]  /*42d0*/  SHF.R.U64 R15, R14, R16, R11 ;  /* 0x000000100e0f7219 */ /* 0x000fe4000000120b */
[----:B------:R-:W-:-:S07]  /*42e0*/  SHF.L.U64.HI R12, R19, R17, R0 ;  /* 0x00000011130c7219 */ /* 0x000fce0000010200 */
[----:B------:R-:W-:Y:S02]  /*42f0*/  @P0 LOP3.LUT R19, R15, R10, RZ, 0xfc, !PT ;  /* 0x0000000a0f130212 */ /* 0x000fe400078efcff */
[----:B------:R-:W-:-:S03]  /*4300*/  SHF.R.U32.HI R15, RZ, R16, R11 ;  /* 0x00000010ff0f7219 */ /* 0x000fc6000001160b */
[----:B------:R-:W-:Y:S01]  /*4310*/  IMAD.WIDE.U32 R10, R19, 0x2168c235, RZ ;  /* 0x2168c235130a7825 */ /* 0x000fe200078e00ff */
[----:B------:R-:W-:Y:S01]  /*4320*/  @P0 LOP3.LUT R0, R15, R12, RZ, 0xfc, !PT ;  /* 0x0000000c0f000212 */ /* 0x000fe200078efcff */
[----:B------:R-:W-:Y:S02]  /*4330*/  HFMA2.MMA R15, -RZ, RZ, 0, 0 ;  /* 0x00000000ff0f7435 */ /* 0x000fe400000001ff */
[----:B------:R-:W-:Y:S01]  /*4340*/  IMAD.MOV.U32 R14, RZ, RZ, R11 ;  /* 0x000000ffff0e7224 */ /* 0x000fe200078e000b */
[----:B------:R-:W-:Y:S01]  /*4350*/  IADD3 RZ, P0, R10, R10, RZ ;  /* 0x0000000a0aff7210 */ /* 0x000fe20007f1e0ff */
[----:B------:R-:W-:-:S04]  /*4360*/  IMAD.HI.U32 R11, R0, -0x36f0255e, RZ ;  /* 0xc90fdaa2000b7827 */ /* 0x000fc800078e00ff */
[----:B------:R-:W-:-:S04]  /*4370*/  IMAD.WIDE.U32 R14, R19, -0x36f0255e, R14 ;  /* 0xc90fdaa2130e7825 */ /* 0x000fc800078e000e */
[C---:B------:R-:W-:Y:S02]  /*4380*/  IMAD R19, R0.reuse, -0x36f0255e, RZ ;  /* 0xc90fdaa200137824 */ /* 0x040fe400078e02ff */
[----:B------:R-:W-:-:S05]  /*4390*/  IMAD.WIDE.U32 R14, P3, R0, 0x2168c235, R14 ;  /* 0x2168c235000e7825 */ /* 0x000fca000786000e */
[----:B------:R-:W-:Y:S02]  /*43a0*/  IADD3.X R11, R11, RZ, RZ, P3, !PT ;  /* 0x000000ff0b0b7210 */ /* 0x000fe40001ffe4ff */
[----:B------:R-:W-:Y:S02]  /*43b0*/  IADD3 R0, P3, R19, R15, RZ ;  /* 0x0000000f13007210 */ /* 0x000fe40007f7e0ff */
[----:B------:R-:W-:Y:S02]  /*43c0*/  IADD3.X RZ, P0, R14, R14, RZ, P0, !PT ;  /* 0x0000000e0eff7210 */ /* 0x000fe4000071e4ff */
[C---:B------:R-:W-:Y:S01]  /*43d0*/  ISETP.GT.U32.AND P4, PT, R0.reuse, RZ, PT ;  /* 0x000000ff0000720c */ /* 0x040fe20003f84070 */
[----:B------:R-:W-:Y:S01]  /*43e0*/  IMAD.X R11, RZ, RZ, R11, P3 ;  /* 0x000000ffff0b7224 */ /* 0x000fe200018e060b */
[----:B------:R-:W-:-:S04]  /*43f0*/  IADD3.X R15, P3, R0, R0, RZ, P0, !PT ;  /* 0x00000000000f7210 */ /* 0x000fc8000077e4ff */
[C---:B------:R-:W-:Y:S02]  /*4400*/  ISETP.GT.AND.EX P0, PT, R11.reuse, RZ, PT, P4 ;  /* 0x000000ff0b00720c */ /* 0x040fe40003f04340 */
[-C--:B------:R-:W-:Y:S02]  /*4410*/  IADD3.X R10, R11, R11.reuse, RZ, P3, !PT ;  /* 0x0000000b0b0a7210 */ /* 0x080fe40001ffe4ff */
[----:B------:R-:W-:Y:S02]  /*4420*/  SEL R15, R15, R0, P0 ;  /* 0x000000000f0f7207 */ /* 0x000fe40000000000 */
[----:B------:R-:W-:Y:S02]  /*4430*/  SEL R0, R10, R11, P0 ;  /* 0x0000000b0a007207 */ /* 0x000fe40000000000 */
[----:B------:R-:W-:Y:S02]  /*4440*/  IADD3 R11, P3, R15, 0x1, RZ ;  /* 0x000000010f0b7810 */ /* 0x000fe40007f7e0ff */
[----:B------:R-:W-:-:S02]  /*4450*/  SEL R12, RZ, 0x1, !P0 ;  /* 0x00000001ff0c7807 */ /* 0x000fc40004000000 */
[----:B------:R-:W-:Y:S02]  /*4460*/  IADD3.X R0, RZ, R0, RZ, P3, !PT ;  /* 0x00000000ff007210 */ /* 0x000fe40001ffe4ff */
[----:B------:R-:W-:Y:S01]  /*4470*/  LOP3.LUT P0, R9, R9, 0x80000000, RZ, 0xc0, !PT ;  /* 0x8000000009097812 */ /* 0x000fe2000780c0ff */
[----:B------:R-:W-:Y:S01]  /*4480*/  IMAD.IADD R12, R12, 0x1, R17 ;  /* 0x000000010c0c7824 */ /* 0x000fe200078e0211 */
[----:B------:R-:W-:Y:S02]  /*4490*/  SHF.R.U64 R11, R11, 0xa, R0 ;  /* 0x0000000a0b0b7819 */ /* 0x000fe40000001200 */
[----:B------:R-:W-:Y:S02]  /*44a0*/  @P1 LOP3.LUT R9, R9, 0x80000000, RZ, 0x3c, !PT ;  /* 0x8000000009091812 */ /* 0x000fe400078e3cff */
[----:B------:R-:W-:Y:S02]  /*44b0*/  IADD3 R11, P3, R11, 0x1, RZ ;  /* 0x000000010b0b7810 */ /* 0x000fe40007f7e0ff */
[----:B------:R-:W-:-:S02]  /*44c0*/  SHF.L.U32 R12, R12, 0x14, RZ ;  /* 0x000000140c0c7819 */ /* 0x000fc400000006ff */
[----:B------:R-:W-:-:S03]  /*44d0*/  LEA.HI.X R0, R0, RZ, RZ, 0x16, P3 ;  /* 0x000000ff00007211 */ /* 0x000fc600018fb4ff */
[----:B------:R-:W-:Y:S02]  /*44e0*/  @P0 IADD3 R13, -R13, RZ, RZ ;  /* 0x000000ff0d0d0210 */ /* 0x000fe40007ffe1ff */
[--C-:B------:R-:W-:Y:S02]  /*44f0*/  SHF.R.U64 R10, R11, 0x1, R0.reuse ;  /* 0x000000010b0a7819 */ /* 0x100fe40000001200 */
[----:B------:R-:W-:Y:S02]  /*4500*/  SHF.R.U32.HI R11, RZ, 0x1, R0 ;  /* 0x00000001ff0b7819 */ /* 0x000fe40000011600 */
[----:B------:R-:W-:-:S04]  /*4510*/  IADD3 R0, P3, P4, R10, -UR4, RZ ;  /* 0x800000040a007c10 */ /* 0x000fc8000fc7e0ff */
[----:B------:R-:W-:-:S04]  /*4520*/  IADD3.X R8, R11, 0x3fe00000, ~R12, P3, P4 ;  /* 0x3fe000000b087810 */ /* 0x000fc80001fe8c0c */
[----:B0-----:R-:W-:-:S07]  /*4530*/  LOP3.LUT R9, R8, R9, RZ, 0xfc, !PT ;  /* 0x0000000908097212 */ /* 0x001fce00078efcff */
.L_x_1674:
[----:B------:R-:W-:Y:S01]  /*4540*/  MOV R10, R2 ;  /* 0x00000002000a7202 */ /* 0x000fe20000000f00 */
[----:B------:R-:W-:Y:S01]  /*4550*/  IMAD.MOV.U32 R8, RZ, RZ, R0 ;  /* 0x000000ffff087224 */ /* 0x000fe200078e0000 */
[----:B------:R-:W-:-:S04]  /*4560*/  MOV R11, 0x0 ;  /* 0x00000000000b7802 */ /* 0x000fc80000000f00 */
[----:B------:R-:W-:Y:S05]  /*4570*/  RET.REL.NODEC R10 `(_ZN2at6native18elementwise_kernelILi128ELi2EZNS0_22gpu_kernel_impl_nocastIZZZNS0_54_GLOBAL__N__7dbc7496_16_ComplexKernel_cu_b2145a98_311017polar_kernel_cudaERNS_14TensorIteratorEENKUlvE_clEvENKUlvE_clEvEUlddE_EEvRNS_18TensorIteratorBaseERKT_EUliE_EEviT1_) ;  /* 0xffffffb80aa07950 */ /* 0x000fea0003c3ffff */
.L_x_1678:
        /* <DEDUP_REMOVED lines=16> */
.L_x_4581:


//--------------------- .text._ZN2at6native27unrolled_elementwise_kernelIZZZNS0_54_GLOBAL__N__7dbc7496_16_ComplexKernel_cu_b2145a98_311017polar_kernel_cudaERNS_14TensorIteratorEENKUlvE_clEvENKUlvE_clEvEUlddE_St5arrayIPcLm3EELi4E23TrivialOffsetCalculatorILi2EjESB_ILi1EjENS0_6memory15LoadWithoutCastENSE_16StoreWithoutCastEEEviT_T0_T2_T3_T4_T5_ --------------------------
	.section	.text._ZN2at6native27unrolled_elementwise_kernelIZZZNS0_54_GLOBAL__N__7dbc7496_16_ComplexKernel_cu_b2145a98_311017polar_kernel_cudaERNS_14TensorIteratorEENKUlvE_clEvENKUlvE_clEvEUlddE_St5arrayIPcLm3EELi4E23TrivialOffsetCalculatorILi2EjESB_ILi1EjENS0_6memory15LoadWithoutCastENSE_16StoreWithoutCastEEEviT_T0_T2_T3_T4_T5_,"ax",@progbits
	.align	128
        .global         _ZN2at6native27unrolled_elementwise_kernelIZZZNS0_54_GLOBAL__N__7dbc7496_16_ComplexKernel_cu_b2145a98_311017polar_kernel_cudaERNS_14TensorIteratorEENKUlvE_clEvENKUlvE_clEvEUlddE_St5arrayIPcLm3EELi4E23TrivialOffsetCalculatorILi2EjESB_ILi1EjENS0_6memory15LoadWithoutCastENSE_16StoreWithoutCastEEEviT_T0_T2_T3_T4_T5_
        .type           _ZN2at6native27unrolled_elementwise_kernelIZZZNS0_54_GLOBAL__N__7dbc7496_16_ComplexKernel_cu_b2145a98_311017polar_kernel_cudaERNS_14TensorIteratorEENKUlvE_clEvENKUlvE_clEvEUlddE_St5arrayIPcLm3EELi4E23TrivialOffsetCalculatorILi2EjESB_ILi1EjENS0_6memory15LoadWithoutCastENSE_16StoreWithoutCastEEEviT_T0_T2_T3_T4_T5_,@function
        .size           _ZN2at6native27unrolled_elementwise_kernelIZZZNS0_54_GLOBAL__N__7dbc7496_16_ComplexKernel_cu_b2145a98_311017polar_kernel_cudaERNS_14TensorIteratorEENKUlvE_clEvENKUlvE_clEvEUlddE_St5arrayIPcLm3EELi4E23TrivialOffsetCalculatorILi2EjESB_ILi1EjENS0_6memory15LoadWithoutCastENSE_16StoreWithoutCastEEEviT_T0_T2_T3_T4_T5_,(.L_x_4582 - _ZN2at6native27unrolled_elementwise_kernelIZZZNS0_54_GLOBAL__N__7dbc7496_16_ComplexKernel_cu_b2145a98_311017polar_kernel_cudaERNS_14TensorIteratorEENKUlvE_clEvENKUlvE_clEvEUlddE_St5arrayIPcLm3EELi4E23TrivialOffsetCalculatorILi2EjESB_ILi1EjENS0_6memory15LoadWithoutCastENSE_16StoreWithoutCastEEEviT_T0_T2_T3_T4_T5_)
        .other          _ZN2at6native27unrolled_elementwise_kernelIZZZNS0_54_GLOBAL__N__7dbc7496_16_ComplexKernel_cu_b2145a98_311017polar_kernel_cudaERNS_14TensorIteratorEENKUlvE_clEvENKUlvE_clEvEUlddE_St5arrayIPcLm3EELi4E23TrivialOffsetCalculatorILi2EjESB_ILi1EjENS0_6memory15LoadWithoutCastENSE_16StoreWithoutCastEEEviT_T0_T2_T3_T4_T5_,@"STO_CUDA_ENTRY STV_DEFAULT"
_ZN2at6native27unrolled_elementwise_kernelIZZZNS0_54_GLOBAL__N__7dbc7496_16_ComplexKernel_cu_b2145a98_311017polar_kernel_cudaERNS_14TensorIteratorEENKUlvE_clEvENKUlvE_clEvEUlddE_St5arrayIPcLm3EELi4E23TrivialOffsetCalculatorILi2EjESB_ILi1EjENS0_6memory15LoadWithoutCastENSE_16StoreWithoutCastEEEviT_T0_T2_T3_T4_T5_:
.text._ZN2at6native27unrolled_elementwise_kernelIZZZNS0_54_GLOBAL__N__7dbc7496_16_ComplexKernel_cu_b2145a98_311017polar_kernel_cudaERNS_14TensorIteratorEENKUlvE_clEvENKUlvE_clEvEUlddE_St5arrayIPcLm3EELi4E23TrivialOffsetCalculatorILi2EjESB_ILi1EjENS0_6memory15LoadWithoutCastENSE_16StoreWithoutCastEEEviT_T0_T2_T3_T4_T5_:
[----:B------:R-:W0:Y:S01]  /*0000*/  LDC R1, c[0x0][0x28] ;  /* 0x00000a00ff017b82 */ /* 0x000e220000000800 */
[----:B------:R-:W1:Y:S07]  /*0010*/  S2R R45, SR_CTAID.X ;  /* 0x00000000002d7919 */ /* 0x000e6e0000002500 */
[----:B------:R-:W1:Y:S01]  /*0020*/  LDC R44, c[0x0][0x210] ;  /* 0x00008400ff2c7b82 */ /* 0x000e620000000800 */
[----:B------:R-:W-:Y:S02]  /*0030*/  CS2R R22, SRZ ;  /* 0x0000000000167805 */ /* 0x000fe4000001ff00 */
[----:B------:R-:W-:Y:S01]  /*0040*/  CS2R R36, SRZ ;  /* 0x0000000000247805 */ /* 0x000fe2000001ff00 */
[----:B------:R-:W2:Y:S01]  /*0050*/  S2R R0, SR_TID.X ;  /* 0x0000000000007919 */ /* 0x000ea20000002100 */
[----:B------:R-:W-:Y:S01]  /*0060*/  ULDC.64 UR6, c[0x0][0x208] ;  /* 0x0000820000067ab9 */ /* 0x000fe20000000a00 */
[----:B0-----:R-:W-:-:S02]  /*0070*/  VIADD R1, R1, 0xffffffd8 ;  /* 0xffffffd801017836 */ /* 0x001fc40000000000 */
[----:B-1----:R-:W-:-:S05]  /*0080*/  IMAD R44, R45, -0x200, R44 ;  /* 0xfffffe002d2c7824 */ /* 0x002fca00078e022c */
[----:B--2---:R-:W-:-:S13]  /*0090*/  ISETP.GE.AND P2, PT, R0, R44, PT ;  /* 0x0000002c0000720c */ /* 0x004fda0003f46270 */
[----:B------:R-:W-:Y:S01]  /*00a0*/  @!P2 IMAD R5, R45, 0x200, R0 ;  /* 0x000002002d05a824 */ /* 0x000fe200078e0200 */
[----:B------:R-:W0:Y:S01]  /*00b0*/  @!P2 LDC.64 R10, c[0x0][0x220] ;  /* 0x00008800ff0aab82 */ /* 0x000e220000000a00 */
[----:B------:R-:W-:-:S05]  /*00c0*/  @!P2 VIADD R0, R0, 0x80 ;  /* 0x000000800000a836 */ /* 0x000fca0000000000 */
[C---:B------:R-:W-:Y:S02]  /*00d0*/  ISETP.GE.AND P0, PT, R0.reuse, R44, PT ;  /* 0x0000002c0000720c */ /* 0x040fe40003f06270 */
[----:B------:R-:W1:Y:S11]  /*00e0*/  @!P2 LDC.64 R14, c[0x0][0x228] ;  /* 0x00008a00ff0eab82 */ /* 0x000e760000000a00 */
[----:B------:R-:W-:Y:S01]  /*00f0*/  @!P0 IMAD R25, R45, 0x200, R0 ;  /* 0x000002002d198824 */ /* 0x000fe200078e0200 */
[----:B------:R-:W2:Y:S01]  /*0100*/  @!P0 LDC.64 R12, c[0x0][0x220] ;  /* 0x00008800ff0c8b82 */ /* 0x000ea20000000a00 */
[----:B------:R-:W-:Y:S01]  /*0110*/  @!P0 VIADD R0, R0, 0x80 ;  /* 0x0000008000008836 */ /* 0x000fe20000000000 */
[----:B------:R-:W-:-:S02]  /*0120*/  CS2R R38, SRZ ;  /* 0x0000000000267805 */ /* 0x000fc4000001ff00 */
[----:B------:R-:W-:Y:S01]  /*0130*/  CS2R R42, SRZ ;  /* 0x00000000002a7805 */ /* 0x000fe2000001ff00 */
[C---:B0-----:R-:W-:Y:S01]  /*0140*/  @!P2 IMAD.WIDE.U32 R10, R5.reuse, 0x8, R10 ;  /* 0x00000008050aa825 */ /* 0x041fe200078e000a */
[----:B------:R-:W-:Y:S02]  /*0150*/  ISETP.GE.AND P3, PT, R0, R44, PT ;  /* 0x0000002c0000720c */ /* 0x000fe40003f66270 */
[----:B------:R-:W0:Y:S02]  /*0160*/  @!P0 LDC.64 R16, c[0x0][0x228] ;  /* 0x00008a00ff108b82 */ /* 0x000e240000000a00 */
[----:B------:R3:W5:Y:S01]  /*0170*/  @!P2 LDG.E.64 R22, desc[UR6][R10.64] ;  /* 0x000000060a16a981 */ /* 0x000762000c1e1b00 */
[----:B-1----:R-:W-:Y:S01]  /*0180*/  @!P2 IMAD.WIDE.U32 R14, R5, 0x8, R14 ;  /* 0x00000008050ea825 */ /* 0x002fe200078e000e */
[----:B------:R-:W-:-:S07]  /*0190*/  CS2R R4, SRZ ;  /* 0x0000000000047805 */ /* 0x000fce000001ff00 */
[----:B------:R-:W-:Y:S01]  /*01a0*/  @!P3 IMAD R29, R45, 0x200, R0 ;  /* 0x000002002d1db824 */ /* 0x000fe200078e0200 */
[----:B------:R-:W1:Y:S01]  /*01b0*/  @!P3 LDC.64 R18, c[0x0][0x220] ;  /* 0x00008800ff12bb82 */ /* 0x000e620000000a00 */
[----:B------:R-:W-:Y:S01]  /*01c0*/  @!P3 VIADD R0, R0, 0x80 ;  /* 0x000000800000b836 */ /* 0x000fe20000000000 */
[----:B------:R3:W5:Y:S01]  /*01d0*/  @!P2 LDG.E.64 R4, desc[UR6][R14.64] ;  /* 0x000000060e04a981 */ /* 0x000762000c1e1b00 */
[----:B--2---:R-:W-:-:S03]  /*01e0*/  @!P0 IMAD.WIDE.U32 R20, R25, 0x8, R12 ;  /* 0x0000000819148825 */ /* 0x004fc600078e000c */
[----:B------:R-:W-:Y:S02]  /*01f0*/  ISETP.GE.AND P1, PT, R0, R44, PT ;  /* 0x0000002c0000720c */ /* 0x000fe40003f26270 */
[----:B------:R-:W2:Y:S01]  /*0200*/  @!P3 LDC.64 R8, c[0x0][0x228] ;  /* 0x00008a00ff08bb82 */ /* 0x000ea20000000a00 */
[----:B------:R3:W5:Y:S10]  /*0210*/  @!P0 LDG.E.64 R36, desc[UR6][R20.64] ;  /* 0x0000000614248981 */ /* 0x000774000c1e1b00 */
[----:B------:R-:W4:Y:S08]  /*0220*/  @!P1 LDC.64 R6, c[0x0][0x220] ;  /* 0x00008800ff069b82 */ /* 0x000f300000000a00 */
[----:B------:R-:W3:Y:S01]  /*0230*/  @!P1 LDC.64 R2, c[0x0][0x228] ;  /* 0x00008a00ff029b82 */ /* 0x000ee20000000a00 */
[----:B------:R-:W-:-:S02]  /*0240*/  @!P1 IMAD R13, R45, 0x200, R0 ;  /* 0x000002002d0d9824 */ /* 0x000fc400078e0200 */
[----:B0-----:R-:W-:-:S04]  /*0250*/  @!P0 IMAD.WIDE.U32 R24, R25, 0x8, R16 ;  /* 0x0000000819188825 */ /* 0x001fc800078e0010 */
[----:B-1----:R-:W-:-:S04]  /*0260*/  @!P3 IMAD.WIDE.U32 R26, R29, 0x8, R18 ;  /* 0x000000081d1ab825 */ /* 0x002fc800078e0012 */
[----:B--2---:R-:W-:Y:S01]  /*0270*/  @!P3 IMAD.WIDE.U32 R28, R29, 0x8, R8 ;  /* 0x000000081d1cb825 */ /* 0x004fe200078e0008 */
[----:B------:R-:W-:Y:S01]  /*0280*/  CS2R R8, SRZ ;  /* 0x0000000000087805 */ /* 0x000fe2000001ff00 */
[----:B------:R0:W5:Y:S02]  /*0290*/  @!P3 LDG.E.64 R38, desc[UR6][R26.64] ;  /* 0x000000061a26b981 */ /* 0x000164000c1e1b00 */
[----:B----4-:R-:W-:-:S03]  /*02a0*/  @!P1 IMAD.WIDE.U32 R16, R13, 0x8, R6 ;  /* 0x000000080d109825 */ /* 0x010fc600078e0006 */
[----:B------:R0:W5:Y:S04]  /*02b0*/  @!P0 LDG.E.64 R8, desc[UR6][R24.64] ;  /* 0x0000000618088981 */ /* 0x000168000c1e1b00 */
[----:B------:R0:W5:Y:S01]  /*02c0*/  @!P1 LDG.E.64 R42, desc[UR6][R16.64] ;  /* 0x00000006102a9981 */ /* 0x000162000c1e1b00 */
[----:B---3--:R-:W-:Y:S01]  /*02d0*/  @!P1 IMAD.WIDE.U32 R18, R13, 0x8, R2 ;  /* 0x000000080d129825 */ /* 0x008fe200078e0002 */
[----:B------:R-:W-:Y:S02]  /*02e0*/  CS2R R12, SRZ ;  /* 0x00000000000c7805 */ /* 0x000fe4000001ff00 */
[----:B------:R-:W-:-:S04]  /*02f0*/  CS2R R2, SRZ ;  /* 0x0000000000027805 */ /* 0x000fc8000001ff00 */
[----:B------:R0:W5:Y:S04]  /*0300*/  @!P3 LDG.E.64 R12, desc[UR6][R28.64] ;  /* 0x000000061c0cb981 */ /* 0x000168000c1e1b00 */
[----:B------:R0:W5:Y:S01]  /*0310*/  @!P1 LDG.E.64 R2, desc[UR6][R18.64] ;  /* 0x0000000612029981 */ /* 0x000162000c1e1b00 */
[----:B------:R-:W-:Y:S01]  /*0320*/  BSSY B1, `(.L_x_1679) ;  /* 0x000006c000017945 */ /* 0x000fe20003800000 */
[----:B------:R-:W-:Y:S02]  /*0330*/  CS2R R6, SRZ ;  /* 0x0000000000067805 */ /* 0x000fe4000001ff00 */
[----:B------:R-:W-:Y:S02]  /*0340*/  CS2R R34, SRZ ;  /* 0x0000000000227805 */ /* 0x000fe4000001ff00 */
[----:B------:R-:W-:Y:S01]  /*0350*/  CS2R R32, SRZ ;  /* 0x0000000000207805 */ /* 0x000fe2000001ff00 */
[----:B------:R-:W-:Y:S06]  /*0360*/  @P2 BRA `(.L_x_1680) ;  /* 0x00000004009c2947 */ /* 0x000fec0003800000 */
[----:B-----5:R-:W-:Y:S01]  /*0370*/  DSETP.NEU.AND P2, PT, |R4|, +INF , PT ;  /* 0x7ff000000400742a */ /* 0x020fe20003f4d200 */
        /* <DEDUP_REMOVED lines=8> */
[----:B0-----:R-:W0:Y:S08]  /*0400*/  F2I.F64 R19, R14 ;  /* 0x0000000e00137311 */ /* 0x001e300000301100 */
        /* <DEDUP_REMOVED lines=12> */
[----:B------:R-:W-:Y:S05]  /*04d0*/  CALL.REL.NOINC `($_ZN2at6native27unrolled_elementwise_kernelIZZZNS0_54_GLOBAL__N__7dbc7496_16_ComplexKernel_cu_b2145a98_311017polar_kernel_cudaERNS_14TensorIteratorEENKUlvE_clEvENKUlvE_clEvEUlddE_St5arrayIPcLm3EELi4E23TrivialOffsetCalculatorILi2EjESB_ILi1EjENS0_6memory15LoadWithoutCastENSE_16StoreWithoutCastEEEviT_T0_T2_T3_T4_T5_$__internal_trig_reduction_slowpathd) ;  /* 0x0000001800f87944 */ /* 0x000fea0003c00000 */
[----:B------:R-:W-:Y:S02]  /*04e0*/  IMAD.MOV.U32 R10, RZ, RZ, R20 ;  /* 0x000000ffff0a7224 */ /* 0x000fe400078e0014 */
[----:B------:R-:W-:Y:S01]  /*04f0*/  IMAD.MOV.U32 R11, RZ, RZ, R21 ;  /* 0x000000ffff0b7224 */ /* 0x000fe200078e0015 */
[----:B------:R-:W-:Y:S06]  /*0500*/  BRA `(.L_x_1683) ;  /* 0x0000000000087947 */ /* 0x000fec0003800000 */
.L_x_1682:
[----:B------:R-:W-:Y:S01]  /*0510*/  DMUL R10, RZ, R4 ;  /* 0x00000004ff0a7228 */ /* 0x000fe20000000000 */
[----:B0-----:R-:W-:-:S10]  /*0520*/  IMAD.MOV.U32 R19, RZ, RZ, RZ ;  /* 0x000000ffff137224 */ /* 0x001fd400078e00ff */
.L_x_1683:
[----:B------:R-:W-:Y:S05]  /*0530*/  BSYNC B2 ;  /* 0x0000000000027941 */ /* 0x000fea0003800000 */
.L_x_1681:
        /* <DEDUP_REMOVED lines=45> */
[----:B------:R-:W-:Y:S01]  /*0810*/  IMAD.MOV.U32 R0, RZ, RZ, R19 ;  /* 0x000000ffff007224 */ /* 0x000fe200078e0013 */
[----:B------:R-:W-:Y:S06]  /*0820*/  BRA `(.L_x_1686) ;  /* 0x0000000000087947 */ /* 0x000fec0003800000 */
.L_x_1685:
[----:B------:R-:W-:Y:S01]  /*0830*/  DMUL R20, RZ, R4 ;  /* 0x00000004ff147228 */ /* 0x000fe20000000000 */
[----:B------:R-:W-:-:S10]  /*0840*/  IMAD.MOV.U32 R0, RZ, RZ, RZ ;  /* 0x000000ffff007224 */ /* 0x000fd400078e00ff */
.L_x_1686:
[----:B------:R-:W-:Y:S05]  /*0850*/  BSYNC B2 ;  /* 0x0000000000027941 */ /* 0x000fea0003800000 */
.L_x_1684:
        /* <DEDUP_REMOVED lines=13> */
[----:B--2---:R-:W-:Y:S02]  /*0930*/  DFMA R16, R4, R32, R16 ;  /* 0x000000200410722b */ /* 0x004fe40000000010 */
[----:B------:R-:W-:-:S06]  /*0940*/  DMUL R32, R10, R22 ;  /* 0x000000160a207228 */ /* 0x000fcc0000000000 */
        /* <DEDUP_REMOVED lines=9> */
.L_x_1680:
[----:B------:R-:W-:Y:S05]  /*09e0*/  BSYNC B1 ;  /* 0x0000000000017941 */ /* 0x000fea0003800000 */
.L_x_1679:
[----:B0-----:R-:W0:Y:S01]  /*09f0*/  S2R R17, SR_TID.X ;  /* 0x0000000000117919 */ /* 0x001e220000002100 */
[----:B------:R-:W-:Y:S01]  /*0a00*/  BSSY B1, `(.L_x_1687) ;  /* 0x000006e000017945 */ /* 0x000fe20003800000 */
[----:B-----5:R-:W-:Y:S01]  /*0a10*/  CS2R R4, SRZ ;  /* 0x0000000000047805 */ /* 0x020fe2000001ff00 */
        /* <DEDUP_REMOVED lines=27> */
[----:B------:R-:W-:Y:S02]  /*0bd0*/  IMAD.MOV.U32 R10, RZ, RZ, R20 ;  /* 0x000000ffff0a7224 */ /* 0x000fe400078e0014 */
[----:B------:R-:W-:Y:S01]  /*0be0*/  IMAD.MOV.U32 R11, RZ, RZ, R21 ;  /* 0x000000ffff0b7224 */ /* 0x000fe200078e0015 */
[----:B------:R-:W-:Y:S06]  /*0bf0*/  BRA `(.L_x_1691) ;  /* 0x0000000000087947 */ /* 0x000fec0003800000 */
.L_x_1690:
[----:B------:R-:W-:Y:S01]  /*0c00*/  DMUL R10, RZ, R8 ;  /* 0x00000008ff0a7228 */ /* 0x000fe20000000000 */
[----:B------:R-:W-:-:S10]  /*0c10*/  IMAD.MOV.U32 R4, RZ, RZ, RZ ;  /* 0x000000ffff047224 */ /* 0x000fd400078e00ff */
.L_x_1691:
[----:B------:R-:W-:Y:S05]  /*0c20*/  BSYNC B2 ;  /* 0x0000000000027941 */ /* 0x000fea0003800000 */
.L_x_1689:
        /* <DEDUP_REMOVED lines=48> */
.L_x_1693:
[----:B------:R-:W-:Y:S01]  /*0f30*/  DMUL R6, RZ, R8 ;  /* 0x00000008ff067228 */ /* 0x000fe20000000000 */
[----:B------:R-:W-:-:S10]  /*0f40*/  IMAD.MOV.U32 R19, RZ, RZ, RZ ;  /* 0x000000ffff137224 */ /* 0x000fd400078e00ff */
.L_x_1694:
[----:B------:R-:W-:Y:S05]  /*0f50*/  BSYNC B2 ;  /* 0x0000000000027941 */ /* 0x000fea0003800000 */
.L_x_1692:
        /* <DEDUP_REMOVED lines=24> */
.L_x_1688:
[----:B------:R-:W-:Y:S05]  /*10e0*/  BSYNC B1 ;  /* 0x0000000000017941 */ /* 0x000fea0003800000 */
.L_x_1687:
[----:B------:R-:W-:Y:S01]  /*10f0*/  VIADD R9, R17, 0x100 ;  /* 0x0000010011097836 */ /* 0x000fe20000000000 */
[----:B------:R-:W-:Y:S01]  /*1100*/  BSSY B1, `(.L_x_1695) ;  /* 0x000006a000017945 */ /* 0x000fe20003800000 */
[----:B------:R-:W-:Y:S02]  /*1110*/  CS2R R22, SRZ ;  /* 0x0000000000167805 */ /* 0x000fe4000001ff00 */
[----:B------:R-:W-:Y:S02]  /*1120*/  CS2R R10, SRZ ;  /* 0x00000000000a7805 */ /* 0x000fe4000001ff00 */
[----:B------:R-:W-:Y:S02]  /*1130*/  ISETP.GE.AND P0, PT, R9, R44, PT ;  /* 0x0000002c0900720c */ /* 0x000fe40003f06270 */
[----:B------:R-:W-:-:S11]  /*1140*/  CS2R R8, SRZ ;  /* 0x0000000000087805 */ /* 0x000fd6000001ff00 */
        /* <DEDUP_REMOVED lines=24> */
[----:B------:R-:W-:Y:S05]  /*12d0*/  BRA `(.L_x_1699) ;  /* 0x0000000000087947 */ /* 0x000fea0003800000 */
.L_x_1698:
[----:B------:R-:W-:Y:S01]  /*12e0*/  DMUL R20, RZ, R12 ;  /* 0x0000000cff147228 */ /* 0x000fe20000000000 */
[----:B------:R-:W-:-:S10]  /*12f0*/  IMAD.MOV.U32 R19, RZ, RZ, RZ ;  /* 0x000000ffff137224 */ /* 0x000fd400078e00ff */
.L_x_1699:
[----:B------:R-:W-:Y:S05]  /*1300*/  BSYNC B2 ;  /* 0x0000000000027941 */ /* 0x000fea0003800000 */
.L_x_1697:
        /* <DEDUP_REMOVED lines=46> */
.L_x_1701:
[----:B------:R-:W-:Y:S01]  /*15f0*/  DMUL R20, RZ, R12 ;  /* 0x0000000cff147228 */ /* 0x000fe20000000000 */
[----:B------:R-:W-:-:S10]  /*1600*/  IMAD.MOV.U32 R19, RZ, RZ, RZ ;  /* 0x000000ffff137224 */ /* 0x000fd400078e00ff */
.L_x_1702:
[----:B------:R-:W-:Y:S05]  /*1610*/  BSYNC B2 ;  /* 0x0000000000027941 */ /* 0x000fea0003800000 */
.L_x_1700:
        /* <DEDUP_REMOVED lines=24> */
.L_x_1696:
[----:B------:R-:W-:Y:S05]  /*17a0*/  BSYNC B1 ;  /* 0x0000000000017941 */ /* 0x000fea0003800000 */
.L_x_1695:
[----:B------:R-:W-:Y:S01]  /*17b0*/  VIADD R13, R17, 0x180 ;  /* 0x00000180110d7836 */ /* 0x000fe20000000000 */
[----:B------:R-:W-:Y:S01]  /*17c0*/  BSSY B1, `(.L_x_1703) ;  /* 0x000006d000017945 */ /* 0x000fe20003800000 */
[----:B------:R-:W-:-:S03]  /*17d0*/  CS2R R20, SRZ ;  /* 0x0000000000147805 */ /* 0x000fc6000001ff00 */
        /* <DEDUP_REMOVED lines=29> */
.L_x_1706:
[----:B------:R-:W-:Y:S01]  /*19b0*/  DMUL R18, RZ, R2 ;  /* 0x00000002ff127228 */ /* 0x000fe20000000000 */
[----:B------:R-:W-:-:S10]  /*19c0*/  IMAD.MOV.U32 R12, RZ, RZ, RZ ;  /* 0x000000ffff0c7224 */ /* 0x000fd400078e00ff */
.L_x_1707:
[----:B------:R-:W-:Y:S05]  /*19d0*/  BSYNC B2 ;  /* 0x0000000000027941 */ /* 0x000fea0003800000 */
.L_x_1705:
        /* <DEDUP_REMOVED lines=48> */
.L_x_1709:
[----:B------:R-:W-:Y:S01]  /*1ce0*/  DMUL R14, RZ, R2 ;  /* 0x00000002ff0e7228 */ /* 0x000fe20000000000 */
[----:B------:R-:W-:-:S10]  /*1cf0*/  IMAD.MOV.U32 R19, RZ, RZ, RZ ;  /* 0x000000ffff137224 */ /* 0x000fd400078e00ff */
.L_x_1710:
[----:B------:R-:W-:Y:S05]  /*1d00*/  BSYNC B2 ;  /* 0x0000000000027941 */ /* 0x000fea0003800000 */
.L_x_1708:
        /* <DEDUP_REMOVED lines=21> */
[----:B------:R-:W-:-:S06]  /*1e60*/  DMUL R20, R12, R42 ;  /* 0x0000002a0c147228 */ /* 0x000fcc0000000000 */
[----:B------:R-:W-:-:S08]  /*1e70*/  @P1 DFMA R14, R14, -1, RZ ;  /* 0xbff000000e0e182b */ /* 0x000fd000000000ff */
[----:B------:R-:W-:-:S11]  /*1e80*/  DMUL R22, R14, R42 ;  /* 0x0000002a0e167228 */ /* 0x000fd60000000000 */
.L_x_1704:
[----:B------:R-:W-:Y:S05]  /*1e90*/  BSYNC B1 ;  /* 0x0000000000017941 */ /* 0x000fea0003800000 */
.L_x_1703:
[----:B------:R-:W-:Y:S01]  /*1ea0*/  ISETP.GE.AND P0, PT, R17, R44, PT ;  /* 0x0000002c1100720c */ /* 0x000fe20003f06270 */
[----:B------:R-:W-:Y:S04]  /*1eb0*/  BSSY B0, `(.L_x_1711) ;  /* 0x0000018000007945 */ /* 0x000fe80003800000 */
[----:B------:R-:W-:Y:S08]  /*1ec0*/  BSSY B1, `(.L_x_1712) ;  /* 0x0000010000017945 */ /* 0x000ff00003800000 */
[----:B------:R-:W-:Y:S05]  /*1ed0*/  @P0 BRA `(.L_x_1713) ;  /* 0x0000000000380947 */ /* 0x000fea0003800000 */
[----:B------:R-:W0:Y:S01]  /*1ee0*/  S2R R0, SR_TID.X ;  /* 0x0000000000007919 */ /* 0x000e220000002100 */
[----:B------:R-:W1:Y:S01]  /*1ef0*/  LDC.64 R2, c[0x0][0x218] ;  /* 0x00008600ff027b82 */ /* 0x000e620000000a00 */
[----:B------:R-:W-:-:S05]  /*1f00*/  IMAD.MOV.U32 R17, RZ, RZ, R41 ;  /* 0x000000ffff117224 */ /* 0x000fca00078e0029 */
[----:B------:R-:W-:-:S13]  /*1f10*/  ISETP.GE.AND P0, PT, R17, R44, PT ;  /* 0x0000002c1100720c */ /* 0x000fda0003f06270 */
[----:B------:R-:W-:Y:S05]  /*1f20*/  @P0 BREAK B1 ;  /* 0x0000000000010942 */ /* 0x000fea0003800000 */
[----:B0-----:R-:W-:-:S04]  /*1f30*/  IMAD R13, R45, 0x200, R0 ;  /* 0x000002002d0d7824 */ /* 0x001fc800078e0200 */
[----:B-1----:R-:W-:-:S05]  /*1f40*/  IMAD.WIDE.U32 R2, R13, 0x10, R2 ;  /* 0x000000100d027825 */ /* 0x002fca00078e0002 */
[----:B------:R0:W-:Y:S01]  /*1f50*/  STG.E.128 desc[UR6][R2.64], R32 ;  /* 0x0000002002007986 */ /* 0x0001e2000c101d06 */
[----:B------:R-:W-:Y:S05]  /*1f60*/  @P0 BRA `(.L_x_1714) ;  /* 0x0000000000300947 */ /* 0x000fea0003800000 */
[----:B0-----:R-:W0:Y:S01]  /*1f70*/  LDC.64 R2, c[0x0][0x218] ;  /* 0x00008600ff027b82 */ /* 0x001e220000000a00 */
[----:B------:R-:W-:Y:S02]  /*1f80*/  IMAD R13, R45, 0x200, R17 ;  /* 0x000002002d0d7824 */ /* 0x000fe400078e0211 */
[----:B------:R-:W-:Y:S02]  /*1f90*/  VIADD R17, R17, 0x80 ;  /* 0x0000008011117836 */ /* 0x000fe40000000000 */
[----:B0-----:R-:W-:-:S05]  /*1fa0*/  IMAD.WIDE.U32 R2, R13, 0x10, R2 ;  /* 0x000000100d027825 */ /* 0x001fca00078e0002 */
[----:B------:R0:W-:Y:S02]  /*1fb0*/  STG.E.128 desc[UR6][R2.64], R4 ;  /* 0x0000000402007986 */ /* 0x0001e4000c101d06 */
.L_x_1713:
[----:B------:R-:W-:Y:S05]  /*1fc0*/  BSYNC B1 ;  /* 0x0000000000017941 */ /* 0x000fea0003800000 */
.L_x_1712:
[----:B------:R-:W-:-:S13]  /*1fd0*/  ISETP.GE.AND P0, PT, R17, R44, PT ;  /* 0x0000002c1100720c */ /* 0x000fda0003f06270 */
[----:B0-----:R-:W0:Y:S01]  /*1fe0*/  @!P0 LDC.64 R2, c[0x0][0x218] ;  /* 0x00008600ff028b82 */ /* 0x001e220000000a00 */
[----:B------:R-:W-:Y:S02]  /*1ff0*/  @!P0 IMAD R5, R45, 0x200, R17 ;  /* 0x000002002d058824 */ /* 0x000fe400078e0211 */
[----:B------:R-:W-:Y:S02]  /*2000*/  @!P0 VIADD R17, R17, 0x80 ;  /* 0x0000008011118836 */ /* 0x000fe40000000000 */
[----:B0-----:R-:W-:-:S05]  /*2010*/  @!P0 IMAD.WIDE.U32 R2, R5, 0x10, R2 ;  /* 0x0000001005028825 */ /* 0x001fca00078e0002 */
[----:B------:R1:W-:Y:S02]  /*2020*/  @!P0 STG.E.128 desc[UR6][R2.64], R8 ;  /* 0x0000000802008986 */ /* 0x0003e4000c101d06 */
.L_x_1714:
[----:B------:R-:W-:Y:S05]  /*2030*/  BSYNC B0 ;  /* 0x0000000000007941 */ /* 0x000fea0003800000 */
.L_x_1711:
[----:B------:R-:W-:Y:S05]  /*2040*/  WARPSYNC.ALL ;  /* 0x0000000000007948 */ /* 0x000fea0003800000 */
[----:B------:R-:W-:-:S13]  /*2050*/  ISETP.GE.AND P0, PT, R17, R44, PT ;  /* 0x0000002c1100720c */ /* 0x000fda0003f06270 */
[----:B------:R-:W-:Y:S05]  /*2060*/  @P0 EXIT ;  /* 0x000000000000094d */ /* 0x000fea0003800000 */
[----:B01----:R-:W0:Y:S01]  /*2070*/  LDC.64 R2, c[0x0][0x218] ;  /* 0x00008600ff027b82 */ /* 0x003e220000000a00 */
[----:B------:R-:W-:-:S04]  /*2080*/  IMAD R17, R45, 0x200, R17 ;  /* 0x000002002d117824 */ /* 0x000fc800078e0211 */
[----:B0-----:R-:W-:-:S05]  /*2090*/  IMAD.WIDE.U32 R2, R17, 0x10, R2 ;  /* 0x0000001011027825 */ /* 0x001fca00078e0002 */
[----:B------:R-:W-:Y:S01]  /*20a0*/  STG.E.128 desc[UR6][R2.64], R20 ;  /* 0x0000001402007986 */ /* 0x000fe2000c101d06 */
[----:B------:R-:W-:Y:S05]  /*20b0*/  EXIT ;  /* 0x000000000000794d */ /* 0x000fea0003800000 */
        .type           $_ZN2at6native27unrolled_elementwise_kernelIZZZNS0_54_GLOBAL__N__7dbc7496_16_ComplexKernel_cu_b2145a98_311017polar_kernel_cudaERNS_14TensorIteratorEENKUlvE_clEvENKUlvE_clEvEUlddE_St5arrayIPcLm3EELi4E23TrivialOffsetCalculatorILi2EjESB_ILi1EjENS0_6memory15LoadWithoutCastENSE_16StoreWithoutCastEEEviT_T0_T2_T3_T4_T5_$__internal_trig_reduction_slowpathd,@function
        .size           $_ZN2at6native27unrolled_elementwise_kernelIZZZNS0_54_GLOBAL__N__7dbc7496_16_ComplexKernel_cu_b2145a98_311017polar_kernel_cudaERNS_14TensorIteratorEENKUlvE_clEvENKUlvE_clEvEUlddE_St5arrayIPcLm3EELi4E23TrivialOffsetCalculatorILi2EjESB_ILi1EjENS0_6memory15LoadWithoutCastENSE_16StoreWithoutCastEEEviT_T0_T2_T3_T4_T5_$__internal_trig_reduction_slowpathd,(.L_x_4582 - $_ZN2at6native27unrolled_elementwise_kernelIZZZNS0_54_GLOBAL__N__7dbc7496_16_ComplexKernel_cu_b2145a98_311017polar_kernel_cudaERNS_14TensorIteratorEENKUlvE_clEvENKUlvE_clEvEUlddE_St5arrayIPcLm3EELi4E23TrivialOffsetCalculatorILi2EjESB_ILi1EjENS0_6memory15LoadWithoutCastENSE_16StoreWithoutCastEEEviT_T0_T2_T3_T4_T5_$__internal_trig_reduction_slowpathd)
$_ZN2at6native27unrolled_elementwise_kernelIZZZNS0_54_GLOBAL__N__7dbc7496_16_ComplexKernel_cu_b2145a98_311017polar_kernel_cudaERNS_14TensorIteratorEENKUlvE_clEvENKUlvE_clEvEUlddE_St5arrayIPcLm3EELi4E23TrivialOffsetCalculatorILi2EjESB_ILi1EjENS0_6memory15LoadWithoutCastENSE_16StoreWithoutCastEEEviT_T0_T2_T3_T4_T5_$__internal_trig_reduction_slowpathd:
[----:B------:R-:W-:Y:S01]  /*20c0*/  SHF.R.U32.HI R31, RZ, 0x14, R0 ;  /* 0x00000014ff1f7819 */ /* 0x000fe20000011600 */
        /* <DEDUP_REMOVED lines=11> */
[----:B------:R-:W-:Y:S01]  /*2180*/  VIADD R16, R16, 0xfffffc00 ;  /* 0xfffffc0010107836 */ /* 0x000fe20000000000 */
[----:B------:R-:W-:Y:S02]  /*2190*/  LOP3.LUT P1, R31, R31, 0x3f, RZ, 0xc0, !PT ;  /* 0x0000003f1f1f7812 */ /* 0x000fe4000782c0ff */
[----:B------:R-:W-:-:S02]  /*21a0*/  IADD3 R18, -R15, 0x10, RZ ;  /* 0x000000100f127810 */ /* 0x000fc40007ffe1ff */
[C---:B------:R-:W-:Y:S02]  /*21b0*/  IADD3 R24, -R15.reuse, 0x13, RZ ;  /* 0x000000130f187810 */ /* 0x040fe40007ffe1ff */
[----:B------:R-:W-:Y:S02]  /*21c0*/  ISETP.GT.AND P0, PT, R18, 0xe, PT ;  /* 0x0000000e1200780c */ /* 0x000fe40003f04270 */
[----:B------:R-:W-:Y:S02]  /*21d0*/  SHF.R.U32.HI R16, RZ, 0x6, R16 ;  /* 0x00000006ff107819 */ /* 0x000fe40000011610 */
[----:B------:R-:W-:Y:S02]  /*21e0*/  SEL R24, R24, 0x12, !P0 ;  /* 0x0000001218187807 */ /* 0x000fe40004000000 */
[----:B------:R-:W-:Y:S02]  /*21f0*/  IADD3 R15, -R15, 0xf, RZ ;  /* 0x0000000f0f0f7810 */ /* 0x000fe40007ffe1ff */
[----:B------:R-:W-:-:S02]  /*2200*/  ISETP.GT.AND P0, PT, R18, R24, PT ;  /* 0x000000181200720c */ /* 0x000fc40003f04270 */
[----:B------:R-:W-:-:S11]  /*2210*/  IADD3 R40, -R16, 0xf, RZ ;  /* 0x0000000f10287810 */ /* 0x000fd60007ffe1ff */
[----:B------:R-:W-:Y:S05]  /*2220*/  @P0 BRA `(.L_x_1717) ;  /* 0x0000000000980947 */ /* 0x000fea0003800000 */
[----:B------:R-:W0:Y:S01]  /*2230*/  LDC.64 R18, c[0x4][0x130] ;  /* 0x01004c00ff127b82 */ /* 0x000e220000000a00 */
[C---:B------:R-:W-:Y:S01]  /*2240*/  SHF.L.U64.HI R28, R27.reuse, 0xb, R0 ;  /* 0x0000000b1b1c7819 */ /* 0x040fe20000010200 */
[----:B------:R-:W-:Y:S01]  /*2250*/  IMAD.SHL.U32 R27, R27, 0x800, RZ ;  /* 0x000008001b1b7824 */ /* 0x000fe200078e00ff */
[----:B------:R-:W-:Y:S01]  /*2260*/  CS2R R20, SRZ ;  /* 0x0000000000147805 */ /* 0x000fe2000001ff00 */
[----:B------:R-:W-:Y:S01]  /*2270*/  IMAD.MOV.U32 R16, RZ, RZ, R1 ;  /* 0x000000ffff107224 */ /* 0x000fe200078e0001 */
[----:B------:R-:W-:Y:S01]  /*2280*/  LOP3.LUT R28, R28, 0x80000000, RZ, 0xfc, !PT ;  /* 0x800000001c1c7812 */ /* 0x000fe200078efcff */
[----:B0-----:R-:W-:-:S04]  /*2290*/  IMAD.WIDE R18, R15, 0x8, R18 ;  /* 0x000000080f127825 */ /* 0x001fc800078e0212 */
[----:B------:R-:W-:Y:S02]  /*22a0*/  IMAD.MOV.U32 R25, RZ, RZ, R18 ;  /* 0x000000ffff197224 */ /* 0x000fe400078e0012 */
[----:B------:R-:W-:-:S07]  /*22b0*/  IMAD.MOV.U32 R26, RZ, RZ, R19 ;  /* 0x000000ffff1a7224 */ /* 0x000fce00078e0013 */
.L_x_1718:
[----:B------:R-:W0:Y:S02]  /*22c0*/  LDC.64 R18, c[0x0][0x208] ;  /* 0x00008200ff127b82 */ /* 0x000e240000000a00 */
[----:B0-----:R-:W-:Y:S01]  /*22d0*/  R2UR UR4, R18 ;  /* 0x00000000120472ca */ /* 0x001fe200000e0000 */
[----:B------:R-:W-:Y:S01]  /*22e0*/  IMAD.MOV.U32 R18, RZ, RZ, R25 ;  /* 0x000000ffff127224 */ /* 0x000fe200078e0019 */
[----:B------:R-:W-:Y:S01]  /*22f0*/  R2UR UR5, R19 ;  /* 0x00000000130572ca */ /* 0x000fe200000e0000 */
[----:B------:R-:W-:-:S12]  /*2300*/  IMAD.MOV.U32 R19, RZ, RZ, R26 ;  /* 0x000000ffff137224 */ /* 0x000fd800078e001a */
[----:B------:R-:W2:Y:S01]  /*2310*/  LDG.E.64.CONSTANT R18, desc[UR4][R18.64] ;  /* 0x0000000412127981 */ /* 0x000ea2000c1e9b00 */
[----:B------:R-:W-:Y:S02]  /*2320*/  VIADD R15, R15, 0x1 ;  /* 0x000000010f0f7836 */ /* 0x000fe40000000000 */
[----:B--2---:R-:W-:-:S04]  /*2330*/  IMAD.WIDE.U32 R20, P4, R18, R27, R20 ;  /* 0x0000001b12147225 */ /* 0x004fc80007880014 */
[CC--:B------:R-:W-:Y:S02]  /*2340*/  IMAD R29, R18.reuse, R28.reuse, RZ ;  /* 0x0000001c121d7224 */ /* 0x0c0fe400078e02ff */
[----:B------:R-:W-:Y:S02]  /*2350*/  IMAD R30, R19, R27, RZ ;  /* 0x0000001b131e7224 */ /* 0x000fe400078e02ff */
[----:B------:R-:W-:Y:S01]  /*2360*/  IMAD.HI.U32 R18, R18, R28, RZ ;  /* 0x0000001c12127227 */ /* 0x000fe200078e00ff */
[----:B------:R-:W-:-:S03]  /*2370*/  IADD3 R21, P0, R29, R21, RZ ;  /* 0x000000151d157210 */ /* 0x000fc60007f1e0ff */
[----:B------:R-:W-:Y:S01]  /*2380*/  IMAD.X R18, RZ, RZ, R18, P4 ;  /* 0x000000ffff127224 */ /* 0x000fe200020e0612 */
[----:B------:R-:W-:-:S05]  /*2390*/  IADD3 R21, P3, R30, R21, RZ ;  /* 0x000000151e157210 */ /* 0x000fca0007f7e0ff */
[----:B------:R0:W-:Y:S02]  /*23a0*/  STL.64 [R16], R20 ;  /* 0x0000001410007387 */ /* 0x0001e40000100a00 */
[----:B0-----:R-:W-:-:S04]  /*23b0*/  IMAD.HI.U32 R20, R19, R27, RZ ;  /* 0x0000001b13147227 */ /* 0x001fc800078e00ff */
[----:B------:R-:W-:Y:S01]  /*23c0*/  VIADD R16, R16, 0x8 ;  /* 0x0000000810107836 */ /* 0x000fe20000000000 */
[----:B------:R-:W-:Y:S01]  /*23d0*/  IADD3.X R18, P0, R20, R18, RZ, P0, !PT ;  /* 0x0000001214127210 */ /* 0x000fe2000071e4ff */
[----:B------:R-:W-:-:S04]  /*23e0*/  IMAD.HI.U32 R20, R19, R28, RZ ;  /* 0x0000001c13147227 */ /* 0x000fc800078e00ff */
[----:B------:R-:W-:Y:S02]  /*23f0*/  IMAD R19, R19, R28, RZ ;  /* 0x0000001c13137224 */ /* 0x000fe400078e02ff */
[----:B------:R-:W-:Y:S01]  /*2400*/  IMAD.X R20, RZ, RZ, R20, P0 ;  /* 0x000000ffff147224 */ /* 0x000fe200000e0614 */
[----:B------:R-:W-:Y:S02]  /*2410*/  IADD3 R25, P0, R25, 0x8, RZ ;  /* 0x0000000819197810 */ /* 0x000fe40007f1e0ff */
[----:B------:R-:W-:Y:S02]  /*2420*/  IADD3.X R18, P4, R19, R18, RZ, P3, !PT ;  /* 0x0000001213127210 */ /* 0x000fe40001f9e4ff */
[----:B------:R-:W-:Y:S01]  /*2430*/  ISETP.GE.AND P3, PT, R15, R24, PT ;  /* 0x000000180f00720c */ /* 0x000fe20003f66270 */
[----:B------:R-:W-:Y:S02]  /*2440*/  IMAD.X R26, RZ, RZ, R26, P0 ;  /* 0x000000ffff1a7224 */ /* 0x000fe400000e061a */
[----:B------:R-:W-:-:S04]  /*2450*/  IMAD.X R20, RZ, RZ, R20, P4 ;  /* 0x000000ffff147224 */ /* 0x000fc800020e0614 */
[----:B------:R-:W-:Y:S02]  /*2460*/  IMAD.MOV.U32 R21, RZ, RZ, R20 ;  /* 0x000000ffff157224 */ /* 0x000fe400078e0014 */
[----:B------:R-:W-:-:S04]  /*2470*/  IMAD.MOV.U32 R20, RZ, RZ, R18 ;  /* 0x000000ffff147224 */ /* 0x000fc800078e0012 */
[----:B------:R-:W-:Y:S05]  /*2480*/  @!P3 BRA `(.L_x_1718) ;  /* 0xfffffffc008cb947 */ /* 0x000fea000383ffff */
.L_x_1717:
[----:B------:R-:W-:Y:S05]  /*2490*/  BSYNC B0 ;  /* 0x0000000000007941 */ /* 0x000fea0003800000 */
.L_x_1716:
[----:B------:R-:W-:-:S04]  /*24a0*/  IMAD.IADD R40, R15, 0x1, -R40 ;  /* 0x000000010f287824 */ /* 0x000fc800078e0a28 */
[----:B------:R-:W-:-:S05]  /*24b0*/  IMAD R40, R40, 0x8, R1 ;  /* 0x0000000828287824 */ /* 0x000fca00078e0201 */
[----:B------:R0:W-:Y:S04]  /*24c0*/  STL.64 [R40], R20 ;  /* 0x0000001428007387 */ /* 0x0001e80000100a00 */
[----:B------:R-:W2:Y:S04]  /*24d0*/  @P1 LDL.64 R24, [R1+0x8] ;  /* 0x0000080001181983 */ /* 0x000ea80000100a00 */
[----:B------:R-:W3:Y:S04]  /*24e0*/  LDL.64 R18, [R1+0x18] ;  /* 0x0000180001127983 */ /* 0x000ee80000100a00 */
[----:B0-----:R-:W4:Y:S01]  /*24f0*/  LDL.64 R20, [R1+0x10] ;  /* 0x0000100001147983 */ /* 0x001f220000100a00 */
[----:B------:R-:W-:Y:S01]  /*2500*/  @P1 IADD3 R15, -R31, 0x40, RZ ;  /* 0x000000401f0f1810 */ /* 0x000fe20007ffe1ff */
[----:B------:R-:W-:-:S03]  /*2510*/  UMOV UR4, URZ ;  /* 0x0000003f00047c82 */ /* 0x000fc60008000000 */
[-CC-:B--2---:R-:W-:Y:S02]  /*2520*/  @P1 SHF.R.U64 R27, R24, R15.reuse, R25.reuse ;  /* 0x0000000f181b1219 */ /* 0x184fe40000001219 */
[-C--:B------:R-:W-:Y:S02]  /*2530*/  @P1 SHF.R.U32.HI R24, RZ, R15.reuse, R25 ;  /* 0x0000000fff181219 */ /* 0x080fe40000011619 */
[CCC-:B----4-:R-:W-:Y:S02]  /*2540*/  @P1 SHF.R.U64 R28, R20.reuse, R15.reuse, R21.reuse ;  /* 0x0000000f141c1219 */ /* 0x1d0fe40000001215 */
[--C-:B------:R-:W-:Y:S02]  /*2550*/  @P1 SHF.R.U32.HI R25, RZ, R15, R21.reuse ;  /* 0x0000000fff191219 */ /* 0x100fe40000011615 */
[CC--:B------:R-:W-:Y:S02]  /*2560*/  @P1 SHF.L.U32 R26, R20.reuse, R31.reuse, RZ ;  /* 0x0000001f141a1219 */ /* 0x0c0fe400000006ff */
[----:B------:R-:W-:-:S02]  /*2570*/  @P1 SHF.L.U64.HI R16, R20, R31, R21 ;  /* 0x0000001f14101219 */ /* 0x000fc40000010215 */
[CC--:B---3--:R-:W-:Y:S02]  /*2580*/  @P1 SHF.L.U32 R15, R18.reuse, R31.reuse, RZ ;  /* 0x0000001f120f1219 */ /* 0x0c8fe400000006ff */
[----:B------:R-:W-:Y:S02]  /*2590*/  @P1 SHF.L.U64.HI R31, R18, R31, R19 ;  /* 0x0000001f121f1219 */ /* 0x000fe40000010213 */
[----:B------:R-:W-:Y:S02]  /*25a0*/  @P1 LOP3.LUT R20, R27, R26, RZ, 0xfc, !PT ;  /* 0x0000001a1b141212 */ /* 0x000fe400078efcff */
        /* <DEDUP_REMOVED lines=21> */
[----:B------:R-:W-:-:S06]  /*2700*/  SEL R16, R18, R15, !P1 ;  /* 0x0000000f12107207 */ /* 0x000fcc0004800000 */
[----:B------:R-:W0:Y:S02]  /*2710*/  FLO.U32 R16, R16 ;  /* 0x0000001000107300 */ /* 0x000e2400000e0000 */
[C---:B0-----:R-:W-:Y:S02]  /*2720*/  IADD3 R21, -R16.reuse, 0x1f, RZ ;  /* 0x0000001f10157810 */ /* 0x041fe40007ffe1ff */
[----:B------:R-:W-:-:S03]  /*2730*/  IADD3 R16, -R16, 0x3f, RZ ;  /* 0x0000003f10107810 */ /* 0x000fc60007ffe1ff */
[----:B------:R-:W-:-:S05]  /*2740*/  @P1 IMAD.MOV R16, RZ, RZ, R21 ;  /* 0x000000ffff101224 */ /* 0x000fca00078e0215 */
[----:B------:R-:W-:-:S04]  /*2750*/  ISETP.NE.U32.AND P1, PT, R16, RZ, PT ;  /* 0x000000ff1000720c */ /* 0x000fc80003f25070 */
[----:B------:R-:W-:Y:S01]  /*2760*/  ISETP.NE.AND.EX P1, PT, RZ, RZ, PT, P1 ;  /* 0x000000ffff00720c */ /* 0x000fe20003f25310 */
[----:B------:R-:W-:Y:S01]  /*2770*/  @P0 IMAD.MOV R20, RZ, RZ, -R20 ;  /* 0x000000ffff140224 */ /* 0x000fe200078e0a14 */
[----:B------:R-:W-:Y:S02]  /*2780*/  SEL R24, R24, R25, !P0 ;  /* 0x0000001918187207 */ /* 0x000fe40004000000 */
[----:B------:R-:W-:Y:S02]  /*2790*/  IADD3 R21, -R16, 0x40, RZ ;  /* 0x0000004010157810 */ /* 0x000fe40007ffe1ff */
[-C--:B------:R-:W-:Y:S02]  /*27a0*/  SHF.L.U32 R25, R18, R16.reuse, RZ ;  /* 0x0000001012197219 */ /* 0x080fe400000006ff */
[----:B------:R-:W-:Y:S02]  /*27b0*/  SHF.R.U64 R20, R20, R21, R24 ;  /* 0x0000001514147219 */ /* 0x000fe40000001218 */
[----:B------:R-:W-:-:S03]  /*27c0*/  SHF.L.U64.HI R27, R18, R16, R15 ;  /* 0x00000010121b7219 */ /* 0x000fc6000001020f */
[----:B------:R-:W-:Y:S02]  /*27d0*/  @P1 LOP3.LUT R18, R20, R25, RZ, 0xfc, !PT ;  /* 0x0000001914121212 */ /* 0x000fe400078efcff */
[----:B------:R-:W-:-:S03]  /*27e0*/  SHF.R.U32.HI R24, RZ, R21, R24 ;  /* 0x00000015ff187219 */ /* 0x000fc60000011618 */
[----:B------:R-:W-:Y:S01]  /*27f0*/  IMAD.WIDE.U32 R20, R18, 0x2168c235, RZ ;  /* 0x2168c23512147825 */ /* 0x000fe200078e00ff */
[----:B------:R-:W-:-:S03]  /*2800*/  @P1 LOP3.LUT R15, R24, R27, RZ, 0xfc, !PT ;  /* 0x0000001b180f1212 */ /* 0x000fc600078efcff */
[----:B------:R-:W-:Y:S02]  /*2810*/  IMAD.MOV.U32 R24, RZ, RZ, R21 ;  /* 0x000000ffff187224 */ /* 0x000fe400078e0015 */
[----:B------:R-:W-:Y:S02]  /*2820*/  IMAD.MOV.U32 R25, RZ, RZ, RZ ;  /* 0x000000ffff197224 */ /* 0x000fe400078e00ff */
[----:B------:R-:W-:-:S04]  /*2830*/  IMAD.WIDE.U32 R24, R18, -0x36f0255e, R24 ;  /* 0xc90fdaa212187825 */ /* 0x000fc800078e0018 */
[----:B------:R-:W-:-:S04]  /*2840*/  IMAD.HI.U32 R18, R15, -0x36f0255e, RZ ;  /* 0xc90fdaa20f127827 */ /* 0x000fc800078e00ff */
[----:B------:R-:W-:-:S04]  /*2850*/  IMAD.WIDE.U32 R24, P1, R15, 0x2168c235, R24 ;  /* 0x2168c2350f187825 */ /* 0x000fc80007820018 */
[----:B------:R-:W-:Y:S01]  /*2860*/  IMAD R15, R15, -0x36f0255e, RZ ;  /* 0xc90fdaa20f0f7824 */ /* 0x000fe200078e02ff */
[----:B------:R-:W-:Y:S01]  /*2870*/  IADD3 RZ, P3, R20, R20, RZ ;  /* 0x0000001414ff7210 */ /* 0x000fe20007f7e0ff */
[----:B------:R-:W-:-:S03]  /*2880*/  IMAD.X R18, RZ, RZ, R18, P1 ;  /* 0x000000ffff127224 */ /* 0x000fc600008e0612 */
        /* <DEDUP_REMOVED lines=9> */
[----:B------:R-:W-:-:S05]  /*2920*/  IADD3 R20, P3, R20, 0x1, RZ ;  /* 0x0000000114147810 */ /* 0x000fca0007f7e0ff */
[----:B------:R-:W-:-:S05]  /*2930*/  IMAD.X R15, RZ, RZ, R15, P3 ;  /* 0x000000ffff0f7224 */ /* 0x000fca00018e060f */
[----:B------:R-:W-:Y:S02]  /*2940*/  SHF.R.U64 R18, R20, 0xa, R15 ;  /* 0x0000000a14127819 */ /* 0x000fe4000000120f */
[----:B------:R-:W-:Y:S02]  /*2950*/  SEL R20, RZ, 0x1, !P1 ;  /* 0x00000001ff147807 */ /* 0x000fe40004800000 */
[----:B------:R-:W-:-:S04]  /*2960*/  IADD3 R18, P3, R18, 0x1, RZ ;  /* 0x0000000112127810 */ /* 0x000fc80007f7e0ff */
[----:B------:R-:W-:Y:S01]  /*2970*/  LEA.HI.X R15, R15, RZ, RZ, 0x16, P3 ;  /* 0x000000ff0f0f7211 */ /* 0x000fe200018fb4ff */
[----:B------:R-:W-:Y:S01]  /*2980*/  IMAD.IADD R20, R20, 0x1, R16 ;  /* 0x0000000114147824 */ /* 0x000fe200078e0210 */
[----:B------:R-:W-:Y:S02]  /*2990*/  LOP3.LUT P1, R0, R0, 0x80000000, RZ, 0xc0, !PT ;  /* 0x8000000000007812 */ /* 0x000fe4000782c0ff */
[--C-:B------:R-:W-:Y:S01]  /*29a0*/  SHF.R.U64 R18, R18, 0x1, R15.reuse ;  /* 0x0000000112127819 */ /* 0x100fe2000000120f */
[----:B------:R-:W-:Y:S01]  /*29b0*/  IMAD.SHL.U32 R20, R20, 0x100000, RZ ;  /* 0x0010000014147824 */ /* 0x000fe200078e00ff */
        /* <DEDUP_REMOVED lines=8> */
.L_x_1715:
[----:B------:R-:W-:Y:S02]  /*2a40*/  IMAD.MOV.U32 R15, RZ, RZ, 0x0 ;  /* 0x00000000ff0f7424 */ /* 0x000fe400078e00ff */
[----:B------:R-:W-:Y:S02]  /*2a50*/  IMAD.MOV.U32 R20, RZ, RZ, R27 ;  /* 0x000000ffff147224 */ /* 0x000fe400078e001b */
[----:B------:R-:W-:Y:S01]  /*2a60*/  IMAD.MOV.U32 R21, RZ, RZ, R0 ;  /* 0x000000ffff157224 */ /* 0x000fe200078e0000 */
[----:B------:R-:W-:Y:S06]  /*2a70*/  RET.REL.NODEC R14 `(_ZN2at6native27unrolled_elementwise_kernelIZZZNS0_54_GLOBAL__N__7dbc7496_16_ComplexKernel_cu_b2145a98_311017polar_kernel_cudaERNS_14TensorIteratorEENKUlvE_clEvENKUlvE_clEvEUlddE_St5arrayIPcLm3EELi4E23TrivialOffsetCalculatorILi2EjESB_ILi1EjENS0_6memory15LoadWithoutCastENSE_16StoreWithoutCastEEEviT_T0_T2_T3_T4_T5_) ;  /* 0xffffffd40e607950 */ /* 0x000fec0003c3ffff */
.L_x_1719:
        /* <DEDUP_REMOVED lines=16> */
.L_x_4582:


//--------------------- .text._ZN2at6native29vectorized_elementwise_kernelILi2EZZZNS0_54_GLOBAL__N__7dbc7496_16_ComplexKernel_cu_b2145a98_311017polar_kernel_cudaERNS_14TensorIteratorEENKUlvE_clEvENKUlvE_clEvEUlddE_St5arrayIPcLm3EEEEviT0_T1_ --------------------------
	.section	.text._ZN2at6native29vectorized_elementwise_kernelILi2EZZZNS0_54_GLOBAL__N__7dbc7496_16_ComplexKernel_cu_b2145a98_311017polar_kernel_cudaERNS_14TensorIteratorEENKUlvE_clEvENKUlvE_clEvEUlddE_St5arrayIPcLm3EEEEviT0_T1_,"ax",@progbits
	.align	128
        .global         _ZN2at6native29vectorized_elementwise_kernelILi2EZZZNS0_54_GLOBAL__N__7dbc7496_16_ComplexKernel_cu_b2145a98_311017polar_kernel_cudaERNS_14TensorIteratorEENKUlvE_clEvENKUlvE_clEvEUlddE_St5arrayIPcLm3EEEEviT0_T1_
        .type           _ZN2at6native29vectorized_elementwise_kernelILi2EZZZNS0_54_GLOBAL__N__7dbc7496_16_ComplexKernel_cu_b2145a98_311017polar_kernel_cudaERNS_14TensorIteratorEENKUlvE_clEvENKUlvE_clEvEUlddE_St5arrayIPcLm3EEEEviT0_T1_,@function
        .size           _ZN2at6native29vectorized_elementwise_kernelILi2EZZZNS0_54_GLOBAL__N__7dbc7496_16_ComplexKernel_cu_b2145a98_311017polar_kernel_cudaERNS_14TensorIteratorEENKUlvE_clEvENKUlvE_clEvEUlddE_St5arrayIPcLm3EEEEviT0_T1_,(.L_x_4583 - _ZN2at6native29vectorized_elementwise_kernelILi2EZZZNS0_54_GLOBAL__N__7dbc7496_16_ComplexKernel_cu_b2145a98_311017polar_kernel_cudaERNS_14TensorIteratorEENKUlvE_clEvENKUlvE_clEvEUlddE_St5arrayIPcLm3EEEEviT0_T1_)
        .other          _ZN2at6native29vectorized_elementwise_kernelILi2EZZZNS0_54_GLOBAL__N__7dbc7496_16_ComplexKernel_cu_b2145a98_311017polar_kernel_cudaERNS_14TensorIteratorEENKUlvE_clEvENKUlvE_clEvEUlddE_St5arrayIPcLm3EEEEviT0_T1_,@"STO_CUDA_ENTRY STV_DEFAULT"
_ZN2at6native29vectorized_elementwise_kernelILi2EZZZNS0_54_GLOBAL__N__7dbc7496_16_ComplexKernel_cu_b2145a98_311017polar_kernel_cudaERNS_14TensorIteratorEENKUlvE_clEvENKUlvE_clEvEUlddE_St5arrayIPcLm3EEEEviT0_T1_:
.text._ZN2at6native29vectorized_elementwise_kernelILi2EZZZNS0_54_GLOBAL__N__7dbc7496_16_ComplexKernel_cu_b2145a98_311017polar_kernel_cudaERNS_14TensorIteratorEENKUlvE_clEvENKUlvE_clEvEUlddE_St5arrayIPcLm3EEEEviT0_T1_:
[----:B------:R-:W0:Y:S01]  /*0000*/  LDC R1, c[0x0][0x28] ;  /* 0x00000a00ff017b82 */ /* 0x000e220000000800 */
[----:B------:R-:W1:Y:S01]  /*0010*/  S2R R41, SR_CTAID.X ;  /* 0x0000000000297919 */ /* 0x000e620000002500 */
[----:B------:R-:W-:Y:S01]  /*0020*/  ULDC UR4, c[0x0][0x210] ;  /* 0x0000840000047ab9 */ /* 0x000fe20000000800 */
[----:B------:R-:W-:Y:S01]  /*0030*/  ULDC.64 UR6, c[0x0][0x208] ;  /* 0x0000820000067ab9 */ /* 0x000fe20000000a00 */
[----:B0-----:R-:W-:Y:S02]  /*0040*/  VIADD R1, R1, 0xffffffd8 ;  /* 0xffffffd801017836 */ /* 0x001fe40000000000 */
[----:B-1----:R-:W-:-:S05]  /*0050*/  IMAD.SHL.U32 R41, R41, 0x400, RZ ;  /* 0x0000040029297824 */ /* 0x002fca00078e00ff */
[----:B------:R-:W-:-:S04]  /*0060*/  IADD3 R40, -R41, UR4, RZ ;  /* 0x0000000429287c10 */ /* 0x000fc8000fffe1ff */
[----:B------:R-:W-:-:S13]  /*0070*/  ISETP.GE.U32.AND P0, PT, R40, 0x400, PT ;  /* 0x000004002800780c */ /* 0x000fda0003f06070 */
[----:B------:R-:W-:Y:S05]  /*0080*/  @!P0 BRA `(.L_x_1720) ;  /* 0x0000003400288947 */ /* 0x000fea0003800000 */
[----:B------:R-:W0:Y:S01]  /*0090*/  S2R R13, SR_TID.X ;  /* 0x00000000000d7919 */ /* 0x000e220000002100 */
[----:B------:R-:W1:Y:S08]  /*00a0*/  LDC.64 R2, c[0x0][0x228] ;  /* 0x00008a00ff027b82 */ /* 0x000e700000000a00 */
[----:B------:R-:W2:Y:S01]  /*00b0*/  LDC.64 R6, c[0x0][0x220] ;  /* 0x00008800ff067b82 */ /* 0x000ea20000000a00 */
[----:B-1----:R-:W-:-:S04]  /*00c0*/  IMAD.WIDE R2, R41, 0x8, R2 ;  /* 0x0000000829027825 */ /* 0x002fc800078e0202 */
[----:B0-----:R-:W-:-:S04]  /*00d0*/  IMAD.WIDE.U32 R4, R13, 0x10, R2 ;  /* 0x000000100d047825 */ /* 0x001fc800078e0002 */
[----:B--2---:R-:W-:Y:S01]  /*00e0*/  IMAD.WIDE R2, R41, 0x8, R6 ;  /* 0x0000000829027825 */ /* 0x004fe200078e0206 */
[----:B------:R-:W2:Y:S04]  /*00f0*/  LDG.E.128 R8, desc[UR6][R4.64] ;  /* 0x0000000604087981 */ /* 0x000ea8000c1e1d00 */
[----:B------:R0:W5:Y:S01]  /*0100*/  LDG.E.128 R16, desc[UR6][R4.64+0x800] ;  /* 0x0008000604107981 */ /* 0x000162000c1e1d00 */
[----:B------:R-:W-:-:S03]  /*0110*/  IMAD.WIDE.U32 R2, R13, 0x10, R2 ;  /* 0x000000100d027825 */ /* 0x000fc600078e0002 */
[----:B------:R0:W5:Y:S04]  /*0120*/  LDG.E.128 R40, desc[UR6][R4.64+0x1000] ;  /* 0x0010000604287981 */ /* 0x000168000c1e1d00 */
[----:B------:R0:W5:Y:S04]  /*0130*/  LDG.E.128 R12, desc[UR6][R2.64] ;  /* 0x00000006020c7981 */ /* 0x000168000c1e1d00 */
[----:B------:R0:W5:Y:S04]  /*0140*/  LDG.E.128 R20, desc[UR6][R2.64+0x800] ;  /* 0x0008000602147981 */ /* 0x000168000c1e1d00 */
[----:B------:R0:W5:Y:S04]  /*0150*/  LDG.E.128 R36, desc[UR6][R2.64+0x1000] ;  /* 0x0010000602247981 */ /* 0x000168000c1e1d00 */
[----:B------:R0:W5:Y:S04]  /*0160*/  LDG.E.128 R32, desc[UR6][R2.64+0x1800] ;  /* 0x0018000602207981 */ /* 0x000168000c1e1d00 */
[----:B------:R0:W5:Y:S01]  /*0170*/  LDG.E.128 R28, desc[UR6][R4.64+0x1800] ;  /* 0x00180006041c7981 */ /* 0x000162000c1e1d00 */
[----:B------:R-:W-:Y:S01]  /*0180*/  BSSY B1, `(.L_x_1721) ;  /* 0x000001a000017945 */ /* 0x000fe20003800000 */
[----:B--2---:R-:W-:-:S14]  /*0190*/  DSETP.NEU.AND P0, PT, |R8|, +INF , PT ;  /* 0x7ff000000800742a */ /* 0x004fdc0003f0d200 */
[----:B0-----:R-:W-:Y:S05]  /*01a0*/  @!P0 BRA `(.L_x_1722) ;  /* 0x0000000000548947 */ /* 0x001fea0003800000 */
        /* <DEDUP_REMOVED lines=19> */
[----:B-----5:R-:W-:Y:S05]  /*02e0*/  CALL.REL.NOINC `($_ZN2at6native29vectorized_elementwise_kernelILi2EZZZNS0_54_GLOBAL__N__7dbc7496_16_ComplexKernel_cu_b2145a98_311017polar_kernel_cudaERNS_14TensorIteratorEENKUlvE_clEvENKUlvE_clEvEUlddE_St5arrayIPcLm3EEEEviT0_T1_$__internal_trig_reduction_slowpathd) ;  /* 0x0000007000887944 */ /* 0x020fea0003c00000 */
[----:B------:R-:W-:Y:S05]  /*02f0*/  BRA `(.L_x_1723) ;  /* 0x0000000000087947 */ /* 0x000fea0003800000 */
.L_x_1722:
[----:B------:R-:W-:Y:S01]  /*0300*/  DMUL R2, RZ, R8 ;  /* 0x00000008ff027228 */ /* 0x000fe20000000000 */
[----:B------:R-:W-:-:S10]  /*0310*/  IMAD.MOV.U32 R5, RZ, RZ, RZ ;  /* 0x000000ffff057224 */ /* 0x000fd400078e00ff */
.L_x_1723:
[----:B------:R-:W-:Y:S05]  /*0320*/  BSYNC B1 ;  /* 0x0000000000017941 */ /* 0x000fea0003800000 */
.L_x_1721:
        /* <DEDUP_REMOVED lines=23> */
[----:B------:R-:W-:-:S06]  /*04a0*/  DSETP.NEU.AND P0, PT, |R8|, +INF , PT ;  /* 0x7ff000000800742a */ /* 0x000fcc0003f0d200 */
[----:B------:R-:W-:-:S08]  /*04b0*/  @P1 DFMA R50, R50, -1, RZ ;  /* 0xbff000003232182b */ /* 0x000fd000000000ff */
        /* <DEDUP_REMOVED lines=21> */
[----:B------:R-:W-:Y:S01]  /*0610*/  IMAD.MOV.U32 R0, RZ, RZ, R5 ;  /* 0x000000ffff007224 */ /* 0x000fe200078e0005 */
[----:B------:R-:W-:Y:S06]  /*0620*/  BRA `(.L_x_1726) ;  /* 0x0000000000087947 */ /* 0x000fec0003800000 */
.L_x_1725:
[----:B------:R-:W-:Y:S01]  /*0630*/  DMUL R2, RZ, R8 ;  /* 0x00000008ff027228 */ /* 0x000fe20000000000 */
[----:B------:R-:W-:-:S10]  /*0640*/  IMAD.MOV.U32 R0, RZ, RZ, RZ ;  /* 0x000000ffff007224 */ /* 0x000fd400078e00ff */
.L_x_1726:
[----:B------:R-:W-:Y:S05]  /*0650*/  BSYNC B1 ;  /* 0x0000000000017941 */ /* 0x000fea0003800000 */
.L_x_1724:
        /* <DEDUP_REMOVED lines=44> */
[----:B-----5:R-:W-:Y:S05]  /*0920*/  CALL.REL.NOINC `($_ZN2at6native29vectorized_elementwise_kernelILi2EZZZNS0_54_GLOBAL__N__7dbc7496_16_ComplexKernel_cu_b2145a98_311017polar_kernel_cudaERNS_14TensorIteratorEENKUlvE_clEvENKUlvE_clEvEUlddE_St5arrayIPcLm3EEEEviT0_T1_$__internal_trig_reduction_slowpathd) ;  /* 0x0000006800f87944 */ /* 0x020fea0003c00000 */
[----:B------:R-:W-:Y:S05]  /*0930*/  BRA `(.L_x_1729) ;  /* 0x0000000000087947 */ /* 0x000fea0003800000 */
.L_x_1728:
[----:B------:R-:W-:Y:S01]  /*0940*/  DMUL R2, RZ, R10 ;  /* 0x0000000aff027228 */ /* 0x000fe20000000000 */
[----:B------:R-:W-:-:S10]  /*0950*/  IMAD.MOV.U32 R5, RZ, RZ, RZ ;  /* 0x000000ffff057224 */ /* 0x000fd400078e00ff */
.L_x_1729:
[----:B------:R-:W-:Y:S05]  /*0960*/  BSYNC B1 ;  /* 0x0000000000017941 */ /* 0x000fea0003800000 */
.L_x_1727:
        /* <DEDUP_REMOVED lines=45> */
[----:B-----5:R-:W-:Y:S05]  /*0c40*/  CALL.REL.NOINC `($_ZN2at6native29vectorized_elementwise_kernelILi2EZZZNS0_54_GLOBAL__N__7dbc7496_16_ComplexKernel_cu_b2145a98_311017polar_kernel_cudaERNS_14TensorIteratorEENKUlvE_clEvENKUlvE_clEvEUlddE_St5arrayIPcLm3EEEEviT0_T1_$__internal_trig_reduction_slowpathd) ;  /* 0x0000006800307944 */ /* 0x020fea0003c00000 */
[----:B------:R-:W-:Y:S01]  /*0c50*/  IMAD.MOV.U32 R0, RZ, RZ, R5 ;  /* 0x000000ffff007224 */ /* 0x000fe200078e0005 */
[----:B------:R-:W-:Y:S06]  /*0c60*/  BRA `(.L_x_1732) ;  /* 0x0000000000087947 */ /* 0x000fec0003800000 */
.L_x_1731:
[----:B------:R-:W-:Y:S01]  /*0c70*/  DMUL R2, RZ, R10 ;  /* 0x0000000aff027228 */ /* 0x000fe20000000000 */
[----:B------:R-:W-:-:S10]  /*0c80*/  IMAD.MOV.U32 R0, RZ, RZ, RZ ;  /* 0x000000ffff007224 */ /* 0x000fd400078e00ff */
.L_x_1732:
[----:B------:R-:W-:Y:S05]  /*0c90*/  BSYNC B1 ;  /* 0x0000000000017941 */ /* 0x000fea0003800000 */
.L_x_1730:
        /* <DEDUP_REMOVED lines=22> */
[----:B-----5:R-:W-:-:S06]  /*0e00*/  DSETP.NEU.AND P0, PT, |R16|, +INF , PT ;  /* 0x7ff000001000742a */ /* 0x020fcc0003f0d200 */
        /* <DEDUP_REMOVED lines=21> */
[----:B------:R-:W-:Y:S05]  /*0f60*/  CALL.REL.NOINC `($_ZN2at6native29vectorized_elementwise_kernelILi2EZZZNS0_54_GLOBAL__N__7dbc7496_16_ComplexKernel_cu_b2145a98_311017polar_kernel_cudaERNS_14TensorIteratorEENKUlvE_clEvENKUlvE_clEvEUlddE_St5arrayIPcLm3EEEEviT0_T1_$__internal_trig_reduction_slowpathd) ;  /* 0x0000006400687944 */ /* 0x000fea0003c00000 */
[----:B------:R-:W-:Y:S05]  /*0f70*/  BRA `(.L_x_1735) ;  /* 0x0000000000087947 */ /* 0x000fea0003800000 */
.L_x_1734:
[----:B------:R-:W-:Y:S01]  /*0f80*/  DMUL R2, RZ, R16 ;  /* 0x00000010ff027228 */ /* 0x000fe20000000000 */
[----:B------:R-:W-:-:S10]  /*0f90*/  MOV R5, RZ ;  /* 0x000000ff00057202 */ /* 0x000fd40000000f00 */
.L_x_1735:
[----:B------:R-:W-:Y:S05]  /*0fa0*/  BSYNC B1 ;  /* 0x0000000000017941 */ /* 0x000fea0003800000 */
.L_x_1733:
        /* <DEDUP_REMOVED lines=46> */
[----:B------:R-:W-:Y:S01]  /*1290*/  IMAD.MOV.U32 R0, RZ, RZ, R5 ;  /* 0x000000ffff007224 */ /* 0x000fe200078e0005 */
[----:B------:R-:W-:Y:S06]  /*12a0*/  BRA `(.L_x_1738) ;  /* 0x0000000000087947 */ /* 0x000fec0003800000 */
.L_x_1737:
[----:B------:R-:W-:Y:S01]  /*12b0*/  DMUL R2, RZ, R16 ;  /* 0x00000010ff027228 */ /* 0x000fe20000000000 */
[----:B------:R-:W-:-:S10]  /*12c0*/  MOV R0, RZ ;  /* 0x000000ff00007202 */ /* 0x000fd40000000f00 */
.L_x_1738:
[----:B------:R-:W-:Y:S05]  /*12d0*/  BSYNC B1 ;  /* 0x0000000000017941 */ /* 0x000fea0003800000 */
.L_x_1736:
        /* <DEDUP_REMOVED lines=46> */
.L_x_1740:
[----:B------:R-:W-:Y:S01]  /*15c0*/  DMUL R2, RZ, R18 ;  /* 0x00000012ff027228 */ /* 0x000fe20000000000 */
[----:B------:R-:W-:-:S10]  /*15d0*/  IMAD.MOV.U32 R5, RZ, RZ, RZ ;  /* 0x000000ffff057224 */ /* 0x000fd400078e00ff */
.L_x_1741:
[----:B------:R-:W-:Y:S05]  /*15e0*/  BSYNC B1 ;  /* 0x0000000000017941 */ /* 0x000fea0003800000 */
.L_x_1739:
[----:B------:R-:W0:Y:S01]  /*15f0*/  LDC.64 R48, c[0x4][0x128] ;  /* 0x01004a00ff307b82 */ /* 0x000e220000000a00 */
[----:B------:R-:W-:-:S05]  /*1600*/  VIADD R16, R5, 0x1 ;  /* 0x0000000105107836 */ /* 0x000fca0000000000 */
        /* <DEDUP_REMOVED lines=46> */
.L_x_1743:
[----:B------:R-:W-:Y:S01]  /*18f0*/  DMUL R2, RZ, R18 ;  /* 0x00000012ff027228 */ /* 0x000fe20000000000 */
[----:B------:R-:W-:-:S10]  /*1900*/  IMAD.MOV.U32 R0, RZ, RZ, RZ ;  /* 0x000000ffff007224 */ /* 0x000fd400078e00ff */
.L_x_1744:
[----:B------:R-:W-:Y:S05]  /*1910*/  BSYNC B1 ;  /* 0x0000000000017941 */ /* 0x000fea0003800000 */
.L_x_1742:
        /* <DEDUP_REMOVED lines=11> */
[----:B------:R-:W-:Y:S01]  /*19d0*/  BSSY B1, `(.L_x_1745) ;  /* 0x0000025000017945 */ /* 0x000fe20003800000 */
[----:B------:R-:W-:Y:S01]  /*19e0*/  DSETP.NEU.AND P2, PT, |R40|, +INF , PT ;  /* 0x7ff000002800742a */ /* 0x000fe20003f4d200 */
        /* <DEDUP_REMOVED lines=33> */
.L_x_1746:
[----:B------:R-:W-:Y:S01]  /*1c00*/  DMUL R2, RZ, R40 ;  /* 0x00000028ff027228 */ /* 0x000fe20000000000 */
[----:B------:R-:W-:-:S10]  /*1c10*/  IMAD.MOV.U32 R5, RZ, RZ, RZ ;  /* 0x000000ffff057224 */ /* 0x000fd400078e00ff */
.L_x_1747:
[----:B------:R-:W-:Y:S05]  /*1c20*/  BSYNC B1 ;  /* 0x0000000000017941 */ /* 0x000fea0003800000 */
.L_x_1745:
        /* <DEDUP_REMOVED lines=47> */
.L_x_1749:
[----:B------:R-:W-:Y:S01]  /*1f20*/  DMUL R2, RZ, R40 ;  /* 0x00000028ff027228 */ /* 0x000fe20000000000 */
[----:B------:R-:W-:-:S10]  /*1f30*/  IMAD.MOV.U32 R0, RZ, RZ, RZ ;  /* 0x000000ffff007224 */ /* 0x000fd400078e00ff */
.L_x_1750:
[----:B------:R-:W-:Y:S05]  /*1f40*/  BSYNC B1 ;  /* 0x0000000000017941 */ /* 0x000fea0003800000 */
.L_x_1748:
        /* <DEDUP_REMOVED lines=11> */
[----:B------:R-:W-:Y:S01]  /*2000*/  DSETP.NEU.AND P2, PT, |R42|, +INF , PT ;  /* 0x7ff000002a00742a */ /* 0x000fe20003f4d200 */
[----:B------:R-:W-:Y:S01]  /*2010*/  BSSY B1, `(.L_x_1751) ;  /* 0x000002e000017945 */ /* 0x000fe20003800000 */
[----:B------:R-:W-:-:S02]  /*2020*/  FSEL R46, -R46, 4.2945490664224492434e-19, !P0 ;  /* 0x20fd81642e2e7808 */ /* 0x000fc40004000100 */
[----:B------:R-:W-:-:S06]  /*2030*/  FSEL R47, R0, -0.082518599927425384521, !P0 ;  /* 0xbda8ff83002f7808 */ /* 0x000fcc0004000000 */
[----:B--2---:R-:W-:-:S08]  /*2040*/  DFMA R4, R40, R46, R4 ;  /* 0x0000002e2804722b */ /* 0x004fd00000000004 */
[----:B------:R-:W-:-:S08]  /*2050*/  DFMA R4, R40, R4, R6 ;  /* 0x000000042804722b */ /* 0x000fd00000000006 */
[----:B---3--:R-:W-:Y:S02]  /*2060*/  DFMA R4, R40, R4, R16 ;  /* 0x000000042804722b */ /* 0x008fe40000000010 */
[----:B------:R-:W-:-:S06]  /*2070*/  DMUL R16, R14, R52 ;  /* 0x000000340e107228 */ /* 0x000fcc0000000000 */
[----:B------:R-:W-:Y:S02]  /*2080*/  DFMA R4, R40, R4, R18 ;  /* 0x000000042804722b */ /* 0x000fe40000000012 */
[----:B------:R-:W-:Y:S02]  /*2090*/  DMUL R18, R14, R10 ;  /* 0x0000000a0e127228 */ /* 0x000fe40000000000 */
[C---:B------:R-:W-:Y:S02]  /*20a0*/  DMUL R14, R12.reuse, R8 ;  /* 0x000000080c0e7228 */ /* 0x040fe40000000000 */
[----:B------:R-:W-:Y:S02]  /*20b0*/  DMUL R12, R12, R50 ;  /* 0x000000320c0c7228 */ /* 0x000fe40000000000 */
[----:B----4-:R-:W-:Y:S02]  /*20c0*/  DFMA R4, R40, R4, R24 ;  /* 0x000000042804722b */ /* 0x010fe40000000018 */
[----:B------:R-:W-:-:S02]  /*20d0*/  DMUL R24, R22, R58 ;  /* 0x0000003a16187228 */ /* 0x000fc40000000000 */
[----:B------:R-:W-:-:S04]  /*20e0*/  DMUL R8, R36, R60 ;  /* 0x0000003c24087228 */ /* 0x000fc80000000000 */
[----:B------:R-:W-:Y:S02]  /*20f0*/  DFMA R4, R40, R4, R26 ;  /* 0x000000042804722b */ /* 0x000fe4000000001a */
[----:B------:R-:W-:Y:S02]  /*2100*/  DMUL R26, R22, R62 ;  /* 0x0000003e161a7228 */ /* 0x000fe40000000000 */
[C---:B------:R-:W-:Y:S02]  /*2110*/  DMUL R22, R20.reuse, R56 ;  /* 0x0000003814167228 */ /* 0x040fe40000000000 */
[----:B------:R-:W-:Y:S02]  /*2120*/  DMUL R20, R20, R54 ;  /* 0x0000003614147228 */ /* 0x000fe40000000000 */
[----:B------:R-:W-:Y:S02]  /*2130*/  DFMA R2, R4, R2, R2 ;  /* 0x000000020402722b */ /* 0x000fe40000000002 */
[----:B------:R-:W-:-:S08]  /*2140*/  @P0 DFMA R2, R40, R4, 1 ;  /* 0x3ff000002802042b */ /* 0x000fd00000000004 */
[----:B------:R-:W-:-:S08]  /*2150*/  @P1 DFMA R2, R2, -1, RZ ;  /* 0xbff000000202182b */ /* 0x000fd000000000ff */
[----:B------:R-:W-:Y:S01]  /*2160*/  DMUL R10, R36, R2 ;  /* 0x00000002240a7228 */ /* 0x000fe20000000000 */
        /* <DEDUP_REMOVED lines=20> */
[----:B------:R-:W-:Y:S05]  /*22b0*/  CALL.REL.NOINC `($_ZN2at6native29vectorized_elementwise_kernelILi2EZZZNS0_54_GLOBAL__N__7dbc7496_16_ComplexKernel_cu_b2145a98_311017polar_kernel_cudaERNS_14TensorIteratorEENKUlvE_clEvENKUlvE_clEvEUlddE_St5arrayIPcLm3EEEEviT0_T1_$__internal_trig_reduction_slowpathd) ;  /* 0x0000005000947944 */ /* 0x000fea0003c00000 */
[----:B------:R-:W-:Y:S05]  /*22c0*/  BRA `(.L_x_1753) ;  /* 0x0000000000087947 */ /* 0x000fea0003800000 */
.L_x_1752:
[----:B------:R-:W-:Y:S01]  /*22d0*/  DMUL R2, RZ, R42 ;  /* 0x0000002aff027228 */ /* 0x000fe20000000000 */
[----:B------:R-:W-:-:S10]  /*22e0*/  IMAD.MOV.U32 R5, RZ, RZ, RZ ;  /* 0x000000ffff057224 */ /* 0x000fd400078e00ff */
.L_x_1753:
[----:B------:R-:W-:Y:S05]  /*22f0*/  BSYNC B1 ;  /* 0x0000000000017941 */ /* 0x000fea0003800000 */
.L_x_1751:
        /* <DEDUP_REMOVED lines=44> */
[----:B------:R-:W-:Y:S05]  /*25c0*/  CALL.REL.NOINC `($_ZN2at6native29vectorized_elementwise_kernelILi2EZZZNS0_54_GLOBAL__N__7dbc7496_16_ComplexKernel_cu_b2145a98_311017polar_kernel_cudaERNS_14TensorIteratorEENKUlvE_clEvENKUlvE_clEvEUlddE_St5arrayIPcLm3EEEEviT0_T1_$__internal_trig_reduction_slowpathd) ;  /* 0x0000004c00d07944 */ /* 0x000fea0003c00000 */
[----:B------:R-:W-:Y:S01]  /*25d0*/  IMAD.MOV.U32 R0, RZ, RZ, R5 ;  /* 0x000000ffff007224 */ /* 0x000fe200078e0005 */
[----:B------:R-:W-:Y:S06]  /*25e0*/  BRA `(.L_x_1756) ;  /* 0x0000000000087947 */ /* 0x000fec0003800000 */
.L_x_1755:
[----:B------:R-:W-:Y:S01]  /*25f0*/  DMUL R2, RZ, R42 ;  /* 0x0000002aff027228 */ /* 0x000fe20000000000 */
[----:B------:R-:W-:-:S10]  /*2600*/  IMAD.MOV.U32 R0, RZ, RZ, RZ ;  /* 0x000000ffff007224 */ /* 0x000fd400078e00ff */
.L_x_1756:
[----:B------:R-:W-:Y:S05]  /*2610*/  BSYNC B1 ;  /* 0x0000000000017941 */ /* 0x000fea0003800000 */
.L_x_1754:
        /* <DEDUP_REMOVED lines=13> */
[----:B------:R-:W-:Y:S01]  /*26f0*/  FSEL R52, -R52, 4.2945490664224492434e-19, !P0 ;  /* 0x20fd816434347808 */ /* 0x000fe20004000100 */
[----:B------:R-:W-:Y:S01]  /*2700*/  DMUL R36, R38, R36 ;  /* 0x0000002426247228 */ /* 0x000fe20000000000 */
        /* <DEDUP_REMOVED lines=33> */
.L_x_1758:
[----:B------:R-:W-:Y:S01]  /*2920*/  DMUL R2, RZ, R28 ;  /* 0x0000001cff027228 */ /* 0x000fe20000000000 */
[----:B------:R-:W-:-:S10]  /*2930*/  MOV R5, RZ ;  /* 0x000000ff00057202 */ /* 0x000fd40000000f00 */
.L_x_1759:
[----:B------:R-:W-:Y:S05]  /*2940*/  BSYNC B1 ;  /* 0x0000000000017941 */ /* 0x000fea0003800000 */
.L_x_1757:
        /* <DEDUP_REMOVED lines=47> */
.L_x_1761:
[----:B------:R-:W-:Y:S01]  /*2c40*/  DMUL R2, RZ, R28 ;  /* 0x0000001cff027228 */ /* 0x000fe20000000000 */
[----:B------:R-:W-:-:S10]  /*2c50*/  MOV R0, RZ ;  /* 0x000000ff00007202 */ /* 0x000fd40000000f00 */
.L_x_1762:
[----:B------:R-:W-:Y:S05]  /*2c60*/  BSYNC B1 ;  /* 0x0000000000017941 */ /* 0x000fea0003800000 */
.L_x_1760:
        /* <DEDUP_REMOVED lines=48> */
.L_x_1764:
[----:B------:R-:W-:Y:S01]  /*2f70*/  DMUL R2, RZ, R30 ;  /* 0x0000001eff027228 */ /* 0x000fe20000000000 */
[----:B------:R-:W-:-:S10]  /*2f80*/  IMAD.MOV.U32 R5, RZ, RZ, RZ ;  /* 0x000000ffff057224 */ /* 0x000fd400078e00ff */
.L_x_1765:
[----:B------:R-:W-:Y:S05]  /*2f90*/  BSYNC B1 ;  /* 0x0000000000017941 */ /* 0x000fea0003800000 */
.L_x_1763:
        /* <DEDUP_REMOVED lines=47> */
.L_x_1767:
[----:B------:R-:W-:Y:S01]  /*3290*/  DMUL R2, RZ, R30 ;  /* 0x0000001eff027228 */ /* 0x000fe20000000000 */
[----:B------:R-:W-:-:S10]  /*32a0*/  IMAD.MOV.U32 R0, RZ, RZ, RZ ;  /* 0x000000ffff007224 */ /* 0x000fd400078e00ff */
.L_x_1768:
[----:B------:R-:W-:Y:S05]  /*32b0*/  BSYNC B1 ;  /* 0x0000000000017941 */ /* 0x000fea0003800000 */
.L_x_1766:
[----:B------:R-:W0:Y:S01]  /*32c0*/  LDC.64 R32, c[0x4][0x128] ;  /* 0x01004a00ff207b82 */ /* 0x000e220000000a00 */
[----:B------:R-:W-:-:S05]  /*32d0*/  IMAD.SHL.U32 R4, R0, 0x8, RZ ;  /* 0x0000000800047824 */ /* 0x000fca00078e00ff */
[----:B------:R-:W-:-:S05]  /*32e0*/  LOP3.LUT R5, R4, 0x8, RZ, 0xc0, !PT ;  /* 0x0000000804057812 */ /* 0x000fca00078ec0ff */
[----:B0-----:R-:W-:-:S05]  /*32f0*/  IMAD.WIDE.U32 R32, R5, 0x8, R32 ;  /* 0x0000000805207825 */ /* 0x001fca00078e0020 */
[----:B------:R-:W2:Y:S04]  /*3300*/  LDG.E.128.CONSTANT R4, desc[UR6][R32.64] ;  /* 0x0000000620047981 */ /* 0x000ea8000c1e9d00 */
[----:B------:R-:W3:Y:S04]  /*3310*/  LDG.E.128.CONSTANT R44, desc[UR6][R32.64+0x10] ;  /* 0x00001006202c7981 */ /* 0x000ee8000c1e9d00 */
[----:B------:R0:W4:Y:S01]  /*3320*/  LDG.E.128.CONSTANT R48, desc[UR6][R32.64+0x20] ;  /* 0x0000200620307981 */ /* 0x000122000c1e9d00 */
[----:B------:R-:W-:Y:S01]  /*3330*/  R2P PR, R0, 0x3 ;  /* 0x0000000300007804 */ /* 0x000fe20000000000 */
[----:B------:R-:W-:Y:S01]  /*3340*/  IMAD.MOV.U32 R0, RZ, RZ, 0x3de5db65 ;  /* 0x3de5db65ff007424 */ /* 0x000fe200078e00ff */
[----:B------:R-:W-:Y:S01]  /*3350*/  MOV R52, 0x79785eba ;  /* 0x79785eba00347802 */ /* 0x000fe20000000f00 */
[----:B------:R-:W-:-:S02]  /*3360*/  DMUL R30, R2, R2 ;  /* 0x00000002021e7228 */ /* 0x000fc40000000000 */
[----:B------:R-:W-:Y:S01]  /*3370*/  DMUL R28, R34, R28 ;  /* 0x0000001c221c7228 */ /* 0x000fe20000000000 */
[----:B------:R-:W-:Y:S02]  /*3380*/  FSEL R52, -R52, 4.2945490664224492434e-19, !P0 ;  /* 0x20fd816434347808 */ /* 0x000fe40004000100 */
[----:B------:R-:W-:Y:S02]  /*3390*/  FSEL R53, R0, -0.082518599927425384521, !P0 ;  /* 0xbda8ff8300357808 */ /* 0x000fe40004000000 */
[----:B------:R-:W0:Y:S02]  /*33a0*/  S2R R0, SR_CTAID.X ;  /* 0x0000000000007919 */ /* 0x000e240000002500 */
[----:B0-----:R-:W-:Y:S02]  /*33b0*/  IMAD.SHL.U32 R33, R0, 0x400, RZ ;  /* 0x0000040000217824 */ /* 0x001fe400078e00ff */
[----:B--2---:R-:W-:-:S08]  /*33c0*/  DFMA R4, R30, R52, R4 ;  /* 0x000000341e04722b */ /* 0x004fd00000000004 */
[C---:B------:R-:W-:Y:S01]  /*33d0*/  DFMA R4, R30.reuse, R4, R6 ;  /* 0x000000041e04722b */ /* 0x040fe20000000006 */
[----:B------:R-:W0:Y:S07]  /*33e0*/  LDC.64 R6, c[0x0][0x218] ;  /* 0x00008600ff067b82 */ /* 0x000e2e0000000a00 */
[C---:B---3--:R-:W-:Y:S01]  /*33f0*/  DFMA R4, R30.reuse, R4, R44 ;  /* 0x000000041e04722b */ /* 0x048fe2000000002c */
[----:B------:R-:W1:Y:S07]  /*3400*/  S2R R45, SR_TID.X ;  /* 0x00000000002d7919 */ /* 0x000e6e0000002100 */
[----:B------:R-:W-:-:S08]  /*3410*/  DFMA R4, R30, R4, R46 ;  /* 0x000000041e04722b */ /* 0x000fd0000000002e */
[----:B----4-:R-:W-:-:S08]  /*3420*/  DFMA R4, R30, R4, R48 ;  /* 0x000000041e04722b */ /* 0x010fd00000000030 */
[----:B------:R-:W-:-:S08]  /*3430*/  DFMA R4, R30, R4, R50 ;  /* 0x000000041e04722b */ /* 0x000fd00000000032 */
[----:B------:R-:W-:Y:S02]  /*3440*/  DFMA R2, R4, R2, R2 ;  /* 0x000000020402722b */ /* 0x000fe40000000002 */
[----:B------:R-:W-:Y:S01]  /*3450*/  @P0 DFMA R2, R30, R4, 1 ;  /* 0x3ff000001e02042b */ /* 0x000fe20000000004 */
[----:B0-----:R-:W-:-:S07]  /*3460*/  IMAD.WIDE.U32 R4, R33, 0x10, R6 ;  /* 0x0000001021047825 */ /* 0x001fce00078e0006 */
[----:B------:R-:W-:Y:S01]  /*3470*/  @P1 DFMA R2, R2, -1, RZ ;  /* 0xbff000000202182b */ /* 0x000fe200000000ff */
[----:B-1----:R-:W-:-:S05]  /*3480*/  IMAD.WIDE R4, R45, 0x20, R4 ;  /* 0x000000202d047825 */ /* 0x002fca00078e0204 */
[----:B------:R-:W-:Y:S02]  /*3490*/  STG.E.128 desc[UR6][R4.64], R12 ;  /* 0x0000000c04007986 */ /* 0x000fe4000c101d06 */
[----:B------:R-:W-:Y:S02]  /*34a0*/  DMUL R30, R34, R2 ;  /* 0x00000002221e7228 */ /* 0x000fe40000000000 */
[----:B------:R-:W-:Y:S04]  /*34b0*/  STG.E.128 desc[UR6][R4.64+0x10], R16 ;  /* 0x0000101004007986 */ /* 0x000fe8000c101d06 */
[----:B------:R-:W-:Y:S04]  /*34c0*/  STG.E.128 desc[UR6][R4.64+0x1000], R20 ;  /* 0x0010001404007986 */ /* 0x000fe8000c101d06 */
[----:B------:R-:W-:Y:S04]  /*34d0*/  STG.E.128 desc[UR6][R4.64+0x1010], R24 ;  /* 0x0010101804007986 */ /* 0x000fe8000c101d06 */
[----:B------:R-:W-:Y:S04]  /*34e0*/  STG.E.128 desc[UR6][R4.64+0x2000], R8 ;  /* 0x0020000804007986 */ /* 0x000fe8000c101d06 */
[----:B------:R-:W-:Y:S04]  /*34f0*/  STG.E.128 desc[UR6][R4.64+0x2010], R36 ;  /* 0x0020102404007986 */ /* 0x000fe8000c101d06 */
[----:B------:R-:W-:Y:S04]  /*3500*/  STG.E.128 desc[UR6][R4.64+0x3000], R40 ;  /* 0x0030002804007986 */ /* 0x000fe8000c101d06 */
[----:B------:R-:W-:Y:S01]  /*3510*/  STG.E.128 desc[UR6][R4.64+0x3010], R28 ;  /* 0x0030101c04007986 */ /* 0x000fe2000c101d06 */
[----:B------:R-:W-:Y:S05]  /*3520*/  EXIT ;  /* 0x000000000000794d */ /* 0x000fea0003800000 */
.L_x_1720:
[----:B------:R-:W0:Y:S01]  /*3530*/  S2R R0, SR_TID.X ;  /* 0x0000000000007919 */ /* 0x000e220000002100 */
[----:B------:R-:W-:Y:S02]  /*3540*/  CS2R R20, SRZ ;  /* 0x0000000000147805 */ /* 0x000fe4000001ff00 */
[----:B------:R-:W-:Y:S02]  /*3550*/  CS2R R22, SRZ ;  /* 0x0000000000167805 */ /* 0x000fe4000001ff00 */
[----:B0-----:R-:W-:-:S13]  /*3560*/  ISETP.GE.AND P0, PT, R0, R40, PT ;  /* 0x000000280000720c */ /* 0x001fda0003f06270 */
[----:B------:R-:W-:Y:S01]  /*3570*/  @!P0 IMAD.IADD R15, R41, 0x1, R0 ;  /* 0x00000001290f8824 */ /* 0x000fe200078e0200 */
[----:B------:R-:W0:Y:S01]  /*3580*/  @!P0 LDC.64 R12, c[0x0][0x228] ;  /* 0x00008a00ff0c8b82 */ /* 0x000e220000000a00 */
[----:B------:R-:W-:-:S05]  /*3590*/  @!P0 VIADD R0, R0, 0x80 ;  /* 0x0000008000008836 */ /* 0x000fca0000000000 */
[----:B------:R-:W-:-:S13]  /*35a0*/  ISETP.GE.AND P6, PT, R0, R40, PT ;  /* 0x000000280000720c */ /* 0x000fda0003fc6270 */
[----:B------:R-:W-:Y:S01]  /*35b0*/  @!P6 IMAD.IADD R9, R41, 0x1, R0 ;  /* 0x000000012909e824 */ /* 0x000fe200078e0200 */
[----:B------:R-:W1:Y:S01]  /*35c0*/  @!P6 LDC.64 R2, c[0x0][0x220] ;  /* 0x00008800ff02eb82 */ /* 0x000e620000000a00 */
[----:B------:R-:W-:-:S05]  /*35d0*/  @!P6 VIADD R0, R0, 0x80 ;  /* 0x000000800000e836 */ /* 0x000fca0000000000 */
[CC--:B------:R-:W-:Y:S02]  /*35e0*/  ISETP.GE.AND P5, PT, R0.reuse, R40.reuse, PT ;  /* 0x000000280000720c */ /* 0x0c0fe40003fa6270 */
[----:B------:R-:W2:Y:S11]  /*35f0*/  @!P6 LDC.64 R4, c[0x0][0x228] ;  /* 0x00008a00ff04eb82 */ /* 0x000eb60000000a00 */
[----:B------:R-:W-:Y:S01]  /*3600*/  @!P5 IMAD.IADD R11, R41, 0x1, R0 ;  /* 0x00000001290bd824 */ /* 0x000fe200078e0200 */
[----:B------:R-:W-:Y:S01]  /*3610*/  @!P5 IADD3 R0, R0, 0x80, RZ ;  /* 0x000000800000d810 */ /* 0x000fe20007ffe0ff */
[----:B------:R-:W3:Y:S03]  /*3620*/  @!P5 LDC.64 R44, c[0x0][0x220] ;  /* 0x00008800ff2cdb82 */ /* 0x000ee60000000a00 */
[----:B------:R-:W-:Y:S01]  /*3630*/  ISETP.GE.AND P4, PT, R0, R40, PT ;  /* 0x000000280000720c */ /* 0x000fe20003f86270 */
[----:B-1----:R-:W-:-:S04]  /*3640*/  @!P6 IMAD.WIDE.U32 R2, R9, 0x8, R2 ;  /* 0x000000080902e825 */ /* 0x002fc800078e0002 */
[----:B------:R-:W1:Y:S01]  /*3650*/  @!P5 LDC.64 R46, c[0x0][0x228] ;  /* 0x00008a00ff2edb82 */ /* 0x000e620000000a00 */
[----:B------:R4:W5:Y:S01]  /*3660*/  @!P6 LDG.E.64 R20, desc[UR6][R2.64] ;  /* 0x000000060214e981 */ /* 0x000962000c1e1b00 */
[----:B--2---:R-:W-:-:S06]  /*3670*/  @!P6 IMAD.WIDE.U32 R4, R9, 0x8, R4 ;  /* 0x000000080904e825 */ /* 0x004fcc00078e0004 */
[C---:B------:R-:W-:Y:S01]  /*3680*/  @!P4 IMAD.IADD R51, R41.reuse, 0x1, R0 ;  /* 0x000000012933c824 */ /* 0x040fe200078e0200 */
[----:B------:R-:W2:Y:S01]  /*3690*/  @!P4 LDC.64 R48, c[0x0][0x220] ;  /* 0x00008800ff30cb82 */ /* 0x000ea20000000a00 */
[----:B------:R-:W-:Y:S01]  /*36a0*/  @!P4 VIADD R0, R0, 0x80 ;  /* 0x000000800000c836 */ /* 0x000fe20000000000 */
[----:B------:R0:W5:Y:S04]  /*36b0*/  @!P6 LDG.E.64 R22, desc[UR6][R4.64] ;  /* 0x000000060416e981 */ /* 0x000168000c1e1b00 */
[C---:B------:R-:W-:Y:S02]  /*36c0*/  ISETP.GE.AND P3, PT, R0.reuse, R40, PT ;  /* 0x000000280000720c */ /* 0x040fe40003f66270 */
[----:B------:R-:W0:Y:S11]  /*36d0*/  @!P4 LDC.64 R6, c[0x0][0x228] ;  /* 0x00008a00ff06cb82 */ /* 0x000e360000000a00 */
[----:B------:R-:W-:Y:S01]  /*36e0*/  @!P3 IMAD.IADD R33, R41, 0x1, R0 ;  /* 0x000000012921b824 */ /* 0x000fe200078e0200 */
[----:B------:R-:W1:Y:S01]  /*36f0*/  @!P3 LDC.64 R16, c[0x0][0x220] ;  /* 0x00008800ff10bb82 */ /* 0x000e620000000a00 */
[----:B------:R-:W-:-:S05]  /*3700*/  @!P3 VIADD R0, R0, 0x80 ;  /* 0x000000800000b836 */ /* 0x000fca0000000000 */
[C---:B------:R-:W-:Y:S01]  /*3710*/  ISETP.GE.AND P2, PT, R0.reuse, R40, PT ;  /* 0x000000280000720c */ /* 0x040fe20003f46270 */
[----:B--2---:R-:W-:Y:S01]  /*3720*/  @!P4 IMAD.WIDE.U32 R48, R51, 0x8, R48 ;  /* 0x000000083330c825 */ /* 0x004fe200078e0030 */
[----:B------:R-:W2:Y:S11]  /*3730*/  @!P3 LDC.64 R34, c[0x0][0x228] ;  /* 0x00008a00ff22bb82 */ /* 0x000eb60000000a00 */
[----:B------:R-:W-:Y:S01]  /*3740*/  @!P2 IMAD.IADD R14, R41, 0x1, R0 ;  /* 0x00000001290ea824 */ /* 0x000fe200078e0200 */
[----:B------:R-:W2:Y:S01]  /*3750*/  @!P2 LDC.64 R38, c[0x0][0x220] ;  /* 0x00008800ff26ab82 */ /* 0x000ea20000000a00 */
[----:B------:R-:W-:-:S05]  /*3760*/  @!P2 VIADD R0, R0, 0x80 ;  /* 0x000000800000a836 */ /* 0x000fca0000000000 */
[CC--:B------:R-:W-:Y:S01]  /*3770*/  ISETP.GE.AND P1, PT, R0.reuse, R40.reuse, PT ;  /* 0x000000280000720c */ /* 0x0c0fe20003f26270 */
[----:B---3--:R-:W-:Y:S01]  /*3780*/  @!P5 IMAD.WIDE.U32 R44, R11, 0x8, R44 ;  /* 0x000000080b2cd825 */ /* 0x008fe200078e002c */
[----:B------:R-:W3:Y:S11]  /*3790*/  @!P2 LDC.64 R42, c[0x0][0x228] ;  /* 0x00008a00ff2aab82 */ /* 0x000ef60000000a00 */
[----:B------:R-:W-:Y:S01]  /*37a0*/  @!P1 IMAD.IADD R19, R41, 0x1, R0 ;  /* 0x0000000129139824 */ /* 0x000fe200078e0200 */
[----:B------:R-:W-:Y:S01]  /*37b0*/  @!P1 IADD3 R0, R0, 0x80, RZ ;  /* 0x0000008000009810 */ /* 0x000fe20007ffe0ff */
[----:B----4-:R-:W4:Y:S03]  /*37c0*/  @!P1 LDC.64 R2, c[0x0][0x220] ;  /* 0x00008800ff029b82 */ /* 0x010f260000000a00 */
[----:B------:R-:W-:Y:S01]  /*37d0*/  ISETP.GE.AND P6, PT, R0, R40, PT ;  /* 0x000000280000720c */ /* 0x000fe20003fc6270 */
[----:B0-----:R-:W-:-:S04]  /*37e0*/  @!P4 IMAD.WIDE.U32 R50, R51, 0x8, R6 ;  /* 0x000000083332c825 */ /* 0x001fc800078e0006 */
[----:B------:R-:W0:Y:S01]  /*37f0*/  @!P1 LDC.64 R4, c[0x0][0x228] ;  /* 0x00008a00ff049b82 */ /* 0x000e220000000a00 */
[----:B-1----:R-:W-:-:S07]  /*3800*/  @!P5 IMAD.WIDE.U32 R46, R11, 0x8, R46 ;  /* 0x000000080b2ed825 */ /* 0x002fce00078e002e */
[----:B------:R-:W1:Y:S08]  /*3810*/  @!P6 LDC.64 R6, c[0x0][0x220] ;  /* 0x00008800ff06eb82 */ /* 0x000e700000000a00 */
[----:B------:R-:W1:Y:S08]  /*3820*/  @!P6 LDC.64 R8, c[0x0][0x228] ;  /* 0x00008a00ff08eb82 */ /* 0x000e700000000a00 */
[----:B------:R-:W1:Y:S01]  /*3830*/  @!P0 LDC.64 R10, c[0x0][0x220] ;  /* 0x00008800ff0a8b82 */ /* 0x000e620000000a00 */
[----:B------:R-:W-:-:S02]  /*3840*/  CS2R R24, SRZ ;  /* 0x0000000000187805 */ /* 0x000fc4000001ff00 */
[----:B------:R-:W-:Y:S02]  /*3850*/  CS2R R26, SRZ ;  /* 0x00000000001a7805 */ /* 0x000fe4000001ff00 */
[----:B------:R-:W-:Y:S02]  /*3860*/  CS2R R30, SRZ ;  /* 0x00000000001e7805 */ /* 0x000fe4000001ff00 */
[----:B------:R-:W-:Y:S01]  /*3870*/  CS2R R36, SRZ ;  /* 0x0000000000247805 */ /* 0x000fe2000001ff00 */
[C---:B------:R-:W-:Y:S01]  /*3880*/  @!P3 IMAD.WIDE.U32 R16, R33.reuse, 0x8, R16 ;  /* 0x000000082110b825 */ /* 0x040fe200078e0010 */
[----:B------:R4:W5:Y:S01]  /*3890*/  @!P5 LDG.E.64 R24, desc[UR6][R44.64] ;  /* 0x000000062c18d981 */ /* 0x000962000c1e1b00 */
[----:B------:R-:W-:Y:S02]  /*38a0*/  CS2R R28, SRZ ;  /* 0x00000000001c7805 */ /* 0x000fe4000001ff00 */
[----:B--2---:R-:W-:Y:S01]  /*38b0*/  @!P3 IMAD.WIDE.U32 R56, R33, 0x8, R34 ;  /* 0x000000082138b825 */ /* 0x004fe200078e0022 */
[----:B------:R-:W5:Y:S01]  /*38c0*/  @!P5 LDG.E.64 R26, desc[UR6][R46.64] ;  /* 0x000000062e1ad981 */ /* 0x000f62000c1e1b00 */
[----:B------:R-:W-:-:S02]  /*38d0*/  CS2R R34, SRZ ;  /* 0x0000000000227805 */ /* 0x000fc4000001ff00 */
[C---:B------:R-:W-:Y:S01]  /*38e0*/  @!P2 IMAD.WIDE.U32 R58, R14.reuse, 0x8, R38 ;  /* 0x000000080e3aa825 */ /* 0x040fe200078e0026 */
[----:B------:R-:W-:Y:S01]  /*38f0*/  CS2R R54, SRZ ;  /* 0x0000000000367805 */ /* 0x000fe2000001ff00 */
[----:B------:R2:W5:Y:S02]  /*3900*/  @!P4 LDG.E.64 R30, desc[UR6][R50.64] ;  /* 0x00000006321ec981 */ /* 0x000564000c1e1b00 */
[----:B----4-:R-:W-:Y:S01]  /*3910*/  @!P1 IMAD.WIDE.U32 R44, R19, 0x8, R2 ;  /* 0x00000008132c9825 */ /* 0x010fe200078e0002 */
[----:B------:R-:W-:Y:S01]  /*3920*/  CS2R R38, SRZ ;  /* 0x0000000000267805 */ /* 0x000fe2000001ff00 */
[----:B------:R4:W5:Y:S02]  /*3930*/  @!P3 LDG.E.64 R36, desc[UR6][R16.64] ;  /* 0x000000061024b981 */ /* 0x000964000c1e1b00 */
[----:B------:R-:W-:Y:S01]  /*3940*/  @!P6 IMAD.IADD R3, R41, 0x1, R0 ;  /* 0x000000012903e824 */ /* 0x000fe200078e0200 */
[----:B------:R-:W-:Y:S01]  /*3950*/  CS2R R32, SRZ ;  /* 0x0000000000207805 */ /* 0x000fe2000001ff00 */
[----:B---3--:R-:W-:Y:S01]  /*3960*/  @!P2 IMAD.WIDE.U32 R60, R14, 0x8, R42 ;  /* 0x000000080e3ca825 */ /* 0x008fe200078e002a */
[----:B------:R-:W-:-:S02]  /*3970*/  CS2R R52, SRZ ;  /* 0x0000000000347805 */ /* 0x000fc4000001ff00 */
[----:B--2---:R-:W-:Y:S02]  /*3980*/  CS2R R50, SRZ ;  /* 0x0000000000327805 */ /* 0x004fe4000001ff00 */
[----:B------:R-:W-:Y:S01]  /*3990*/  CS2R R42, SRZ ;  /* 0x00000000002a7805 */ /* 0x000fe2000001ff00 */
[----:B0-----:R-:W-:Y:S01]  /*39a0*/  @!P1 IMAD.WIDE.U32 R46, R19, 0x8, R4 ;  /* 0x00000008132e9825 */ /* 0x001fe200078e0004 */
[----:B------:R-:W-:Y:S02]  /*39b0*/  CS2R R18, SRZ ;  /* 0x0000000000127805 */ /* 0x000fe4000001ff00 */
[----:B----4-:R-:W-:Y:S01]  /*39c0*/  CS2R R16, SRZ ;  /* 0x0000000000107805 */ /* 0x010fe2000001ff00 */
[----:B------:R0:W5:Y:S01]  /*39d0*/  @!P4 LDG.E.64 R28, desc[UR6][R48.64] ;  /* 0x00000006301cc981 */ /* 0x000162000c1e1b00 */
[----:B-1----:R-:W-:-:S03]  /*39e0*/  @!P6 IMAD.WIDE.U32 R6, R3, 0x8, R6 ;  /* 0x000000080306e825 */ /* 0x002fc600078e0006 */
[----:B------:R0:W5:Y:S01]  /*39f0*/  @!P3 LDG.E.64 R38, desc[UR6][R56.64] ;  /* 0x000000063826b981 */ /* 0x000162000c1e1b00 */
[----:B------:R-:W-:-:S03]  /*3a00*/  @!P6 IMAD.WIDE.U32 R4, R3, 0x8, R8 ;  /* 0x000000080304e825 */ /* 0x000fc600078e0008 */
[----:B------:R0:W5:Y:S01]  /*3a10*/  @!P2 LDG.E.64 R34, desc[UR6][R58.64] ;  /* 0x000000063a22a981 */ /* 0x000162000c1e1b00 */
[----:B------:R-:W-:-:S03]  /*3a20*/  @!P0 IMAD.WIDE.U32 R2, R15, 0x8, R10 ;  /* 0x000000080f028825 */ /* 0x000fc600078e000a */
[----:B------:R0:W5:Y:S01]  /*3a30*/  @!P2 LDG.E.64 R54, desc[UR6][R60.64] ;  /* 0x000000063c36a981 */ /* 0x000162000c1e1b00 */
[----:B------:R-:W-:-:S03]  /*3a40*/  @!P0 IMAD.WIDE.U32 R12, R15, 0x8, R12 ;  /* 0x000000080f0c8825 */ /* 0x000fc600078e000c */
[----:B------:R0:W5:Y:S04]  /*3a50*/  @!P1 LDG.E.64 R32, desc[UR6][R44.64] ;  /* 0x000000062c209981 */ /* 0x000168000c1e1b00 */
[----:B------:R0:W5:Y:S04]  /*3a60*/  @!P1 LDG.E.64 R52, desc[UR6][R46.64] ;  /* 0x000000062e349981 */ /* 0x000168000c1e1b00 */
[----:B------:R0:W5:Y:S04]  /*3a70*/  @!P6 LDG.E.64 R50, desc[UR6][R6.64] ;  /* 0x000000060632e981 */ /* 0x000168000c1e1b00 */
[----:B------:R0:W5:Y:S04]  /*3a80*/  @!P6 LDG.E.64 R42, desc[UR6][R4.64] ;  /* 0x00000006042ae981 */ /* 0x000168000c1e1b00 */
[----:B------:R0:W5:Y:S04]  /*3a90*/  @!P0 LDG.E.64 R16, desc[UR6][R2.64] ;  /* 0x0000000602108981 */ /* 0x000168000c1e1b00 */
[----:B------:R0:W5:Y:S01]  /*3aa0*/  @!P0 LDG.E.64 R18, desc[UR6][R12.64] ;  /* 0x000000060c128981 */ /* 0x000162000c1e1b00 */
[----:B------:R-:W-:Y:S01]  /*3ab0*/  BSSY B1, `(.L_x_1769) ;  /* 0x000006a000017945 */ /* 0x000fe20003800000 */
[----:B------:R-:W-:-:S02]  /*3ac0*/  CS2R R10, SRZ ;  /* 0x00000000000a7805 */ /* 0x000fc4000001ff00 */
        /* <DEDUP_REMOVED lines=8> */
[----:B0-----:R-:W-:Y:S01]  /*3b50*/  DMUL R4, R18, UR4 ;  /* 0x0000000412047c28 */ /* 0x001fe20008000000 */
        /* <DEDUP_REMOVED lines=17> */
.L_x_1772:
[----:B0-----:R-:W-:Y:S01]  /*3c70*/  DMUL R2, RZ, R18 ;  /* 0x00000012ff027228 */ /* 0x001fe20000000000 */
[----:B------:R-:W-:-:S10]  /*3c80*/  IMAD.MOV.U32 R5, RZ, RZ, RZ ;  /* 0x000000ffff057224 */ /* 0x000fd400078e00ff */
.L_x_1773:
[----:B------:R-:W-:Y:S05]  /*3c90*/  BSYNC B2 ;  /* 0x0000000000027941 */ /* 0x000fea0003800000 */
.L_x_1771:
        /* <DEDUP_REMOVED lines=48> */
.L_x_1775:
[----:B------:R-:W-:Y:S01]  /*3fa0*/  DMUL R2, RZ, R18 ;  /* 0x00000012ff027228 */ /* 0x000fe20000000000 */
[----:B------:R-:W-:-:S10]  /*3fb0*/  IMAD.MOV.U32 R0, RZ, RZ, RZ ;  /* 0x000000ffff007224 */ /* 0x000fd400078e00ff */
.L_x_1776:
[----:B------:R-:W-:Y:S05]  /*3fc0*/  BSYNC B2 ;  /* 0x0000000000027941 */ /* 0x000fea0003800000 */
.L_x_1774:
        /* <DEDUP_REMOVED lines=15> */
[----:B---3--:R-:W-:Y:S02]  /*40c0*/  DFMA R4, R18, R4, R8 ;  /* 0x000000041204722b */ /* 0x008fe40000000008 */
[----:B------:R-:W-:-:S06]  /*40d0*/  DMUL R8, R56, R16 ;  /* 0x0000001038087228 */ /* 0x000fcc0000000000 */
[----:B------:R-:W-:-:S08]  /*40e0*/  DFMA R4, R18, R4, R10 ;  /* 0x000000041204722b */ /* 0x000fd0000000000a */
[----:B----4-:R-:W-:-:S08]  /*40f0*/  DFMA R4, R18, R4, R12 ;  /* 0x000000041204722b */ /* 0x010fd0000000000c */
[----:B------:R-:W-:-:S08]  /*4100*/  DFMA R4, R18, R4, R14 ;  /* 0x000000041204722b */ /* 0x000fd0000000000e */
[----:B------:R-:W-:Y:S02]  /*4110*/  DFMA R2, R4, R2, R2 ;  /* 0x000000020402722b */ /* 0x000fe40000000002 */
[----:B------:R-:W-:-:S08]  /*4120*/  @P0 DFMA R2, R18, R4, 1 ;  /* 0x3ff000001202042b */ /* 0x000fd00000000004 */
[----:B------:R-:W-:-:S08]  /*4130*/  @P1 DFMA R2, R2, -1, RZ ;  /* 0xbff000000202182b */ /* 0x000fd000000000ff */
[----:B------:R-:W-:-:S11]  /*4140*/  DMUL R10, R2, R16 ;  /* 0x00000010020a7228 */ /* 0x000fd60000000000 */
.L_x_1770:
[----:B------:R-:W-:Y:S05]  /*4150*/  BSYNC B1 ;  /* 0x0000000000017941 */ /* 0x000fea0003800000 */
.L_x_1769:
[----:B0-----:R-:W0:Y:S01]  /*4160*/  S2R R3, SR_TID.X ;  /* 0x0000000000037919 */ /* 0x001e220000002100 */
[----:B------:R-:W-:Y:S01]  /*4170*/  BSSY B1, `(.L_x_1777) ;  /* 0x000006c000017945 */ /* 0x000fe20003800000 */
[----:B------:R-:W-:Y:S02]  /*4180*/  CS2R R14, SRZ ;  /* 0x00000000000e7805 */ /* 0x000fe4000001ff00 */
[----:B------:R-:W-:Y:S02]  /*4190*/  CS2R R12, SRZ ;  /* 0x00000000000c7805 */ /* 0x000fe4000001ff00 */
[----:B0-----:R-:W-:-:S04]  /*41a0*/  IADD3 R3, R3, 0x80, RZ ;  /* 0x0000008003037810 */ /* 0x001fc80007ffe0ff */
[----:B------:R-:W-:-:S13]  /*41b0*/  ISETP.GE.AND P0, PT, R3, R40, PT ;  /* 0x000000280300720c */ /* 0x000fda0003f06270 */
[----:B------:R-:W-:Y:S05]  /*41c0*/  @P0 BRA `(.L_x_1778) ;  /* 0x0000000400980947 */ /* 0x000fea0003800000 */
        /* <DEDUP_REMOVED lines=24> */
.L_x_1780:
[----:B------:R-:W-:Y:S01]  /*4350*/  DMUL R2, RZ, R22 ;  /* 0x00000016ff027228 */ /* 0x000fe20000000000 */
[----:B------:R-:W-:-:S10]  /*4360*/  IMAD.MOV.U32 R5, RZ, RZ, RZ ;  /* 0x000000ffff057224 */ /* 0x000fd400078e00ff */
.L_x_1781:
[----:B------:R-:W-:Y:S05]  /*4370*/  BSYNC B2 ;  /* 0x0000000000027941 */ /* 0x000fea0003800000 */
.L_x_1779:
        /* <DEDUP_REMOVED lines=46> */
[----:B------:R-:W-:Y:S01]  /*4660*/  IMAD.MOV.U32 R0, RZ, RZ, R5 ;  /* 0x000000ffff007224 */ /* 0x000fe200078e0005 */
[----:B------:R-:W-:Y:S06]  /*4670*/  BRA `(.L_x_1784) ;  /* 0x0000000000087947 */ /* 0x000fec0003800000 */
.L_x_1783:
[----:B------:R-:W-:Y:S01]  /*4680*/  DMUL R2, RZ, R22 ;  /* 0x00000016ff027228 */ /* 0x000fe20000000000 */
[----:B------:R-:W-:-:S10]  /*4690*/  IMAD.MOV.U32 R0, RZ, RZ, RZ ;  /* 0x000000ffff007224 */ /* 0x000fd400078e00ff */
.L_x_1784:
[----:B------:R-:W-:Y:S05]  /*46a0*/  BSYNC B2 ;  /* 0x0000000000027941 */ /* 0x000fea0003800000 */
.L_x_1782:
        /* <DEDUP_REMOVED lines=24> */
.L_x_1778:
[----:B------:R-:W-:Y:S05]  /*4830*/  BSYNC B1 ;  /* 0x0000000000017941 */ /* 0x000fea0003800000 */
.L_x_1777:
[----:B------:R-:W0:Y:S01]  /*4840*/  S2R R3, SR_TID.X ;  /* 0x0000000000037919 */ /* 0x000e220000002100 */
[----:B------:R-:W-:Y:S01]  /*4850*/  BSSY B1, `(.L_x_1785) ;  /* 0x000006c000017945 */ /* 0x000fe20003800000 */
[----:B-----5:R-:W-:Y:S02]  /*4860*/  CS2R R18, SRZ ;  /* 0x0000000000127805 */ /* 0x020fe4000001ff00 */
        /* <DEDUP_REMOVED lines=28> */
.L_x_1788:
[----:B------:R-:W-:Y:S01]  /*4a30*/  DMUL R2, RZ, R26 ;  /* 0x0000001aff027228 */ /* 0x000fe20000000000 */
[----:B------:R-:W-:-:S10]  /*4a40*/  IMAD.MOV.U32 R5, RZ, RZ, RZ ;  /* 0x000000ffff057224 */ /* 0x000fd400078e00ff */
.L_x_1789:
[----:B------:R-:W-:Y:S05]  /*4a50*/  BSYNC B2 ;  /* 0x0000000000027941 */ /* 0x000fea0003800000 */
.L_x_1787:
        /* <DEDUP_REMOVED lines=48> */
.L_x_1791:
[----:B------:R-:W-:Y:S01]  /*4d60*/  DMUL R2, RZ, R26 ;  /* 0x0000001aff027228 */ /* 0x000fe20000000000 */
[----:B------:R-:W-:-:S10]  /*4d70*/  IMAD.MOV.U32 R0, RZ, RZ, RZ ;  /* 0x000000ffff007224 */ /* 0x000fd400078e00ff */
.L_x_1792:
[----:B------:R-:W-:Y:S05]  /*4d80*/  BSYNC B2 ;  /* 0x0000000000027941 */ /* 0x000fea0003800000 */
.L_x_1790:
        /* <DEDUP_REMOVED lines=24> */
.L_x_1786:
[----:B------:R-:W-:Y:S05]  /*4f10*/  BSYNC B1 ;  /* 0x0000000000017941 */ /* 0x000fea0003800000 */
.L_x_1785:
[----:B------:R-:W0:Y:S01]  /*4f20*/  S2R R3, SR_TID.X ;  /* 0x0000000000037919 */ /* 0x000e220000002100 */
[----:B------:R-:W-:Y:S01]  /*4f30*/  BSSY B1, `(.L_x_1793) ;  /* 0x000006c000017945 */ /* 0x000fe20003800000 */
[----:B------:R-:W-:Y:S02]  /*4f40*/  CS2R R22, SRZ ;  /* 0x0000000000167805 */ /* 0x000fe4000001ff00 */
        /* <DEDUP_REMOVED lines=27> */
[----:B------:R-:W-:Y:S05]  /*5100*/  BRA `(.L_x_1797) ;  /* 0x0000000000087947 */ /* 0x000fea0003800000 */
.L_x_1796:
[----:B------:R-:W-:Y:S01]  /*5110*/  DMUL R2, RZ, R30 ;  /* 0x0000001eff027228 */ /* 0x000fe20000000000 */
[----:B------:R-:W-:-:S10]  /*5120*/  IMAD.MOV.U32 R5, RZ, RZ, RZ ;  /* 0x000000ffff057224 */ /* 0x000fd400078e00ff */
.L_x_1797:
[----:B------:R-:W-:Y:S05]  /*5130*/  BSYNC B2 ;  /* 0x0000000000027941 */ /* 0x000fea0003800000 */
.L_x_1795:
        /* <DEDUP_REMOVED lines=46> */
[----:B------:R-:W-:Y:S01]  /*5420*/  MOV R0, R5 ;  /* 0x0000000500007202 */ /* 0x000fe20000000f00 */
[----:B------:R-:W-:Y:S06]  /*5430*/  BRA `(.L_x_1800) ;  /* 0x0000000000087947 */ /* 0x000fec0003800000 */
.L_x_1799:
[----:B------:R-:W-:Y:S01]  /*5440*/  DMUL R2, RZ, R30 ;  /* 0x0000001eff027228 */ /* 0x000fe20000000000 */
[----:B------:R-:W-:-:S10]  /*5450*/  IMAD.MOV.U32 R0, RZ, RZ, RZ ;  /* 0x000000ffff007224 */ /* 0x000fd400078e00ff */
.L_x_1800:
[----:B------:R-:W-:Y:S05]  /*5460*/  BSYNC B2 ;  /* 0x0000000000027941 */ /* 0x000fea0003800000 */
.L_x_1798:
        /* <DEDUP_REMOVED lines=24> */
.L_x_1794:
[----:B------:R-:W-:Y:S05]  /*55f0*/  BSYNC B1 ;  /* 0x0000000000017941 */ /* 0x000fea0003800000 */
.L_x_1793:
        /* <DEDUP_REMOVED lines=31> */
.L_x_1804:
[----:B------:R-:W-:Y:S01]  /*57f0*/  DMUL R2, RZ, R38 ;  /* 0x00000026ff027228 */ /* 0x000fe20000000000 */
[----:B------:R-:W-:-:S10]  /*5800*/  MOV R5, RZ ;  /* 0x000000ff00057202 */ /* 0x000fd40000000f00 */
.L_x_1805:
[----:B------:R-:W-:Y:S05]  /*5810*/  BSYNC B2 ;  /* 0x0000000000027941 */ /* 0x000fea0003800000 */
.L_x_1803:
        /* <DEDUP_REMOVED lines=47> */
.L_x_1807:
[----:B------:R-:W-:Y:S01]  /*5b10*/  DMUL R2, RZ, R38 ;  /* 0x00000026ff027228 */ /* 0x000fe20000000000 */
[----:B------:R-:W-:-:S10]  /*5b20*/  MOV R0, RZ ;  /* 0x000000ff00007202 */ /* 0x000fd40000000f00 */
.L_x_1808:
[----:B------:R-:W-:Y:S05]  /*5b30*/  BSYNC B2 ;  /* 0x0000000000027941 */ /* 0x000fea0003800000 */
.L_x_1806:
        /* <DEDUP_REMOVED lines=24> */
.L_x_1802:
[----:B------:R-:W-:Y:S05]  /*5cc0*/  BSYNC B1 ;  /* 0x0000000000017941 */ /* 0x000fea0003800000 */
.L_x_1801:
        /* <DEDUP_REMOVED lines=31> */
.L_x_1812:
[----:B------:R-:W-:Y:S01]  /*5ec0*/  DMUL R2, RZ, R54 ;  /* 0x00000036ff027228 */ /* 0x000fe20000000000 */
[----:B------:R-:W-:-:S10]  /*5ed0*/  IMAD.MOV.U32 R5, RZ, RZ, RZ ;  /* 0x000000ffff057224 */ /* 0x000fd400078e00ff */
.L_x_1813:
[----:B------:R-:W-:Y:S05]  /*5ee0*/  BSYNC B2 ;  /* 0x0000000000027941 */ /* 0x000fea0003800000 */
.L_x_1811:
        /* <DEDUP_REMOVED lines=47> */
.L_x_1815:
[----:B------:R-:W-:Y:S01]  /*61e0*/  DMUL R2, RZ, R54 ;  /* 0x00000036ff027228 */ /* 0x000fe20000000000 */
[----:B------:R-:W-:-:S10]  /*61f0*/  IMAD.MOV.U32 R0, RZ, RZ, RZ ;  /* 0x000000ffff007224 */ /* 0x000fd400078e00ff */
.L_x_1816:
[----:B------:R-:W-:Y:S05]  /*6200*/  BSYNC B2 ;  /* 0x0000000000027941 */ /* 0x000fea0003800000 */
.L_x_1814:
        /* <DEDUP_REMOVED lines=24> */
.L_x_1810:
[----:B------:R-:W-:Y:S05]  /*6390*/  BSYNC B1 ;  /* 0x0000000000017941 */ /* 0x000fea0003800000 */
.L_x_1809:
[----:B------:R-:W0:Y:S01]  /*63a0*/  S2R R3, SR_TID.X ;  /* 0x0000000000037919 */ /* 0x000e220000002100 */
[----:B------:R-:W-:Y:S01]  /*63b0*/  BSSY B1, `(.L_x_1817) ;  /* 0x000006c000017945 */ /* 0x000fe20003800000 */
[----:B------:R-:W-:Y:S02]  /*63c0*/  CS2R R34, SRZ ;  /* 0x0000000000227805 */ /* 0x000fe4000001ff00 */
        /* <DEDUP_REMOVED lines=29> */
.L_x_1820:
[----:B------:R-:W-:Y:S01]  /*65a0*/  DMUL R2, RZ, R52 ;  /* 0x00000034ff027228 */ /* 0x000fe20000000000 */
[----:B------:R-:W-:-:S10]  /*65b0*/  IMAD.MOV.U32 R5, RZ, RZ, RZ ;  /* 0x000000ffff057224 */ /* 0x000fd400078e00ff */
.L_x_1821:
[----:B------:R-:W-:Y:S05]  /*65c0*/  BSYNC B2 ;  /* 0x0000000000027941 */ /* 0x000fea0003800000 */
.L_x_1819:
        /* <DEDUP_REMOVED lines=47> */
.L_x_1823:
[----:B------:R-:W-:Y:S01]  /*68c0*/  DMUL R2, RZ, R52 ;  /* 0x00000034ff027228 */ /* 0x000fe20000000000 */
[----:B------:R-:W-:-:S10]  /*68d0*/  IMAD.MOV.U32 R0, RZ, RZ, RZ ;  /* 0x000000ffff007224 */ /* 0x000fd400078e00ff */
.L_x_1824:
[----:B------:R-:W-:Y:S05]  /*68e0*/  BSYNC B2 ;  /* 0x0000000000027941 */ /* 0x000fea0003800000 */
.L_x_1822:
        /* <DEDUP_REMOVED lines=10> */
[----:B------:R-:W-:-:S03]  /*6990*/  DMUL R48, R2, R2 ;  /* 0x0000000202307228 */ /* 0x000fc60000000000 */
        /* <DEDUP_REMOVED lines=13> */
.L_x_1818:
[----:B------:R-:W-:Y:S05]  /*6a70*/  BSYNC B1 ;  /* 0x0000000000017941 */ /* 0x000fea0003800000 */
.L_x_1817:
        /* <DEDUP_REMOVED lines=30> */
.L_x_1828:
[----:B------:R-:W-:Y:S01]  /*6c60*/  DMUL R2, RZ, R42 ;  /* 0x0000002aff027228 */ /* 0x000fe20000000000 */
[----:B------:R-:W-:-:S10]  /*6c70*/  IMAD.MOV.U32 R5, RZ, RZ, RZ ;  /* 0x000000ffff057224 */ /* 0x000fd400078e00ff */
.L_x_1829:
[----:B------:R-:W-:Y:S05]  /*6c80*/  BSYNC B2 ;  /* 0x0000000000027941 */ /* 0x000fea0003800000 */
.L_x_1827:
        /* <DEDUP_REMOVED lines=47> */
.L_x_1831:
[----:B------:R-:W-:Y:S01]  /*6f80*/  DMUL R2, RZ, R42 ;  /* 0x0000002aff027228 */ /* 0x000fe20000000000 */
[----:B------:R-:W-:-:S10]  /*6f90*/  IMAD.MOV.U32 R0, RZ, RZ, RZ ;  /* 0x000000ffff007224 */ /* 0x000fd400078e00ff */
.L_x_1832:
[----:B------:R-:W-:Y:S05]  /*6fa0*/  BSYNC B2 ;  /* 0x0000000000027941 */ /* 0x000fea0003800000 */
.L_x_1830:
        /* <DEDUP_REMOVED lines=10> */
[----:B------:R-:W-:-:S02]  /*7050*/  DMUL R34, R2, R2 ;  /* 0x0000000202227228 */ /* 0x000fc40000000000 */
[----:B------:R-:W-:Y:S01]  /*7060*/  DMUL R32, R32, R50 ;  /* 0x0000003220207228 */ /* 0x000fe20000000000 */
        /* <DEDUP_REMOVED lines=12> */
.L_x_1826:
[----:B------:R-:W-:Y:S05]  /*7130*/  BSYNC B1 ;  /* 0x0000000000017941 */ /* 0x000fea0003800000 */
.L_x_1825:
[----:B------:R-:W0:Y:S01]  /*7140*/  S2R R0, SR_TID.X ;  /* 0x0000000000007919 */ /* 0x000e220000002100 */
[----:B------:R-:W-:Y:S04]  /*7150*/  BSSY B0, `(.L_x_1833) ;  /* 0x0000033000007945 */ /* 0x000fe80003800000 */
[----:B------:R-:W-:Y:S01]  /*7160*/  BSSY B1, `(.L_x_1834) ;  /* 0x000002b000017945 */ /* 0x000fe20003800000 */
[----:B0-----:R-:W-:-:S13]  /*7170*/  ISETP.GE.AND P0, PT, R0, R40, PT ;  /* 0x000000280000720c */ /* 0x001fda0003f06270 */
[----:B------:R-:W0:Y:S01]  /*7180*/  @!P0 LDC.64 R2, c[0x0][0x218] ;  /* 0x00008600ff028b82 */ /* 0x000e220000000a00 */
[----:B------:R-:W-:Y:S02]  /*7190*/  @!P0 IMAD.IADD R5, R41, 0x1, R0 ;  /* 0x0000000129058824 */ /* 0x000fe400078e0200 */
[----:B------:R-:W-:Y:S02]  /*71a0*/  @!P0 VIADD R0, R0, 0x80 ;  /* 0x0000008000008836 */ /* 0x000fe40000000000 */
[----:B0-----:R-:W-:-:S05]  /*71b0*/  @!P0 IMAD.WIDE.U32 R2, R5, 0x10, R2 ;  /* 0x0000001005028825 */ /* 0x001fca00078e0002 */
[----:B------:R0:W-:Y:S01]  /*71c0*/  @!P0 STG.E.128 desc[UR6][R2.64], R8 ;  /* 0x0000000802008986 */ /* 0x0001e2000c101d06 */
[----:B------:R-:W-:-:S13]  /*71d0*/  ISETP.GE.AND P0, PT, R0, R40, PT ;  /* 0x000000280000720c */ /* 0x000fda0003f06270 */
[----:B------:R-:W-:Y:S05]  /*71e0*/  @P0 BRA `(.L_x_1835) ;  /* 0x0000000000300947 */ /* 0x000fea0003800000 */
[----:B0-----:R-:W0:Y:S01]  /*71f0*/  LDC.64 R2, c[0x0][0x218] ;  /* 0x00008600ff027b82 */ /* 0x001e220000000a00 */
[----:B------:R-:W-:Y:S02]  /*7200*/  IMAD.IADD R5, R41, 0x1, R0 ;  /* 0x0000000129057824 */ /* 0x000fe400078e0200 */
[----:B------:R-:W-:-:S05]  /*7210*/  VIADD R0, R0, 0x80 ;  /* 0x0000008000007836 */ /* 0x000fca0000000000 */
[----:B------:R-:W-:Y:S01]  /*7220*/  ISETP.GE.AND P0, PT, R0, R40, PT ;  /* 0x000000280000720c */ /* 0x000fe20003f06270 */
[----:B0-----:R-:W-:-:S05]  /*7230*/  IMAD.WIDE.U32 R2, R5, 0x10, R2 ;  /* 0x0000001005027825 */ /* 0x001fca00078e0002 */
[----:B------:R0:W-:Y:S07]  /*7240*/  STG.E.128 desc[UR6][R2.64], R12 ;  /* 0x0000000c02007986 */ /* 0x0001ee000c101d06 */
[----:B------:R-:W-:Y:S05]  /*7250*/  @P0 BRA `(.L_x_1836) ;  /* 0x0000000000300947 */ /* 0x000fea0003800000 */
[----:B0-----:R-:W0:Y:S01]  /*7260*/  LDC.64 R2, c[0x0][0x218] ;  /* 0x00008600ff027b82 */ /* 0x001e220000000a00 */
[----:B------:R-:W-:Y:S02]  /*7270*/  IMAD.IADD R5, R41, 0x1, R0 ;  /* 0x0000000129057824 */ /* 0x000fe400078e0200 */
[----:B------:R-:W-:Y:S02]  /*7280*/  VIADD R0, R0, 0x80 ;  /* 0x0000008000007836 */ /* 0x000fe40000000000 */
[----:B0-----:R-:W-:-:S05]  /*7290*/  IMAD.WIDE.U32 R2, R5, 0x10, R2 ;  /* 0x0000001005027825 */ /* 0x001fca00078e0002 */
[----:B------:R1:W-:Y:S02]  /*72a0*/  STG.E.128 desc[UR6][R2.64], R16 ;  /* 0x0000001002007986 */ /* 0x0003e4000c101d06 */
.L_x_1835:
[----:B------:R-:W-:-:S13]  /*72b0*/  ISETP.GE.AND P0, PT, R0, R40, PT ;  /* 0x000000280000720c */ /* 0x000fda0003f06270 */
[----:B------:R-:W-:Y:S05]  /*72c0*/  @P0 BRA `(.L_x_1837) ;  /* 0x0000000000300947 */ /* 0x000fea0003800000 */
[----:B01----:R-:W0:Y:S01]  /*72d0*/  LDC.64 R2, c[0x0][0x218] ;  /* 0x00008600ff027b82 */ /* 0x003e220000000a00 */
[----:B------:R-:W-:Y:S01]  /*72e0*/  IMAD.IADD R5, R41, 0x1, R0 ;  /* 0x0000000129057824 */ /* 0x000fe200078e0200 */
[----:B------:R-:W-:-:S03]  /*72f0*/  IADD3 R0, R0, 0x80, RZ ;  /* 0x0000008000007810 */ /* 0x000fc60007ffe0ff */
[----:B0-----:R-:W-:-:S05]  /*7300*/  IMAD.WIDE.U32 R2, R5, 0x10, R2 ;  /* 0x0000001005027825 */ /* 0x001fca00078e0002 */
[----:B------:R1:W-:Y:S02]  /*7310*/  STG.E.128 desc[UR6][R2.64], R20 ;  /* 0x0000001402007986 */ /* 0x0003e4000c101d06 */
.L_x_1836:
[----:B------:R-:W-:-:S13]  /*7320*/  ISETP.GE.AND P0, PT, R0, R40, PT ;  /* 0x000000280000720c */ /* 0x000fda0003f06270 */
[----:B------:R-:W-:Y:S05]  /*7330*/  @P0 BRA `(.L_x_1838) ;  /* 0x0000000000340947 */ /* 0x000fea0003800000 */
[----:B01----:R-:W0:Y:S01]  /*7340*/  LDC.64 R2, c[0x0][0x218] ;  /* 0x00008600ff027b82 */ /* 0x003e220000000a00 */
[----:B------:R-:W-:Y:S02]  /*7350*/  IMAD.IADD R5, R41, 0x1, R0 ;  /* 0x0000000129057824 */ /* 0x000fe400078e0200 */
[----:B------:R-:W-:Y:S02]  /*7360*/  VIADD R0, R0, 0x80 ;  /* 0x0000008000007836 */ /* 0x000fe40000000000 */
[----:B0-----:R-:W-:-:S05]  /*7370*/  IMAD.WIDE.U32 R2, R5, 0x10, R2 ;  /* 0x0000001005027825 */ /* 0x001fca00078e0002 */
[----:B------:R2:W-:Y:S02]  /*7380*/  STG.E.128 desc[UR6][R2.64], R24 ;  /* 0x0000001802007986 */ /* 0x0005e4000c101d06 */
.L_x_1837:
[----:B------:R-:W-:-:S13]  /*7390*/  ISETP.GE.AND P0, PT, R0, R40, PT ;  /* 0x000000280000720c */ /* 0x000fda0003f06270 */
[----:B------:R-:W-:Y:S05]  /*73a0*/  @P0 BREAK B1 ;  /* 0x0000000000010942 */ /* 0x000fea0003800000 */
[----:B------:R-:W-:Y:S05]  /*73b0*/  @P0 BRA `(.L_x_1839) ;  /* 0x0000000000300947 */ /* 0x000fea0003800000 */
[----:B012---:R-:W0:Y:S01]  /*73c0*/  LDC.64 R2, c[0x0][0x218] ;  /* 0x00008600ff027b82 */ /* 0x007e220000000a00 */
[----:B------:R-:W-:Y:S02]  /*73d0*/  IMAD.IADD R5, R41, 0x1, R0 ;  /* 0x0000000129057824 */ /* 0x000fe400078e0200 */
[----:B------:R-:W-:Y:S02]  /*73e0*/  VIADD R0, R0, 0x80 ;  /* 0x0000008000007836 */ /* 0x000fe40000000000 */
[----:B0-----:R-:W-:-:S05]  /*73f0*/  IMAD.WIDE.U32 R2, R5, 0x10, R2 ;  /* 0x0000001005027825 */ /* 0x001fca00078e0002 */
[----:B------:R2:W-:Y:S02]  /*7400*/  STG.E.128 desc[UR6][R2.64], R28 ;  /* 0x0000001c02007986 */ /* 0x0005e4000c101d06 */
.L_x_1838:
[----:B------:R-:W-:Y:S05]  /*7410*/  BSYNC B1 ;  /* 0x0000000000017941 */ /* 0x000fea0003800000 */
.L_x_1834:
[----:B------:R-:W-:-:S13]  /*7420*/  ISETP.GE.AND P0, PT, R0, R40, PT ;  /* 0x000000280000720c */ /* 0x000fda0003f06270 */
[----:B012---:R-:W0:Y:S01]  /*7430*/  @!P0 LDC.64 R2, c[0x0][0x218] ;  /* 0x00008600ff028b82 */ /* 0x007e220000000a00 */
[----:B------:R-:W-:Y:S02]  /*7440*/  @!P0 IMAD.IADD R5, R41, 0x1, R0 ;  /* 0x0000000129058824 */ /* 0x000fe400078e0200 */
[----:B------:R-:W-:Y:S02]  /*7450*/  @!P0 VIADD R0, R0, 0x80 ;  /* 0x0000008000008836 */ /* 0x000fe40000000000 */
[----:B0-----:R-:W-:-:S05]  /*7460*/  @!P0 IMAD.WIDE.U32 R2, R5, 0x10, R2 ;  /* 0x0000001005028825 */ /* 0x001fca00078e0002 */
[----:B------:R3:W-:Y:S02]  /*7470*/  @!P0 STG.E.128 desc[UR6][R2.64], R36 ;  /* 0x0000002402008986 */ /* 0x0007e4000c101d06 */
.L_x_1839:
[----:B------:R-:W-:Y:S05]  /*7480*/  BSYNC B0 ;  /* 0x0000000000007941 */ /* 0x000fea0003800000 */
.L_x_1833:
[----:B------:R-:W-:Y:S05]  /*7490*/  WARPSYNC.ALL ;  /* 0x0000000000007948 */ /* 0x000fea0003800000 */
[----:B------:R-:W-:-:S13]  /*74a0*/  ISETP.GE.AND P0, PT, R0, R40, PT ;  /* 0x000000280000720c */ /* 0x000fda0003f06270 */
[----:B------:R-:W-:Y:S05]  /*74b0*/  @P0 EXIT ;  /* 0x000000000000094d */ /* 0x000fea0003800000 */
[----:B0123--:R-:W0:Y:S01]  /*74c0*/  LDC.64 R2, c[0x0][0x218] ;  /* 0x00008600ff027b82 */ /* 0x00fe220000000a00 */
[----:B------:R-:W-:-:S04]  /*74d0*/  IMAD.IADD R41, R41, 0x1, R0 ;  /* 0x0000000129297824 */ /* 0x000fc800078e0200 */
[----:B0-----:R-:W-:-:S05]  /*74e0*/  IMAD.WIDE.U32 R2, R41, 0x10, R2 ;  /* 0x0000001029027825 */ /* 0x001fca00078e0002 */
[----:B------:R-:W-:Y:S01]  /*74f0*/  STG.E.128 desc[UR6][R2.64], R32 ;  /* 0x0000002002007986 */ /* 0x000fe2000c101d06 */
[----:B------:R-:W-:Y:S05]  /*7500*/  EXIT ;  /* 0x000000000000794d */ /* 0x000fea0003800000 */
        .type           $_ZN2at6native29vectorized_elementwise_kernelILi2EZZZNS0_54_GLOBAL__N__7dbc7496_16_ComplexKernel_cu_b2145a98_311017polar_kernel_cudaERNS_14TensorIteratorEENKUlvE_clEvENKUlvE_clEvEUlddE_St5arrayIPcLm3EEEEviT0_T1_$__internal_trig_reduction_slowpathd,@function
        .size           $_ZN2at6native29vectorized_elementwise_kernelILi2EZZZNS0_54_GLOBAL__N__7dbc7496_16_ComplexKernel_cu_b2145a98_311017polar_kernel_cudaERNS_14TensorIteratorEENKUlvE_clEvENKUlvE_clEvEUlddE_St5arrayIPcLm3EEEEviT0_T1_$__internal_trig_reduction_slowpathd,(.L_x_4583 - $_ZN2at6native29vectorized_elementwise_kernelILi2EZZZNS0_54_GLOBAL__N__7dbc7496_16_ComplexKernel_cu_b2145a98_311017polar_kernel_cudaERNS_14TensorIteratorEENKUlvE_clEvENKUlvE_clEvEUlddE_St5arrayIPcLm3EEEEviT0_T1_$__internal_trig_reduction_slowpathd)
$_ZN2at6native29vectorized_elementwise_kernelILi2EZZZNS0_54_GLOBAL__N__7dbc7496_16_ComplexKernel_cu_b2145a98_311017polar_kernel_cudaERNS_14TensorIteratorEENKUlvE_clEvENKUlvE_clEvEUlddE_St5arrayIPcLm3EEEEviT0_T1_$__internal_trig_reduction_slowpathd:
[----:B------:R-:W-:Y:S01]  /*7510*/  SHF.R.U32.HI R7, RZ, 0x14, R49 ;  /* 0x00000014ff077819 */ /* 0x000fe20000011631 */
[----:B------:R-:W-:Y:S01]  /*7520*/  IMAD.MOV.U32 R5, RZ, RZ, RZ ;  /* 0x000000ffff057224 */ /* 0x000fe200078e00ff */
[----:B------:R-:W-:Y:S02]  /*7530*/  MOV R3, R49 ;  /* 0x0000003100037202 */ /* 0x000fe40000000f00 */
[----:B------:R-:W-:-:S04]  /*7540*/  LOP3.LUT R0, R7, 0x7ff, RZ, 0xc0, !PT ;  /* 0x000007ff07007812 */ /* 0x000fc800078ec0ff */
[----:B------:R-:W-:-:S13]  /*7550*/  ISETP.NE.AND P0, PT, R0, 0x7ff, PT ;  /* 0x000007ff0000780c */ /* 0x000fda0003f05270 */
[----:B------:R-:W-:Y:S05]  /*7560*/  @!P0 BRA `(.L_x_1840) ;  /* 0x00000008004c8947 */ /* 0x000fea0003800000 */
[----:B------:R-:W-:Y:S01]  /*7570*/  VIADD R4, R0, 0xfffffc00 ;  /* 0xfffffc0000047836 */ /* 0x000fe20000000000 */
[----:B------:R-:W-:Y:S01]  /*7580*/  BSSY B0, `(.L_x_1841) ;  /* 0x0000031000007945 */ /* 0x000fe20003800000 */
[----:B------:R-:W-:-:S03]  /*7590*/  CS2R R66, SRZ ;  /* 0x0000000000427805 */ /* 0x000fc6000001ff00 */
[----:B------:R-:W-:-:S04]  /*75a0*/  SHF.R.U32.HI R4, RZ, 0x6, R4 ;  /* 0x00000006ff047819 */ /* 0x000fc80000011604 */
[C---:B------:R-:W-:Y:S02]  /*75b0*/  IADD3 R0, -R4.reuse, 0x10, RZ ;  /* 0x0000001004007810 */ /* 0x040fe40007ffe1ff */
[----:B------:R-:W-:Y:S02]  /*75c0*/  IADD3 R6, -R4, 0x13, RZ ;  /* 0x0000001304067810 */ /* 0x000fe40007ffe1ff */
[----:B------:R-:W-:-:S04]  /*75d0*/  ISETP.GT.AND P0, PT, R0, 0xe, PT ;  /* 0x0000000e0000780c */ /* 0x000fc80003f04270 */
[----:B------:R-:W-:-:S04]  /*75e0*/  SEL R6, R6, 0x12, !P0 ;  /* 0x0000001206067807 */ /* 0x000fc80004000000 */
[----:B------:R-:W-:Y:S02]  /*75f0*/  ISETP.GT.AND P0, PT, R0, R6, PT ;  /* 0x000000060000720c */ /* 0x000fe40003f04270 */
[----:B------:R-:W-:-:S11]  /*7600*/  IADD3 R0, -R4, 0xf, RZ ;  /* 0x0000000f04007810 */ /* 0x000fd60007ffe1ff */
[----:B------:R-:W-:Y:S05]  /*7610*/  @P0 BRA `(.L_x_1842) ;  /* 0x00000000009c0947 */ /* 0x000fea0003800000 */
[----:B------:R-:W0:Y:S01]  /*7620*/  LDC.64 R4, c[0x4][0x130] ;  /* 0x01004c00ff047b82 */ /* 0x000e220000000a00 */
[----:B------:R-:W-:Y:S01]  /*7630*/  IMAD.MOV.U32 R46, RZ, RZ, R1 ;  /* 0x000000ffff2e7224 */ /* 0x000fe200078e0001 */
[----:B------:R-:W-:-:S06]  /*7640*/  CS2R R66, SRZ ;  /* 0x0000000000427805 */ /* 0x000fcc000001ff00 */
[----:B------:R-:W1:Y:S01]  /*7650*/  LDC.64 R64, c[0x0][0x208] ;  /* 0x00008200ff407b82 */ /* 0x000e620000000a00 */
[----:B0-----:R-:W-:-:S04]  /*7660*/  IMAD.WIDE R4, R0, 0x8, R4 ;  /* 0x0000000800047825 */ /* 0x001fc800078e0204 */
[----:B------:R-:W-:Y:S01]  /*7670*/  IMAD.MOV.U32 R45, RZ, RZ, R4 ;  /* 0x000000ffff2d7224 */ /* 0x000fe200078e0004 */
[C---:B------:R-:W-:Y:S01]  /*7680*/  SHF.L.U64.HI R4, R2.reuse, 0xb, R3 ;  /* 0x0000000b02047819 */ /* 0x040fe20000010203 */
[----:B------:R-:W-:Y:S02]  /*7690*/  IMAD.MOV.U32 R44, RZ, RZ, R5 ;  /* 0x000000ffff2c7224 */ /* 0x000fe400078e0005 */
[----:B------:R-:W-:Y:S01]  /*76a0*/  IMAD.SHL.U32 R5, R2, 0x800, RZ ;  /* 0x0000080002057824 */ /* 0x000fe200078e00ff */
[----:B-1----:R-:W-:-:S07]  /*76b0*/  LOP3.LUT R4, R4, 0x80000000, RZ, 0xfc, !PT ;  /* 0x8000000004047812 */ /* 0x002fce00078efcff */
.L_x_1843:
[----:B------:R-:W-:Y:S01]  /*76c0*/  R2UR UR4, R64 ;  /* 0x00000000400472ca */ /* 0x000fe200000e0000 */
[----:B------:R-:W-:Y:S01]  /*76d0*/  IMAD.MOV.U32 R2, RZ, RZ, R45 ;  /* 0x000000ffff027224 */ /* 0x000fe200078e002d */
[----:B------:R-:W-:Y:S02]  /*76e0*/  R2UR UR5, R65 ;  /* 0x00000000410572ca */ /* 0x000fe400000e0000 */
[----:B------:R-:W-:-:S11]  /*76f0*/  MOV R3, R44 ;  /* 0x0000002c00037202 */ /* 0x000fd60000000f00 */
[----:B------:R-:W2:Y:S01]  /*7700*/  LDG.E.64.CONSTANT R68, desc[UR4][R2.64] ;  /* 0x0000000402447981 */ /* 0x000ea2000c1e9b00 */
[----:B------:R-:W-:Y:S02]  /*7710*/  VIADD R0, R0, 0x1 ;  /* 0x0000000100007836 */ /* 0x000fe40000000000 */
[----:B--2---:R-:W-:-:S04]  /*7720*/  IMAD.WIDE.U32 R66, P0, R68, R5, R66 ;  /* 0x0000000544427225 */ /* 0x004fc80007800042 */
[----:B------:R-:W-:Y:S02]  /*7730*/  IMAD R3, R68, R4, RZ ;  /* 0x0000000444037224 */ /* 0x000fe400078e02ff */
[CC--:B------:R-:W-:Y:S02]  /*7740*/  IMAD R2, R69.reuse, R5.reuse, RZ ;  /* 0x0000000545027224 */ /* 0x0c0fe400078e02ff */
[----:B------:R-:W-:Y:S01]  /*7750*/  IMAD.HI.U32 R48, R69, R5, RZ ;  /* 0x0000000545307227 */ /* 0x000fe200078e00ff */
[----:B------:R-:W-:-:S04]  /*7760*/  IADD3 R3, P1, R3, R67, RZ ;  /* 0x0000004303037210 */ /* 0x000fc80007f3e0ff */
[----:B------:R-:W-:Y:S01]  /*7770*/  IADD3 R3, P3, R2, R3, RZ ;  /* 0x0000000302037210 */ /* 0x000fe20007f7e0ff */
[----:B------:R-:W-:-:S05]  /*7780*/  IMAD.MOV.U32 R2, RZ, RZ, R66 ;  /* 0x000000ffff027224 */ /* 0x000fca00078e0042 */
[----:B------:R0:W-:Y:S02]  /*7790*/  STL.64 [R46], R2 ;  /* 0x000000022e007387 */ /* 0x0001e40000100a00 */
[----:B0-----:R-:W-:-:S04]  /*77a0*/  IMAD.HI.U32 R2, R68, R4, RZ ;  /* 0x0000000444027227 */ /* 0x001fc800078e00ff */
[----:B------:R-:W-:Y:S02]  /*77b0*/  IMAD.X R2, RZ, RZ, R2, P0 ;  /* 0x000000ffff027224 */ /* 0x000fe400000e0602 */
[----:B------:R-:W-:-:S03]  /*77c0*/  IMAD.HI.U32 R3, R69, R4, RZ ;  /* 0x0000000445037227 */ /* 0x000fc600078e00ff */
[----:B------:R-:W-:Y:S01]  /*77d0*/  IADD3.X R48, P0, R48, R2, RZ, P1, !PT ;  /* 0x0000000230307210 */ /* 0x000fe20000f1e4ff */
[----:B------:R-:W-:Y:S01]  /*77e0*/  IMAD R2, R69, R4, RZ ;  /* 0x0000000445027224 */ /* 0x000fe200078e02ff */
[----:B------:R-:W-:Y:S01]  /*77f0*/  ISETP.GE.AND P1, PT, R0, R6, PT ;  /* 0x000000060000720c */ /* 0x000fe20003f26270 */
[----:B------:R-:W-:Y:S02]  /*7800*/  VIADD R46, R46, 0x8 ;  /* 0x000000082e2e7836 */ /* 0x000fe40000000000 */
[----:B------:R-:W-:Y:S01]  /*7810*/  IMAD.X R3, RZ, RZ, R3, P0 ;  /* 0x000000ffff037224 */ /* 0x000fe200000e0603 */
[----:B------:R-:W-:Y:S02]  /*7820*/  IADD3.X R2, P3, R2, R48, RZ, P3, !PT ;  /* 0x0000003002027210 */ /* 0x000fe40001f7e4ff */
[----:B------:R-:W-:Y:S02]  /*7830*/  IADD3 R45, P0, R45, 0x8, RZ ;  /* 0x000000082d2d7810 */ /* 0x000fe40007f1e0ff */
[----:B------:R-:W-:Y:S01]  /*7840*/  MOV R66, R2 ;  /* 0x0000000200427202 */ /* 0x000fe20000000f00 */
[----:B------:R-:W-:-:S02]  /*7850*/  IMAD.X R3, RZ, RZ, R3, P3 ;  /* 0x000000ffff037224 */ /* 0x000fc400018e0603 */
[----:B------:R-:W-:Y:S02]  /*7860*/  IMAD.X R44, RZ, RZ, R44, P0 ;  /* 0x000000ffff2c7224 */ /* 0x000fe400000e062c */
[----:B------:R-:W-:Y:S01]  /*7870*/  IMAD.MOV.U32 R67, RZ, RZ, R3 ;  /* 0x000000ffff437224 */ /* 0x000fe200078e0003 */
[----:B------:R-:W-:Y:S06]  /*7880*/  @!P1 BRA `(.L_x_1843) ;  /* 0xfffffffc008c9947 */ /* 0x000fec000383ffff */
.L_x_1842:
[----:B------:R-:W-:Y:S05]  /*7890*/  BSYNC B0 ;  /* 0x0000000000007941 */ /* 0x000fea0003800000 */
.L_x_1841:
[C---:B------:R-:W-:Y:S01]  /*78a0*/  LOP3.LUT R2, R7.reuse, 0x7ff, RZ, 0xc0, !PT ;  /* 0x000007ff07027812 */ /* 0x040fe200078ec0ff */
[----:B------:R-:W-:-:S04]  /*78b0*/  VIADD R44, R7, 0xfffffc00 ;  /* 0xfffffc00072c7836 */ /* 0x000fc80000000000 */
[----:B------:R-:W-:Y:S01]  /*78c0*/  VIADD R2, R2, 0xfffffc00 ;  /* 0xfffffc0002027836 */ /* 0x000fe20000000000 */
[----:B------:R-:W-:-:S04]  /*78d0*/  LOP3.LUT P0, R44, R44, 0x3f, RZ, 0xc0, !PT ;  /* 0x0000003f2c2c7812 */ /* 0x000fc8000780c0ff */
[----:B------:R-:W-:-:S04]  /*78e0*/  SHF.R.U32.HI R2, RZ, 0x6, R2 ;  /* 0x00000006ff027819 */ /* 0x000fc80000011602 */
[----:B------:R-:W-:-:S05]  /*78f0*/  IADD3 R2, -R2, 0xf, RZ ;  /* 0x0000000f02027810 */ /* 0x000fca0007ffe1ff */
[----:B------:R-:W-:-:S04]  /*7900*/  IMAD.IADD R2, R0, 0x1, -R2 ;  /* 0x0000000100027824 */ /* 0x000fc800078e0a02 */
[----:B------:R-:W-:-:S05]  /*7910*/  IMAD R2, R2, 0x8, R1 ;  /* 0x0000000802027824 */ /* 0x000fca00078e0201 */
[----:B------:R0:W-:Y:S04]  /*7920*/  STL.64 [R2], R66 ;  /* 0x0000004202007387 */ /* 0x0001e80000100a00 */
[----:B------:R-:W2:Y:S04]  /*7930*/  @P0 LDL.64 R6, [R1+0x8] ;  /* 0x0000080001060983 */ /* 0x000ea80000100a00 */
[----:B------:R-:W3:Y:S04]  /*7940*/  LDL.64 R4, [R1+0x18] ;  /* 0x0000180001047983 */ /* 0x000ee80000100a00 */
[----:B0-----:R-:W4:Y:S01]  /*7950*/  LDL.64 R2, [R1+0x10] ;  /* 0x0000100001027983 */ /* 0x001f220000100a00 */
[----:B------:R-:W-:Y:S01]  /*7960*/  @P0 IADD3 R48, -R44, 0x40, RZ ;  /* 0x000000402c300810 */ /* 0x000fe20007ffe1ff */
[----:B------:R-:W-:Y:S01]  /*7970*/  IMAD.MOV.U32 R65, RZ, RZ, RZ ;  /* 0x000000ffff417224 */ /* 0x000fe200078e00ff */
[----:B------:R-:W-:-:S02]  /*7980*/  UMOV UR4, URZ ;  /* 0x0000003f00047c82 */ /* 0x000fc40008000000 */
[-CC-:B--2---:R-:W-:Y:S02]  /*7990*/  @P0 SHF.R.U64 R46, R6, R48.reuse, R7.reuse ;  /* 0x00000030062e0219 */ /* 0x184fe40000001207 */
[----:B------:R-:W-:Y:S02]  /*79a0*/  @P0 SHF.R.U32.HI R45, RZ, R48, R7 ;  /* 0x00000030ff2d0219 */ /* 0x000fe40000011607 */
[C---:B----4-:R-:W-:Y:S02]  /*79b0*/  @P0 SHF.L.U32 R0, R2.reuse, R44, RZ ;  /* 0x0000002c02000219 */ /* 0x050fe400000006ff */
[C-C-:B------:R-:W-:Y:S02]  /*79c0*/  @P0 SHF.R.U64 R6, R2.reuse, R48, R3.reuse ;  /* 0x0000003002060219 */ /* 0x140fe40000001203 */
[----:B------:R-:W-:Y:S02]  /*79d0*/  @P0 SHF.L.U64.HI R7, R2, R44, R3 ;  /* 0x0000002c02070219 */ /* 0x000fe40000010203 */
[----:B------:R-:W-:-:S02]  /*79e0*/  @P0 LOP3.LUT R2, R46, R0, RZ, 0xfc, !PT ;  /* 0x000000002e020212 */ /* 0x000fc400078efcff */
[C---:B---3--:R-:W-:Y:S02]  /*79f0*/  @P0 SHF.L.U32 R0, R4.reuse, R44, RZ ;  /* 0x0000002c04000219 */ /* 0x048fe400000006ff */
        /* <DEDUP_REMOVED lines=15> */
[----:B------:R-:W-:Y:S02]  /*7af0*/  SHF.R.U32.HI R3, RZ, 0x1d, R5 ;  /* 0x0000001dff037819 */ /* 0x000fe40000011605 */
[----:B------:R-:W-:Y:S02]  /*7b00*/  LOP3.LUT R44, RZ, R4, RZ, 0x33, !PT ;  /* 0x00000004ff2c7212 */ /* 0x000fe400078e33ff */
[----:B------:R-:W-:Y:S02]  /*7b10*/  IADD3.X R7, P1, RZ, R7, RZ, P0, !PT ;  /* 0x00000007ff077210 */ /* 0x000fe4000073e4ff */
[----:B------:R-:W-:Y:S02]  /*7b20*/  LOP3.LUT P0, RZ, R3, 0x1, RZ, 0xc0, !PT ;  /* 0x0000000103ff7812 */ /* 0x000fe4000780c0ff */
[----:B------:R-:W-:-:S04]  /*7b30*/  IADD3.X R44, RZ, R44, RZ, P1, !PT ;  /* 0x0000002cff2c7210 */ /* 0x000fc80000ffe4ff */
        /* <DEDUP_REMOVED lines=13> */
[----:B------:R-:W-:Y:S02]  /*7c10*/  SHF.L.U32 R44, R6, R7, RZ ;  /* 0x00000007062c7219 */ /* 0x000fe400000006ff */
[----:B------:R-:W-:Y:S02]  /*7c20*/  SHF.R.U64 R46, R2, R45, R0 ;  /* 0x0000002d022e7219 */ /* 0x000fe40000001200 */
[----:B------:R-:W-:-:S03]  /*7c30*/  SHF.L.U64.HI R2, R6, R7, R4 ;  /* 0x0000000706027219 */ /* 0x000fc60000010204 */
[----:B------:R-:W-:Y:S02]  /*7c40*/  @P1 LOP3.LUT R6, R46, R44, RZ, 0xfc, !PT ;  /* 0x0000002c2e061212 */ /* 0x000fe400078efcff */
[----:B------:R-:W-:-:S03]  /*7c50*/  SHF.R.U32.HI R0, RZ, R45, R0 ;  /* 0x0000002dff007219 */ /* 0x000fc60000011600 */
[----:B------:R-:W-:-:S04]  /*7c60*/  IMAD.WIDE.U32 R44, R6, 0x2168c235, RZ ;  /* 0x2168c235062c7825 */ /* 0x000fc800078e00ff */
[----:B------:R-:W-:Y:S01]  /*7c70*/  IMAD.MOV.U32 R64, RZ, RZ, R45 ;  /* 0x000000ffff407224 */ /* 0x000fe200078e002d */
[----:B------:R-:W-:-:S03]  /*7c80*/  @P1 LOP3.LUT R4, R0, R2, RZ, 0xfc, !PT ;  /* 0x0000000200041212 */ /* 0x000fc600078efcff */
        /* <DEDUP_REMOVED lines=15> */
[----:B------:R-:W-:-:S04]  /*7d80*/  IADD3 R4, P1, R2, 0x1, RZ ;  /* 0x0000000102047810 */ /* 0x000fc80007f3e0ff */
[----:B------:R-:W-:-:S04]  /*7d90*/  IADD3.X R2, RZ, R0, RZ, P1, !PT ;  /* 0x00000000ff027210 */ /* 0x000fc80000ffe4ff */
        /* <DEDUP_REMOVED lines=16> */
.L_x_1840:
[----:B------:R-:W-:Y:S02]  /*7ea0*/  IMAD.MOV.U32 R6, RZ, RZ, R47 ;  /* 0x000000ffff067224 */ /* 0x000fe400078e002f */
[----:B------:R-:W-:-:S04]  /*7eb0*/  IMAD.MOV.U32 R7, RZ, RZ, 0x0 ;  /* 0x00000000ff077424 */ /* 0x000fc800078e00ff */
[----:B------:R-:W-:Y:S05]  /*7ec0*/  RET.REL.NODEC R6 `(_ZN2at6native29vectorized_elementwise_kernelILi2EZZZNS0_54_GLOBAL__N__7dbc7496_16_ComplexKernel_cu_b2145a98_311017polar_kernel_cudaERNS_14TensorIteratorEENKUlvE_clEvENKUlvE_clEvEUlddE_St5arrayIPcLm3EEEEviT0_T1_) ;  /* 0xffffff80064c7950 */ /* 0x000fea0003c3ffff */
.L_x_1844:
        /* <DEDUP_REMOVED lines=11> */
.L_x_4583:


//--------------------- .text._ZN2at6native29vectorized_elementwise_kernelILi4EZZZNS0_54_GLOBAL__N__7dbc7496_16_ComplexKernel_cu_b2145a98_311017polar_kernel_cudaERNS_14TensorIteratorEENKUlvE_clEvENKUlvE_clEvEUlddE_St5arrayIPcLm3EEEEviT0_T1_ --------------------------
	.section	.text._ZN2at6native29vectorized_elementwise_kernelILi4EZZZNS0_54_GLOBAL__N__7dbc7496_16_ComplexKernel_cu_b2145a98_311017polar_kernel_cudaERNS_14TensorIteratorEENKUlvE_clEvENKUlvE_clEvEUlddE_St5arrayIPcLm3EEEEviT0_T1_,"ax",@progbits
	.align	128
        .global         _ZN2at6native29vectorized_elementwise_kernelILi4EZZZNS0_54_GLOBAL__N__7dbc7496_16_ComplexKernel_cu_b2145a98_311017polar_kernel_cudaERNS_14TensorIteratorEENKUlvE_clEvENKUlvE_clEvEUlddE_St5arrayIPcLm3EEEEviT0_T1_
        .type           _ZN2at6native29vectorized_elementwise_kernelILi4EZZZNS0_54_GLOBAL__N__7dbc7496_16_ComplexKernel_cu_b2145a98_311017polar_kernel_cudaERNS_14TensorIteratorEENKUlvE_clEvENKUlvE_clEvEUlddE_St5arrayIPcLm3EEEEviT0_T1_,@function
        .size           _ZN2at6native29vectorized_elementwise_kernelILi4EZZZNS0_54_GLOBAL__N__7dbc7496_16_ComplexKernel_cu_b2145a98_311017polar_kernel_cudaERNS_14TensorIteratorEENKUlvE_clEvENKUlvE_clEvEUlddE_St5arrayIPcLm3EEEEviT0_T1_,(.L_x_4584 - _ZN2at6native29vectorized_elementwise_kernelILi4EZZZNS0_54_GLOBAL__N__7dbc7496_16_ComplexKernel_cu_b2145a98_311017polar_kernel_cudaERNS_14TensorIteratorEENKUlvE_clEvENKUlvE_clEvEUlddE_St5arrayIPcLm3EEEEviT0_T1_)
        .other          _ZN2at6native29vectorized_elementwise_kernelILi4EZZZNS0_54_GLOBAL__N__7dbc7496_16_ComplexKernel_cu_b2145a98_311017polar_kernel_cudaERNS_14TensorIteratorEENKUlvE_clEvENKUlvE_clEvEUlddE_St5arrayIPcLm3EEEEviT0_T1_,@"STO_CUDA_ENTRY STV_DEFAULT"
_ZN2at6native29vectorized_elementwise_kernelILi4EZZZNS0_54_GLOBAL__N__7dbc7496_16_ComplexKernel_cu_b2145a98_311017polar_kernel_cudaERNS_14TensorIteratorEENKUlvE_clEvENKUlvE_clEvEUlddE_St5arrayIPcLm3EEEEviT0_T1_:
.text._ZN2at6native29vectorized_elementwise_kernelILi4EZZZNS0_54_GLOBAL__N__7dbc7496_16_ComplexKernel_cu_b2145a98_311017polar_kernel_cudaERNS_14TensorIteratorEENKUlvE_clEvENKUlvE_clEvEUlddE_St5arrayIPcLm3EEEEviT0_T1_:
        /* <DEDUP_REMOVED lines=46> */
[----:B-----5:R-:W-:Y:S05]  /*02e0*/  CALL.REL.NOINC `($_ZN2at6native29vectorized_elementwise_kernelILi4EZZZNS0_54_GLOBAL__N__7dbc7496_16_ComplexKernel_cu_b2145a98_311017polar_kernel_cudaERNS_14TensorIteratorEENKUlvE_clEvENKUlvE_clEvEUlddE_St5arrayIPcLm3EEEEviT0_T1_$__internal_trig_reduction_slowpathd) ;  /* 0x0000007000887944 */ /* 0x020fea0003c00000 */
[----:B------:R-:W-:Y:S05]  /*02f0*/  BRA `(.L_x_1848) ;  /* 0x0000000000087947 */ /* 0x000fea0003800000 */
.L_x_1847:
[----:B------:R-:W-:Y:S01]  /*0300*/  DMUL R2, RZ, R8 ;  /* 0x00000008ff027228 */ /* 0x000fe20000000000 */
[----:B------:R-:W-:-:S10]  /*0310*/  IMAD.MOV.U32 R5, RZ, RZ, RZ ;  /* 0x000000ffff057224 */ /* 0x000fd400078e00ff */
.L_x_1848:
[----:B------:R-:W-:Y:S05]  /*0320*/  BSYNC B1 ;  /* 0x0000000000017941 */ /* 0x000fea0003800000 */
.L_x_1846:
        /* <DEDUP_REMOVED lines=46> */
[----:B------:R-:W-:Y:S01]  /*0610*/  IMAD.MOV.U32 R0, RZ, RZ, R5 ;  /* 0x000000ffff007224 */ /* 0x000fe200078e0005 */
[----:B------:R-:W-:Y:S06]  /*0620*/  BRA `(.L_x_1851) ;  /* 0x0000000000087947 */ /* 0x000fec0003800000 */
.L_x_1850:
[----:B------:R-:W-:Y:S01]  /*0630*/  DMUL R2, RZ, R8 ;  /* 0x00000008ff027228 */ /* 0x000fe20000000000 */
[----:B------:R-:W-:-:S10]  /*0640*/  IMAD.MOV.U32 R0, RZ, RZ, RZ ;  /* 0x000000ffff007224 */ /* 0x000fd400078e00ff */
.L_x_1851:
[----:B------:R-:W-:Y:S05]  /*0650*/  BSYNC B1 ;  /* 0x0000000000017941 */ /* 0x000fea0003800000 */
.L_x_1849:
        /* <DEDUP_REMOVED lines=44> */
[----:B-----5:R-:W-:Y:S05]  /*0920*/  CALL.REL.NOINC `($_ZN2at6native29vectorized_elementwise_kernelILi4EZZZNS0_54_GLOBAL__N__7dbc7496_16_ComplexKernel_cu_b2145a98_311017polar_kernel_cudaERNS_14TensorIteratorEENKUlvE_clEvENKUlvE_clEvEUlddE_St5arrayIPcLm3EEEEviT0_T1_$__internal_trig_reduction_slowpathd) ;  /* 0x0000006800f87944 */ /* 0x020fea0003c00000 */
[----:B------:R-:W-:Y:S05]  /*0930*/  BRA `(.L_x_1854) ;  /* 0x0000000000087947 */ /* 0x000fea0003800000 */
.L_x_1853:
[----:B------:R-:W-:Y:S01]  /*0940*/  DMUL R2, RZ, R10 ;  /* 0x0000000aff027228 */ /* 0x000fe20000000000 */
[----:B------:R-:W-:-:S10]  /*0950*/  IMAD.MOV.U32 R5, RZ, RZ, RZ ;  /* 0x000000ffff057224 */ /* 0x000fd400078e00ff */
.L_x_1854:
[----:B------:R-:W-:Y:S05]  /*0960*/  BSYNC B1 ;  /* 0x0000000000017941 */ /* 0x000fea0003800000 */
.L_x_1852:
        /* <DEDUP_REMOVED lines=45> */
[----:B-----5:R-:W-:Y:S05]  /*0c40*/  CALL.REL.NOINC `($_ZN2at6native29vectorized_elementwise_kernelILi4EZZZNS0_54_GLOBAL__N__7dbc7496_16_ComplexKernel_cu_b2145a98_311017polar_kernel_cudaERNS_14TensorIteratorEENKUlvE_clEvENKUlvE_clEvEUlddE_St5arrayIPcLm3EEEEviT0_T1_$__internal_trig_reduction_slowpathd) ;  /* 0x0000006800307944 */ /* 0x020fea0003c00000 */
[----:B------:R-:W-:Y:S01]  /*0c50*/  IMAD.MOV.U32 R0, RZ, RZ, R5 ;  /* 0x000000ffff007224 */ /* 0x000fe200078e0005 */
[----:B------:R-:W-:Y:S06]  /*0c60*/  BRA `(.L_x_1857) ;  /* 0x0000000000087947 */ /* 0x000fec0003800000 */
.L_x_1856:
[----:B------:R-:W-:Y:S01]  /*0c70*/  DMUL R2, RZ, R10 ;  /* 0x0000000aff027228 */ /* 0x000fe20000000000 */
[----:B------:R-:W-:-:S10]  /*0c80*/  IMAD.MOV.U32 R0, RZ, RZ, RZ ;  /* 0x000000ffff007224 */ /* 0x000fd400078e00ff */
.L_x_1857:
[----:B------:R-:W-:Y:S05]  /*0c90*/  BSYNC B1 ;  /* 0x0000000000017941 */ /* 0x000fea0003800000 */
.L_x_1855:
        /* <DEDUP_REMOVED lines=44> */
[----:B------:R-:W-:Y:S05]  /*0f60*/  CALL.REL.NOINC `($_ZN2at6native29vectorized_elementwise_kernelILi4EZZZNS0_54_GLOBAL__N__7dbc7496_16_ComplexKernel_cu_b2145a98_311017polar_kernel_cudaERNS_14TensorIteratorEENKUlvE_clEvENKUlvE_clEvEUlddE_St5arrayIPcLm3EEEEviT0_T1_$__internal_trig_reduction_slowpathd) ;  /* 0x0000006400687944 */ /* 0x000fea0003c00000 */
[----:B------:R-:W-:Y:S05]  /*0f70*/  BRA `(.L_x_1860) ;  /* 0x0000000000087947 */ /* 0x000fea0003800000 */
.L_x_1859:
[----:B------:R-:W-:Y:S01]  /*0f80*/  DMUL R2, RZ, R16 ;  /* 0x00000010ff027228 */ /* 0x000fe20000000000 */
[----:B------:R-:W-:-:S10]  /*0f90*/  MOV R5, RZ ;  /* 0x000000ff00057202 */ /* 0x000fd40000000f00 */
.L_x_1860:
[----:B------:R-:W-:Y:S05]  /*0fa0*/  BSYNC B1 ;  /* 0x0000000000017941 */ /* 0x000fea0003800000 */
.L_x_1858:
        /* <DEDUP_REMOVED lines=46> */
[----:B------:R-:W-:Y:S01]  /*1290*/  IMAD.MOV.U32 R0, RZ, RZ, R5 ;  /* 0x000000ffff007224 */ /* 0x000fe200078e0005 */
[----:B------:R-:W-:Y:S06]  /*12a0*/  BRA `(.L_x_1863) ;  /* 0x0000000000087947 */ /* 0x000fec0003800000 */
.L_x_1862:
[----:B------:R-:W-:Y:S01]  /*12b0*/  DMUL R2, RZ, R16 ;  /* 0x00000010ff027228 */ /* 0x000fe20000000000 */
[----:B------:R-:W-:-:S10]  /*12c0*/  MOV R0, RZ ;  /* 0x000000ff00007202 */ /* 0x000fd40000000f00 */
.L_x_1863:
[----:B------:R-:W-:Y:S05]  /*12d0*/  BSYNC B1 ;  /* 0x0000000000017941 */ /* 0x000fea0003800000 */
.L_x_1861:
        /* <DEDUP_REMOVED lines=46> */
.L_x_1865:
[----:B------:R-:W-:Y:S01]  /*15c0*/  DMUL R2, RZ, R18 ;  /* 0x00000012ff027228 */ /* 0x000fe20000000000 */
[----:B------:R-:W-:-:S10]  /*15d0*/  IMAD.MOV.U32 R5, RZ, RZ, RZ ;  /* 0x000000ffff057224 */ /* 0x000fd400078e00ff */
.L_x_1866:
[----:B------:R-:W-:Y:S05]  /*15e0*/  BSYNC B1 ;  /* 0x0000000000017941 */ /* 0x000fea0003800000 */
.L_x_1864:
        /* <DEDUP_REMOVED lines=48> */
.L_x_1868:
[----:B------:R-:W-:Y:S01]  /*18f0*/  DMUL R2, RZ, R18 ;  /* 0x00000012ff027228 */ /* 0x000fe20000000000 */
[----:B------:R-:W-:-:S10]  /*1900*/  IMAD.MOV.U32 R0, RZ, RZ, RZ ;  /* 0x000000ffff007224 */ /* 0x000fd400078e00ff */
.L_x_1869:
[----:B------:R-:W-:Y:S05]  /*1910*/  BSYNC B1 ;  /* 0x0000000000017941 */ /* 0x000fea0003800000 */
.L_x_1867:
        /* <DEDUP_REMOVED lines=46> */
.L_x_1871:
[----:B------:R-:W-:Y:S01]  /*1c00*/  DMUL R2, RZ, R40 ;  /* 0x00000028ff027228 */ /* 0x000fe20000000000 */
[----:B------:R-:W-:-:S10]  /*1c10*/  IMAD.MOV.U32 R5, RZ, RZ, RZ ;  /* 0x000000ffff057224 */ /* 0x000fd400078e00ff */
.L_x_1872:
[----:B------:R-:W-:Y:S05]  /*1c20*/  BSYNC B1 ;  /* 0x0000000000017941 */ /* 0x000fea0003800000 */
.L_x_1870:
        /* <DEDUP_REMOVED lines=47> */
.L_x_1874:
[----:B------:R-:W-:Y:S01]  /*1f20*/  DMUL R2, RZ, R40 ;  /* 0x00000028ff027228 */ /* 0x000fe20000000000 */
[----:B------:R-:W-:-:S10]  /*1f30*/  IMAD.MOV.U32 R0, RZ, RZ, RZ ;  /* 0x000000ffff007224 */ /* 0x000fd400078e00ff */
.L_x_1875:
[----:B------:R-:W-:Y:S05]  /*1f40*/  BSYNC B1 ;  /* 0x0000000000017941 */ /* 0x000fea0003800000 */
.L_x_1873:
        /* <DEDUP_REMOVED lines=54> */
[----:B------:R-:W-:Y:S05]  /*22b0*/  CALL.REL.NOINC `($_ZN2at6native29vectorized_elementwise_kernelILi4EZZZNS0_54_GLOBAL__N__7dbc7496_16_ComplexKernel_cu_b2145a98_311017polar_kernel_cudaERNS_14TensorIteratorEENKUlvE_clEvENKUlvE_clEvEUlddE_St5arrayIPcLm3EEEEviT0_T1_$__internal_trig_reduction_slowpathd) ;  /* 0x0000005000947944 */ /* 0x000fea0003c00000 */
[----:B------:R-:W-:Y:S05]  /*22c0*/  BRA `(.L_x_1878) ;  /* 0x0000000000087947 */ /* 0x000fea0003800000 */
.L_x_1877:
[----:B------:R-:W-:Y:S01]  /*22d0*/  DMUL R2, RZ, R42 ;  /* 0x0000002aff027228 */ /* 0x000fe20000000000 */
[----:B------:R-:W-:-:S10]  /*22e0*/  IMAD.MOV.U32 R5, RZ, RZ, RZ ;  /* 0x000000ffff057224 */ /* 0x000fd400078e00ff */
.L_x_1878:
[----:B------:R-:W-:Y:S05]  /*22f0*/  BSYNC B1 ;  /* 0x0000000000017941 */ /* 0x000fea0003800000 */
.L_x_1876:
        /* <DEDUP_REMOVED lines=44> */
[----:B------:R-:W-:Y:S05]  /*25c0*/  CALL.REL.NOINC `($_ZN2at6native29vectorized_elementwise_kernelILi4EZZZNS0_54_GLOBAL__N__7dbc7496_16_ComplexKernel_cu_b2145a98_311017polar_kernel_cudaERNS_14TensorIteratorEENKUlvE_clEvENKUlvE_clEvEUlddE_St5arrayIPcLm3EEEEviT0_T1_$__internal_trig_reduction_slowpathd) ;  /* 0x0000004c00d07944 */ /* 0x000fea0003c00000 */
[----:B------:R-:W-:Y:S01]  /*25d0*/  IMAD.MOV.U32 R0, RZ, RZ, R5 ;  /* 0x000000ffff007224 */ /* 0x000fe200078e0005 */
[----:B------:R-:W-:Y:S06]  /*25e0*/  BRA `(.L_x_1881) ;  /* 0x0000000000087947 */ /* 0x000fec0003800000 */
.L_x_1880:
[----:B------:R-:W-:Y:S01]  /*25f0*/  DMUL R2, RZ, R42 ;  /* 0x0000002aff027228 */ /* 0x000fe20000000000 */
[----:B------:R-:W-:-:S10]  /*2600*/  IMAD.MOV.U32 R0, RZ, RZ, RZ ;  /* 0x000000ffff007224 */ /* 0x000fd400078e00ff */
.L_x_1881:
[----:B------:R-:W-:Y:S05]  /*2610*/  BSYNC B1 ;  /* 0x0000000000017941 */ /* 0x000fea0003800000 */
.L_x_1879:
        /* <DEDUP_REMOVED lines=48> */
.L_x_1883:
[----:B------:R-:W-:Y:S01]  /*2920*/  DMUL R2, RZ, R28 ;  /* 0x0000001cff027228 */ /* 0x000fe20000000000 */
[----:B------:R-:W-:-:S10]  /*2930*/  MOV R5, RZ ;  /* 0x000000ff00057202 */ /* 0x000fd40000000f00 */
.L_x_1884:
[----:B------:R-:W-:Y:S05]  /*2940*/  BSYNC B1 ;  /* 0x0000000000017941 */ /* 0x000fea0003800000 */
.L_x_1882:
        /* <DEDUP_REMOVED lines=47> */
.L_x_1886:
[----:B------:R-:W-:Y:S01]  /*2c40*/  DMUL R2, RZ, R28 ;  /* 0x0000001cff027228 */ /* 0x000fe20000000000 */
[----:B------:R-:W-:-:S10]  /*2c50*/  MOV R0, RZ ;  /* 0x000000ff00007202 */ /* 0x000fd40000000f00 */
.L_x_1887:
[----:B------:R-:W-:Y:S05]  /*2c60*/  BSYNC B1 ;  /* 0x0000000000017941 */ /* 0x000fea0003800000 */
.L_x_1885:
        /* <DEDUP_REMOVED lines=48> */
.L_x_1889:
[----:B------:R-:W-:Y:S01]  /*2f70*/  DMUL R2, RZ, R30 ;  /* 0x0000001eff027228 */ /* 0x000fe20000000000 */
[----:B------:R-:W-:-:S10]  /*2f80*/  IMAD.MOV.U32 R5, RZ, RZ, RZ ;  /* 0x000000ffff057224 */ /* 0x000fd400078e00ff */
.L_x_1890:
[----:B------:R-:W-:Y:S05]  /*2f90*/  BSYNC B1 ;  /* 0x0000000000017941 */ /* 0x000fea0003800000 */
.L_x_1888:
        /* <DEDUP_REMOVED lines=47> */
.L_x_1892:
[----:B------:R-:W-:Y:S01]  /*3290*/  DMUL R2, RZ, R30 ;  /* 0x0000001eff027228 */ /* 0x000fe20000000000 */
[----:B------:R-:W-:-:S10]  /*32a0*/  IMAD.MOV.U32 R0, RZ, RZ, RZ ;  /* 0x000000ffff007224 */ /* 0x000fd400078e00ff */
.L_x_1893:
[----:B------:R-:W-:Y:S05]  /*32b0*/  BSYNC B1 ;  /* 0x0000000000017941 */ /* 0x000fea0003800000 */
.L_x_1891:
        /* <DEDUP_REMOVED lines=39> */
.L_x_1845:
        /* <DEDUP_REMOVED lines=116> */
.L_x_1897:
[----:B0-----:R-:W-:Y:S01]  /*3c70*/  DMUL R2, RZ, R18 ;  /* 0x00000012ff027228 */ /* 0x001fe20000000000 */
[----:B------:R-:W-:-:S10]  /*3c80*/  IMAD.MOV.U32 R5, RZ, RZ, RZ ;  /* 0x000000ffff057224 */ /* 0x000fd400078e00ff */
.L_x_1898:
[----:B------:R-:W-:Y:S05]  /*3c90*/  BSYNC B2 ;  /* 0x0000000000027941 */ /* 0x000fea0003800000 */
.L_x_1896:
        /* <DEDUP_REMOVED lines=48> */
.L_x_1900:
[----:B------:R-:W-:Y:S01]  /*3fa0*/  DMUL R2, RZ, R18 ;  /* 0x00000012ff027228 */ /* 0x000fe20000000000 */
[----:B------:R-:W-:-:S10]  /*3fb0*/  IMAD.MOV.U32 R0, RZ, RZ, RZ ;  /* 0x000000ffff007224 */ /* 0x000fd400078e00ff */
.L_x_1901:
[----:B------:R-:W-:Y:S05]  /*3fc0*/  BSYNC B2 ;  /* 0x0000000000027941 */ /* 0x000fea0003800000 */
.L_x_1899:
        /* <DEDUP_REMOVED lines=24> */
.L_x_1895:
[----:B------:R-:W-:Y:S05]  /*4150*/  BSYNC B1 ;  /* 0x0000000000017941 */ /* 0x000fea0003800000 */
.L_x_1894:
        /* <DEDUP_REMOVED lines=31> */
.L_x_1905:
[----:B------:R-:W-:Y:S01]  /*4350*/  DMUL R2, RZ, R22 ;  /* 0x00000016ff027228 */ /* 0x000fe20000000000 */
[----:B------:R-:W-:-:S10]  /*4360*/  IMAD.MOV.U32 R5, RZ, RZ, RZ ;  /* 0x000000ffff057224 */ /* 0x000fd400078e00ff */
.L_x_1906:
[----:B------:R-:W-:Y:S05]  /*4370*/  BSYNC B2 ;  /* 0x0000000000027941 */ /* 0x000fea0003800000 */
.L_x_1904:
        /* <DEDUP_REMOVED lines=46> */
[----:B------:R-:W-:Y:S01]  /*4660*/  IMAD.MOV.U32 R0, RZ, RZ, R5 ;  /* 0x000000ffff007224 */ /* 0x000fe200078e0005 */
[----:B------:R-:W-:Y:S06]  /*4670*/  BRA `(.L_x_1909) ;  /* 0x0000000000087947 */ /* 0x000fec0003800000 */
.L_x_1908:
[----:B------:R-:W-:Y:S01]  /*4680*/  DMUL R2, RZ, R22 ;  /* 0x00000016ff027228 */ /* 0x000fe20000000000 */
[----:B------:R-:W-:-:S10]  /*4690*/  IMAD.MOV.U32 R0, RZ, RZ, RZ ;  /* 0x000000ffff007224 */ /* 0x000fd400078e00ff */
.L_x_1909:
[----:B------:R-:W-:Y:S05]  /*46a0*/  BSYNC B2 ;  /* 0x0000000000027941 */ /* 0x000fea0003800000 */
.L_x_1907:
        /* <DEDUP_REMOVED lines=24> */
.L_x_1903:
[----:B------:R-:W-:Y:S05]  /*4830*/  BSYNC B1 ;  /* 0x0000000000017941 */ /* 0x000fea0003800000 */
.L_x_1902:
        /* <DEDUP_REMOVED lines=31> */
.L_x_1913:
[----:B------:R-:W-:Y:S01]  /*4a30*/  DMUL R2, RZ, R26 ;  /* 0x0000001aff027228 */ /* 0x000fe20000000000 */
[----:B------:R-:W-:-:S10]  /*4a40*/  IMAD.MOV.U32 R5, RZ, RZ, RZ ;  /* 0x000000ffff057224 */ /* 0x000fd400078e00ff */
.L_x_1914:
[----:B------:R-:W-:Y:S05]  /*4a50*/  BSYNC B2 ;  /* 0x0000000000027941 */ /* 0x000fea0003800000 */
.L_x_1912:
        /* <DEDUP_REMOVED lines=48> */
.L_x_1916:
[----:B------:R-:W-:Y:S01]  /*4d60*/  DMUL R2, RZ, R26 ;  /* 0x0000001aff027228 */ /* 0x000fe20000000000 */
[----:B------:R-:W-:-:S10]  /*4d70*/  IMAD.MOV.U32 R0, RZ, RZ, RZ ;  /* 0x000000ffff007224 */ /* 0x000fd400078e00ff */
.L_x_1917:
[----:B------:R-:W-:Y:S05]  /*4d80*/  BSYNC B2 ;  /* 0x0000000000027941 */ /* 0x000fea0003800000 */
.L_x_1915:
        /* <DEDUP_REMOVED lines=24> */
.L_x_1911:
[----:B------:R-:W-:Y:S05]  /*4f10*/  BSYNC B1 ;  /* 0x0000000000017941 */ /* 0x000fea0003800000 */
.L_x_1910:
        /* <DEDUP_REMOVED lines=30> */
[----:B------:R-:W-:Y:S05]  /*5100*/  BRA `(.L_x_1922) ;  /* 0x0000000000087947 */ /* 0x000fea0003800000 */
.L_x_1921:
[----:B------:R-:W-:Y:S01]  /*5110*/  DMUL R2, RZ, R30 ;  /* 0x0000001eff027228 */ /* 0x000fe20000000000 */
[----:B------:R-:W-:-:S10]  /*5120*/  IMAD.MOV.U32 R5, RZ, RZ, RZ ;  /* 0x000000ffff057224 */ /* 0x000fd400078e00ff */
.L_x_1922:
[----:B------:R-:W-:Y:S05]  /*5130*/  BSYNC B2 ;  /* 0x0000000000027941 */ /* 0x000fea0003800000 */
.L_x_1920:
        /* <DEDUP_REMOVED lines=46> */
[----:B------:R-:W-:Y:S01]  /*5420*/  MOV R0, R5 ;  /* 0x0000000500007202 */ /* 0x000fe20000000f00 */
[----:B------:R-:W-:Y:S06]  /*5430*/  BRA `(.L_x_1925) ;  /* 0x0000000000087947 */ /* 0x000fec0003800000 */
.L_x_1924:
[----:B------:R-:W-:Y:S01]  /*5440*/  DMUL R2, RZ, R30 ;  /* 0x0000001eff027228 */ /* 0x000fe20000000000 */
[----:B------:R-:W-:-:S10]  /*5450*/  IMAD.MOV.U32 R0, RZ, RZ, RZ ;  /* 0x000000ffff007224 */ /* 0x000fd400078e00ff */
.L_x_1925:
[----:B------:R-:W-:Y:S05]  /*5460*/  BSYNC B2 ;  /* 0x0000000000027941 */ /* 0x000fea0003800000 */
.L_x_1923:
        /* <DEDUP_REMOVED lines=24> */
.L_x_1919:
[----:B------:R-:W-:Y:S05]  /*55f0*/  BSYNC B1 ;  /* 0x0000000000017941 */ /* 0x000fea0003800000 */
.L_x_1918:
        /* <DEDUP_REMOVED lines=31> */
.L_x_1929:
[----:B------:R-:W-:Y:S01]  /*57f0*/  DMUL R2, RZ, R38 ;  /* 0x00000026ff027228 */ /* 0x000fe20000000000 */
[----:B------:R-:W-:-:S10]  /*5800*/  MOV R5, RZ ;  /* 0x000000ff00057202 */ /* 0x000fd40000000f00 */
.L_x_1930:
[----:B------:R-:W-:Y:S05]  /*5810*/  BSYNC B2 ;  /* 0x0000000000027941 */ /* 0x000fea0003800000 */
.L_x_1928:
        /* <DEDUP_REMOVED lines=47> */
.L_x_1932:
[----:B------:R-:W-:Y:S01]  /*5b10*/  DMUL R2, RZ, R38 ;  /* 0x00000026ff027228 */ /* 0x000fe20000000000 */
[----:B------:R-:W-:-:S10]  /*5b20*/  MOV R0, RZ ;  /* 0x000000ff00007202 */ /* 0x000fd40000000f00 */
.L_x_1933:
[----:B------:R-:W-:Y:S05]  /*5b30*/  BSYNC B2 ;  /* 0x0000000000027941 */ /* 0x000fea0003800000 */
.L_x_1931:
        /* <DEDUP_REMOVED lines=24> */
.L_x_1927:
[----:B------:R-:W-:Y:S05]  /*5cc0*/  BSYNC B1 ;  /* 0x0000000000017941 */ /* 0x000fea0003800000 */
.L_x_1926:
        /* <DEDUP_REMOVED lines=31> */
.L_x_1937:
[----:B------:R-:W-:Y:S01]  /*5ec0*/  DMUL R2, RZ, R54 ;  /* 0x00000036ff027228 */ /* 0x000fe20000000000 */
[----:B------:R-:W-:-:S10]  /*5ed0*/  IMAD.MOV.U32 R5, RZ, RZ, RZ ;  /* 0x000000ffff057224 */ /* 0x000fd400078e00ff */
.L_x_1938:
[----:B------:R-:W-:Y:S05]  /*5ee0*/  BSYNC B2 ;  /* 0x0000000000027941 */ /* 0x000fea0003800000 */
.L_x_1936:
        /* <DEDUP_REMOVED lines=47> */
.L_x_1940:
[----:B------:R-:W-:Y:S01]  /*61e0*/  DMUL R2, RZ, R54 ;  /* 0x00000036ff027228 */ /* 0x000fe20000000000 */
[----:B------:R-:W-:-:S10]  /*61f0*/  IMAD.MOV.U32 R0, RZ, RZ, RZ ;  /* 0x000000ffff007224 */ /* 0x000fd400078e00ff */
.L_x_1941:
[----:B------:R-:W-:Y:S05]  /*6200*/  BSYNC B2 ;  /* 0x0000000000027941 */ /* 0x000fea0003800000 */
.L_x_1939:
        /* <DEDUP_REMOVED lines=24> */
.L_x_1935:
[----:B------:R-:W-:Y:S05]  /*6390*/  BSYNC B1 ;  /* 0x0000000000017941 */ /* 0x000fea0003800000 */
.L_x_1934:
        /* <DEDUP_REMOVED lines=32> */
.L_x_1945:
[----:B------:R-:W-:Y:S01]  /*65a0*/  DMUL R2, RZ, R52 ;  /* 0x00000034ff027228 */ /* 0x000fe20000000000 */
[----:B------:R-:W-:-:S10]  /*65b0*/  IMAD.MOV.U32 R5, RZ, RZ, RZ ;  /* 0x000000ffff057224 */ /* 0x000fd400078e00ff */
.L_x_1946:
[----:B------:R-:W-:Y:S05]  /*65c0*/  BSYNC B2 ;  /* 0x0000000000027941 */ /* 0x000fea0003800000 */
.L_x_1944:
        /* <DEDUP_REMOVED lines=47> */
.L_x_1948:
[----:B------:R-:W-:Y:S01]  /*68c0*/  DMUL R2, RZ, R52 ;  /* 0x00000034ff027228 */ /* 0x000fe20000000000 */
[----:B------:R-:W-:-:S10]  /*68d0*/  IMAD.MOV.U32 R0, RZ, RZ, RZ ;  /* 0x000000ffff007224 */ /* 0x000fd400078e00ff */
.L_x_1949:
[----:B------:R-:W-:Y:S05]  /*68e0*/  BSYNC B2 ;  /* 0x0000000000027941 */ /* 0x000fea0003800000 */
.L_x_1947:
        /* <DEDUP_REMOVED lines=24> */
.L_x_1943:
[----:B------:R-:W-:Y:S05]  /*6a70*/  BSYNC B1 ;  /* 0x0000000000017941 */ /* 0x000fea0003800000 */
.L_x_1942:
        /* <DEDUP_REMOVED lines=30> */
.L_x_1953:
[----:B------:R-:W-:Y:S01]  /*6c60*/  DMUL R2, RZ, R42 ;  /* 0x0000002aff027228 */ /* 0x000fe20000000000 */
[----:B------:R-:W-:-:S10]  /*6c70*/  IMAD.MOV.U32 R5, RZ, RZ, RZ ;  /* 0x000000ffff057224 */ /* 0x000fd400078e00ff */
.L_x_1954:
[----:B------:R-:W-:Y:S05]  /*6c80*/  BSYNC B2 ;  /* 0x0000000000027941 */ /* 0x000fea0003800000 */
.L_x_1952:
        /* <DEDUP_REMOVED lines=47> */
.L_x_1956:
[----:B------:R-:W-:Y:S01]  /*6f80*/  DMUL R2, RZ, R42 ;  /* 0x0000002aff027228 */ /* 0x000fe20000000000 */
[----:B------:R-:W-:-:S10]  /*6f90*/  IMAD.MOV.U32 R0, RZ, RZ, RZ ;  /* 0x000000ffff007224 */ /* 0x000fd400078e00ff */
.L_x_1957:
[----:B------:R-:W-:Y:S05]  /*6fa0*/  BSYNC B2 ;  /* 0x0000000000027941 */ /* 0x000fea0003800000 */
.L_x_1955:
        /* <DEDUP_REMOVED lines=24> */
.L_x_1951:
[----:B------:R-:W-:Y:S05]  /*7130*/  BSYNC B1 ;  /* 0x0000000000017941 */ /* 0x000fea0003800000 */
.L_x_1950:
        /* <DEDUP_REMOVED lines=23> */
.L_x_1960:
[----:B------:R-:W-:-:S13]  /*72b0*/  ISETP.GE.AND P0, PT, R0, R40, PT ;  /* 0x000000280000720c */ /* 0x000fda0003f06270 */
[----:B------:R-:W-:Y:S05]  /*72c0*/  @P0 BRA `(.L_x_1962) ;  /* 0x0000000000300947 */ /* 0x000fea0003800000 */
[----:B01----:R-:W0:Y:S01]  /*72d0*/  LDC.64 R2, c[0x0][0x218] ;  /* 0x00008600ff027b82 */ /* 0x003e220000000a00 */
[----:B------:R-:W-:Y:S01]  /*72e0*/  IMAD.IADD R5, R41, 0x1, R0 ;  /* 0x0000000129057824 */ /* 0x000fe200078e0200 */
[----:B------:R-:W-:-:S03]  /*72f0*/  IADD3 R0, R0, 0x80, RZ ;  /* 0x0000008000007810 */ /* 0x000fc60007ffe0ff */
[----:B0-----:R-:W-:-:S05]  /*7300*/  IMAD.WIDE.U32 R2, R5, 0x10, R2 ;  /* 0x0000001005027825 */ /* 0x001fca00078e0002 */
[----:B------:R1:W-:Y:S02]  /*7310*/  STG.E.128 desc[UR6][R2.64], R20 ;  /* 0x0000001402007986 */ /* 0x0003e4000c101d06 */
.L_x_1961:
[----:B------:R-:W-:-:S13]  /*7320*/  ISETP.GE.AND P0, PT, R0, R40, PT ;  /* 0x000000280000720c */ /* 0x000fda0003f06270 */
[----:B------:R-:W-:Y:S05]  /*7330*/  @P0 BRA `(.L_x_1963) ;  /* 0x0000000000340947 */ /* 0x000fea0003800000 */
[----:B01----:R-:W0:Y:S01]  /*7340*/  LDC.64 R2, c[0x0][0x218] ;  /* 0x00008600ff027b82 */ /* 0x003e220000000a00 */
[----:B------:R-:W-:Y:S02]  /*7350*/  IMAD.IADD R5, R41, 0x1, R0 ;  /* 0x0000000129057824 */ /* 0x000fe400078e0200 */
[----:B------:R-:W-:Y:S02]  /*7360*/  VIADD R0, R0, 0x80 ;  /* 0x0000008000007836 */ /* 0x000fe40000000000 */
[----:B0-----:R-:W-:-:S05]  /*7370*/  IMAD.WIDE.U32 R2, R5, 0x10, R2 ;  /* 0x0000001005027825 */ /* 0x001fca00078e0002 */
[----:B------:R2:W-:Y:S02]  /*7380*/  STG.E.128 desc[UR6][R2.64], R24 ;  /* 0x0000001802007986 */ /* 0x0005e4000c101d06 */
.L_x_1962:
        /* <DEDUP_REMOVED lines=8> */
.L_x_1963:
[----:B------:R-:W-:Y:S05]  /*7410*/  BSYNC B1 ;  /* 0x0000000000017941 */ /* 0x000fea0003800000 */
.L_x_1959:
[----:B------:R-:W-:-:S13]  /*7420*/  ISETP.GE.AND P0, PT, R0, R40, PT ;  /* 0x000000280000720c */ /* 0x000fda0003f06270 */
[----:B012---:R-:W0:Y:S01]  /*7430*/  @!P0 LDC.64 R2, c[0x0][0x218] ;  /* 0x00008600ff028b82 */ /* 0x007e220000000a00 */
[----:B------:R-:W-:Y:S02]  /*7440*/  @!P0 IMAD.IADD R5, R41, 0x1, R0 ;  /* 0x0000000129058824 */ /* 0x000fe400078e0200 */
[----:B------:R-:W-:Y:S02]  /*7450*/  @!P0 VIADD R0, R0, 0x80 ;  /* 0x0000008000008836 */ /* 0x000fe40000000000 */
[----:B0-----:R-:W-:-:S05]  /*7460*/  @!P0 IMAD.WIDE.U32 R2, R5, 0x10, R2 ;  /* 0x0000001005028825 */ /* 0x001fca00078e0002 */
[----:B------:R3:W-:Y:S02]  /*7470*/  @!P0 STG.E.128 desc[UR6][R2.64], R36 ;  /* 0x0000002402008986 */ /* 0x0007e4000c101d06 */
.L_x_1964:
[----:B------:R-:W-:Y:S05]  /*7480*/  BSYNC B0 ;  /* 0x0000000000007941 */ /* 0x000fea0003800000 */
.L_x_1958:
        /* <DEDUP_REMOVED lines=8> */
        .type           $_ZN2at6native29vectorized_elementwise_kernelILi4EZZZNS0_54_GLOBAL__N__7dbc7496_16_ComplexKernel_cu_b2145a98_311017polar_kernel_cudaERNS_14TensorIteratorEENKUlvE_clEvENKUlvE_clEvEUlddE_St5arrayIPcLm3EEEEviT0_T1_$__internal_trig_reduction_slowpathd,@function
        .size           $_ZN2at6native29vectorized_elementwise_kernelILi4EZZZNS0_54_GLOBAL__N__7dbc7496_16_ComplexKernel_cu_b2145a98_311017polar_kernel_cudaERNS_14TensorIteratorEENKUlvE_clEvENKUlvE_clEvEUlddE_St5arrayIPcLm3EEEEviT0_T1_$__internal_trig_reduction_slowpathd,(.L_x_4584 - $_ZN2at6native29vectorized_elementwise_kernelILi4EZZZNS0_54_GLOBAL__N__7dbc7496_16_ComplexKernel_cu_b2145a98_311017polar_kernel_cudaERNS_14TensorIteratorEENKUlvE_clEvENKUlvE_clEvEUlddE_St5arrayIPcLm3EEEEviT0_T1_$__internal_trig_reduction_slowpathd)
$_ZN2at6native29vectorized_elementwise_kernelILi4EZZZNS0_54_GLOBAL__N__7dbc7496_16_ComplexKernel_cu_b2145a98_311017polar_kernel_cudaERNS_14TensorIteratorEENKUlvE_clEvENKUlvE_clEvEUlddE_St5arrayIPcLm3EEEEviT0_T1_$__internal_trig_reduction_slowpathd:
        /* <DEDUP_REMOVED lines=27> */
.L_x_1968:
        /* <DEDUP_REMOVED lines=29> */
.L_x_1967:
[----:B------:R-:W-:Y:S05]  /*7890*/  BSYNC B0 ;  /* 0x0000000000007941 */ /* 0x000fea0003800000 */
.L_x_1966:
        /* <DEDUP_REMOVED lines=96> */
.L_x_1965:
[----:B------:R-:W-:Y:S02]  /*7ea0*/  IMAD.MOV.U32 R6, RZ, RZ, R47 ;  /* 0x000000ffff067224 */ /* 0x000fe400078e002f */
[----:B------:R-:W-:-:S04]  /*7eb0*/  IMAD.MOV.U32 R7, RZ, RZ, 0x0 ;  /* 0x00000000ff077424 */ /* 0x000fc800078e00ff */
[----:B------:R-:W-:Y:S05]  /*7ec0*/  RET.REL.NODEC R6 `(_ZN2at6native29vectorized_elementwise_kernelILi4EZZZNS0_54_GLOBAL__N__7dbc7496_16_ComplexKernel_cu_b2145a98_311017polar_kernel_cudaERNS_14TensorIteratorEENKUlvE_clEvENKUlvE_clEvEUlddE_St5arrayIPcLm3EEEEviT0_T1_) ;  /* 0xffffff80064c7950 */ /* 0x000fea0003c3ffff */
.L_x_1969:
        /* <DEDUP_REMOVED lines=11> */
.L_x_4584:


//--------------------- .text._ZN2at6native29vectorized_elementwise_kernelILi8EZZZNS0_54_GLOBAL__N__7dbc7496_16_ComplexKernel_cu_b2145a98_311017polar_kernel_cudaERNS_14TensorIteratorEENKUlvE_clEvENKUlvE_clEvEUlddE_St5arrayIPcLm3EEEEviT0_T1_ --------------------------
	.section	.text._ZN2at6native29vectorized_elementwise_kernelILi8EZZZNS0_54_GLOBAL__N__7dbc7496_16_ComplexKernel_cu_b2145a98_311017polar_kernel_cudaERNS_14TensorIteratorEENKUlvE_clEvENKUlvE_clEvEUlddE_St5arrayIPcLm3EEEEviT0_T1_,"ax",@progbits
	.align	128
        .global         _ZN2at6native29vectorized_elementwise_kernelILi8EZZZNS0_54_GLOBAL__N__7dbc7496_16_ComplexKernel_cu_b2145a98_311017polar_kernel_cudaERNS_14TensorIteratorEENKUlvE_clEvENKUlvE_clEvEUlddE_St5arrayIPcLm3EEEEviT0_T1_
        .type           _ZN2at6native29vectorized_elementwise_kernelILi8EZZZNS0_54_GLOBAL__N__7dbc7496_16_ComplexKernel_cu_b2145a98_311017polar_kernel_cudaERNS_14TensorIteratorEENKUlvE_clEvENKUlvE_clEvEUlddE_St5arrayIPcLm3EEEEviT0_T1_,@function
        .size           _ZN2at6native29vectorized_elementwise_kernelILi8EZZZNS0_54_GLOBAL__N__7dbc7496_16_ComplexKernel_cu_b2145a98_311017polar_kernel_cudaERNS_14TensorIteratorEENKUlvE_clEvENKUlvE_clEvEUlddE_St5arrayIPcLm3EEEEviT0_T1_,(.L_x_4585 - _ZN2at6native29vectorized_elementwise_kernelILi8EZZZNS0_54_GLOBAL__N__7dbc7496_16_ComplexKernel_cu_b2145a98_311017polar_kernel_cudaERNS_14TensorIteratorEENKUlvE_clEvENKUlvE_clEvEUlddE_St5arrayIPcLm3EEEEviT0_T1_)
        .other          _ZN2at6native29vectorized_elementwise_kernelILi8EZZZNS0_54_GLOBAL__N__7dbc7496_16_ComplexKernel_cu_b2145a98_311017polar_kernel_cudaERNS_14TensorIteratorEENKUlvE_clEvENKUlvE_clEvEUlddE_St5arrayIPcLm3EEEEviT0_T1_,@"STO_CUDA_ENTRY STV_DEFAULT"
_ZN2at6native29vectorized_elementwise_kernelILi8EZZZNS0_54_GLOBAL__N__7dbc7496_16_ComplexKernel_cu_b2145a98_311017polar_kernel_cudaERNS_14TensorIteratorEENKUlvE_clEvENKUlvE_clEvEUlddE_St5arrayIPcLm3EEEEviT0_T1_:
.text._ZN2at6native29vectorized_elementwise_kernelILi8EZZZNS0_54_GLOBAL__N__7dbc7496_16_ComplexKernel_cu_b2145a98_311017polar_kernel_cudaERNS_14TensorIteratorEENKUlvE_clEvENKUlvE_clEvEUlddE_St5arrayIPcLm3EEEEviT0_T1_:
        /* <DEDUP_REMOVED lines=46> */
[----:B-----5:R-:W-:Y:S05]  /*02e0*/  CALL.REL.NOINC `($_ZN2at6native29vectorized_elementwise_kernelILi8EZZZNS0_54_GLOBAL__N__7dbc7496_16_ComplexKernel_cu_b2145a98_311017polar_kernel_cudaERNS_14TensorIteratorEENKUlvE_clEvENKUlvE_clEvEUlddE_St5arrayIPcLm3EEEEviT0_T1_$__internal_trig_reduction_slowpathd) ;  /* 0x0000007000887944 */ /* 0x020fea0003c00000 */
[----:B------:R-:W-:Y:S05]  /*02f0*/  BRA `(.L_x_1973) ;  /* 0x0000000000087947 */ /* 0x000fea0003800000 */
.L_x_1972:
[----:B------:R-:W-:Y:S01]  /*0300*/  DMUL R2, RZ, R8 ;  /* 0x00000008ff027228 */ /* 0x000fe20000000000 */
[----:B------:R-:W-:-:S10]  /*0310*/  IMAD.MOV.U32 R5, RZ, RZ, RZ ;  /* 0x000000ffff057224 */ /* 0x000fd400078e00ff */
.L_x_1973:
[----:B------:R-:W-:Y:S05]  /*0320*/  BSYNC B1 ;  /* 0x0000000000017941 */ /* 0x000fea0003800000 */
.L_x_1971:
        /* <DEDUP_REMOVED lines=46> */
[----:B------:R-:W-:Y:S01]  /*0610*/  IMAD.MOV.U32 R0, RZ, RZ, R5 ;  /* 0x000000ffff007224 */ /* 0x000fe200078e0005 */
[----:B------:R-:W-:Y:S06]  /*0620*/  BRA `(.L_x_1976) ;  /* 0x0000000000087947 */ /* 0x000fec0003800000 */
.L_x_1975:
[----:B------:R-:W-:Y:S01]  /*0630*/  DMUL R2, RZ, R8 ;  /* 0x00000008ff027228 */ /* 0x000fe20000000000 */
[----:B------:R-:W-:-:S10]  /*0640*/  IMAD.MOV.U32 R0, RZ, RZ, RZ ;  /* 0x000000ffff007224 */ /* 0x000fd400078e00ff */
.L_x_1976:
[----:B------:R-:W-:Y:S05]  /*0650*/  BSYNC B1 ;  /* 0x0000000000017941 */ /* 0x000fea0003800000 */
.L_x_1974:
        /* <DEDUP_REMOVED lines=44> */
[----:B-----5:R-:W-:Y:S05]  /*0920*/  CALL.REL.NOINC `($_ZN2at6native29vectorized_elementwise_kernelILi8EZZZNS0_54_GLOBAL__N__7dbc7496_16_ComplexKernel_cu_b2145a98_311017polar_kernel_cudaERNS_14TensorIteratorEENKUlvE_clEvENKUlvE_clEvEUlddE_St5arrayIPcLm3EEEEviT0_T1_$__internal_trig_reduction_slowpathd) ;  /* 0x0000006800f87944 */ /* 0x020fea0003c00000 */
[----:B------:R-:W-:Y:S05]  /*0930*/  BRA `(.L_x_1979) ;  /* 0x0000000000087947 */ /* 0x000fea0003800000 */
.L_x_1978:
[----:B------:R-:W-:Y:S01]  /*0940*/  DMUL R2, RZ, R10 ;  /* 0x0000000aff027228 */ /* 0x000fe20000000000 */
[----:B------:R-:W-:-:S10]  /*0950*/  IMAD.MOV.U32 R5, RZ, RZ, RZ ;  /* 0x000000ffff057224 */ /* 0x000fd400078e00ff */
.L_x_1979:
[----:B------:R-:W-:Y:S05]  /*0960*/  BSYNC B1 ;  /* 0x0000000000017941 */ /* 0x000fea0003800000 */
.L_x_1977:
        /* <DEDUP_REMOVED lines=45> */
[----:B-----5:R-:W-:Y:S05]  /*0c40*/  CALL.REL.NOINC `($_ZN2at6native29vectorized_elementwise_kernelILi8EZZZNS0_54_GLOBAL__N__7dbc7496_16_ComplexKernel_cu_b2145a98_311017polar_kernel_cudaERNS_14TensorIteratorEENKUlvE_clEvENKUlvE_clEvEUlddE_St5arrayIPcLm3EEEEviT0_T1_$__internal_trig_reduction_slowpathd) ;  /* 0x0000006800307944 */ /* 0x020fea0003c00000 */
[----:B------:R-:W-:Y:S01]  /*0c50*/  IMAD.MOV.U32 R0, RZ, RZ, R5 ;  /* 0x000000ffff007224 */ /* 0x000fe200078e0005 */
[----:B------:R-:W-:Y:S06]  /*0c60*/  BRA `(.L_x_1982) ;  /* 0x0000000000087947 */ /* 0x000fec0003800000 */
.L_x_1981:
[----:B------:R-:W-:Y:S01]  /*0c70*/  DMUL R2, RZ, R10 ;  /* 0x0000000aff027228 */ /* 0x000fe20000000000 */
[----:B------:R-:W-:-:S10]  /*0c80*/  IMAD.MOV.U32 R0, RZ, RZ, RZ ;  /* 0x000000ffff007224 */ /* 0x000fd400078e00ff */
.L_x_1982:
[----:B------:R-:W-:Y:S05]  /*0c90*/  BSYNC B1 ;  /* 0x0000000000017941 */ /* 0x000fea0003800000 */
.L_x_1980:
        /* <DEDUP_REMOVED lines=44> */
[----:B------:R-:W-:Y:S05]  /*0f60*/  CALL.REL.NOINC `($_ZN2at6native29vectorized_elementwise_kernelILi8EZZZNS0_54_GLOBAL__N__7dbc7496_16_ComplexKernel_cu_b2145a98_311017polar_kernel_cudaERNS_14TensorIteratorEENKUlvE_clEvENKUlvE_clEvEUlddE_St5arrayIPcLm3EEEEviT0_T1_$__internal_trig_reduction_slowpathd) ;  /* 0x0000006400687944 */ /* 0x000fea0003c00000 */
[----:B------:R-:W-:Y:S05]  /*0f70*/  BRA `(.L_x_1985) ;  /* 0x0000000000087947 */ /* 0x000fea0003800000 */
.L_x_1984:
[----:B------:R-:W-:Y:S01]  /*0f80*/  DMUL R2, RZ, R16 ;  /* 0x00000010ff027228 */ /* 0x000fe20000000000 */
[----:B------:R-:W-:-:S10]  /*0f90*/  MOV R5, RZ ;  /* 0x000000ff00057202 */ /* 0x000fd40000000f00 */
.L_x_1985:
[----:B------:R-:W-:Y:S05]  /*0fa0*/  BSYNC B1 ;  /* 0x0000000000017941 */ /* 0x000fea0003800000 */
.L_x_1983:
        /* <DEDUP_REMOVED lines=46> */
[----:B------:R-:W-:Y:S01]  /*1290*/  IMAD.MOV.U32 R0, RZ, RZ, R5 ;  /* 0x000000ffff007224 */ /* 0x000fe200078e0005 */
[----:B------:R-:W-:Y:S06]  /*12a0*/  BRA `(.L_x_1988) ;  /* 0x0000000000087947 */ /* 0x000fec0003800000 */
.L_x_1987:
[----:B------:R-:W-:Y:S01]  /*12b0*/  DMUL R2, RZ, R16 ;  /* 0x00000010ff027228 */ /* 0x000fe20000000000 */
[----:B------:R-:W-:-:S10]  /*12c0*/  MOV R0, RZ ;  /* 0x000000ff00007202 */ /* 0x000fd40000000f00 */
.L_x_1988:
[----:B------:R-:W-:Y:S05]  /*12d0*/  BSYNC B1 ;  /* 0x0000000000017941 */ /* 0x000fea0003800000 */
.L_x_1986:
        /* <DEDUP_REMOVED lines=46> */
.L_x_1990:
[----:B------:R-:W-:Y:S01]  /*15c0*/  DMUL R2, RZ, R18 ;  /* 0x00000012ff027228 */ /* 0x000fe20000000000 */
[----:B------:R-:W-:-:S10]  /*15d0*/  IMAD.MOV.U32 R5, RZ, RZ, RZ ;  /* 0x000000ffff057224 */ /* 0x000fd400078e00ff */
.L_x_1991:
[----:B------:R-:W-:Y:S05]  /*15e0*/  BSYNC B1 ;  /* 0x0000000000017941 */ /* 0x000fea0003800000 */
.L_x_1989:
        /* <DEDUP_REMOVED lines=48> */
.L_x_1993:
[----:B------:R-:W-:Y:S01]  /*18f0*/  DMUL R2, RZ, R18 ;  /* 0x00000012ff027228 */ /* 0x000fe20000000000 */
[----:B------:R-:W-:-:S10]  /*1900*/  IMAD.MOV.U32 R0, RZ, RZ, RZ ;  /* 0x000000ffff007224 */ /* 0x000fd400078e00ff */
.L_x_1994:
[----:B------:R-:W-:Y:S05]  /*1910*/  BSYNC B1 ;  /* 0x0000000000017941 */ /* 0x000fea0003800000 */
.L_x_1992:
        /* <DEDUP_REMOVED lines=46> */
.L_x_1996:
[----:B------:R-:W-:Y:S01]  /*1c00*/  DMUL R2, RZ, R40 ;  /* 0x00000028ff027228 */ /* 0x000fe20000000000 */
[----:B------:R-:W-:-:S10]  /*1c10*/  IMAD.MOV.U32 R5, RZ, RZ, RZ ;  /* 0x000000ffff057224 */ /* 0x000fd400078e00ff */
.L_x_1997:
[----:B------:R-:W-:Y:S05]  /*1c20*/  BSYNC B1 ;  /* 0x0000000000017941 */ /* 0x000fea0003800000 */
.L_x_1995:
        /* <DEDUP_REMOVED lines=47> */
.L_x_1999:
[----:B------:R-:W-:Y:S01]  /*1f20*/  DMUL R2, RZ, R40 ;  /* 0x00000028ff027228 */ /* 0x000fe20000000000 */
[----:B------:R-:W-:-:S10]  /*1f30*/  IMAD.MOV.U32 R0, RZ, RZ, RZ ;  /* 0x000000ffff007224 */ /* 0x000fd400078e00ff */
.L_x_2000:
[----:B------:R-:W-:Y:S05]  /*1f40*/  BSYNC B1 ;  /* 0x0000000000017941 */ /* 0x000fea0003800000 */
.L_x_1998:
        /* <DEDUP_REMOVED lines=54> */
[----:B------:R-:W-:Y:S05]  /*22b0*/  CALL.REL.NOINC `($_ZN2at6native29vectorized_elementwise_kernelILi8EZZZNS0_54_GLOBAL__N__7dbc7496_16_ComplexKernel_cu_b2145a98_311017polar_kernel_cudaERNS_14TensorIteratorEENKUlvE_clEvENKUlvE_clEvEUlddE_St5arrayIPcLm3EEEEviT0_T1_$__internal_trig_reduction_slowpathd) ;  /* 0x0000005000947944 */ /* 0x000fea0003c00000 */
[----:B------:R-:W-:Y:S05]  /*22c0*/  BRA `(.L_x_2003) ;  /* 0x0000000000087947 */ /* 0x000fea0003800000 */
.L_x_2002:
[----:B------:R-:W-:Y:S01]  /*22d0*/  DMUL R2, RZ, R42 ;  /* 0x0000002aff027228 */ /* 0x000fe20000000000 */
[----:B------:R-:W-:-:S10]  /*22e0*/  IMAD.MOV.U32 R5, RZ, RZ, RZ ;  /* 0x000000ffff057224 */ /* 0x000fd400078e00ff */
.L_x_2003:
[----:B------:R-:W-:Y:S05]  /*22f0*/  BSYNC B1 ;  /* 0x0000000000017941 */ /* 0x000fea0003800000 */
.L_x_2001:
        /* <DEDUP_REMOVED lines=44> */
[----:B------:R-:W-:Y:S05]  /*25c0*/  CALL.REL.NOINC `($_ZN2at6native29vectorized_elementwise_kernelILi8EZZZNS0_54_GLOBAL__N__7dbc7496_16_ComplexKernel_cu_b2145a98_311017polar_kernel_cudaERNS_14TensorIteratorEENKUlvE_clEvENKUlvE_clEvEUlddE_St5arrayIPcLm3EEEEviT0_T1_$__internal_trig_reduction_slowpathd) ;  /* 0x0000004c00d07944 */ /* 0x000fea0003c00000 */
[----:B------:R-:W-:Y:S01]  /*25d0*/  IMAD.MOV.U32 R0, RZ, RZ, R5 ;  /* 0x000000ffff007224 */ /* 0x000fe200078e0005 */
[----:B------:R-:W-:Y:S06]  /*25e0*/  BRA `(.L_x_2006) ;  /* 0x0000000000087947 */ /* 0x000fec0003800000 */
.L_x_2005:
[----:B------:R-:W-:Y:S01]  /*25f0*/  DMUL R2, RZ, R42 ;  /* 0x0000002aff027228 */ /* 0x000fe20000000000 */
[----:B------:R-:W-:-:S10]  /*2600*/  IMAD.MOV.U32 R0, RZ, RZ, RZ ;  /* 0x000000ffff007224 */ /* 0x000fd400078e00ff */
.L_x_2006:
[----:B------:R-:W-:Y:S05]  /*2610*/  BSYNC B1 ;  /* 0x0000000000017941 */ /* 0x000fea0003800000 */
.L_x_2004:
        /* <DEDUP_REMOVED lines=48> */
.L_x_2008:
[----:B------:R-:W-:Y:S01]  /*2920*/  DMUL R2, RZ, R28 ;  /* 0x0000001cff027228 */ /* 0x000fe20000000000 */
[----:B------:R-:W-:-:S10]  /*2930*/  MOV R5, RZ ;  /* 0x000000ff00057202 */ /* 0x000fd40000000f00 */
.L_x_2009:
[----:B------:R-:W-:Y:S05]  /*2940*/  BSYNC B1 ;  /* 0x0000000000017941 */ /* 0x000fea0003800000 */
.L_x_2007:
        /* <DEDUP_REMOVED lines=47> */
.L_x_2011:
[----:B------:R-:W-:Y:S01]  /*2c40*/  DMUL R2, RZ, R28 ;  /* 0x0000001cff027228 */ /* 0x000fe20000000000 */
[----:B------:R-:W-:-:S10]  /*2c50*/  MOV R0, RZ ;  /* 0x000000ff00007202 */ /* 0x000fd40000000f00 */
.L_x_2012:
[----:B------:R-:W-:Y:S05]  /*2c60*/  BSYNC B1 ;  /* 0x0000000000017941 */ /* 0x000fea0003800000 */
.L_x_2010:
        /* <DEDUP_REMOVED lines=48> */
.L_x_2014:
[----:B------:R-:W-:Y:S01]  /*2f70*/  DMUL R2, RZ, R30 ;  /* 0x0000001eff027228 */ /* 0x000fe20000000000 */
[----:B------:R-:W-:-:S10]  /*2f80*/  IMAD.MOV.U32 R5, RZ, RZ, RZ ;  /* 0x000000ffff057224 */ /* 0x000fd400078e00ff */
.L_x_2015:
[----:B------:R-:W-:Y:S05]  /*2f90*/  BSYNC B1 ;  /* 0x0000000000017941 */ /* 0x000fea0003800000 */
.L_x_2013:
        /* <DEDUP_REMOVED lines=47> */
.L_x_2017:
[----:B------:R-:W-:Y:S01]  /*3290*/  DMUL R2, RZ, R30 ;  /* 0x0000001eff027228 */ /* 0x000fe20000000000 */
[----:B------:R-:W-:-:S10]  /*32a0*/  IMAD.MOV.U32 R0, RZ, RZ, RZ ;  /* 0x000000ffff007224 */ /* 0x000fd400078e00ff */
.L_x_2018:
[----:B------:R-:W-:Y:S05]  /*32b0*/  BSYNC B1 ;  /* 0x0000000000017941 */ /* 0x000fea0003800000 */
.L_x_2016:
        /* <DEDUP_REMOVED lines=39> */
.L_x_1970:
        /* <DEDUP_REMOVED lines=116> */
.L_x_2022:
[----:B0-----:R-:W-:Y:S01]  /*3c70*/  DMUL R2, RZ, R18 ;  /* 0x00000012ff027228 */ /* 0x001fe20000000000 */
[----:B------:R-:W-:-:S10]  /*3c80*/  IMAD.MOV.U32 R5, RZ, RZ, RZ ;  /* 0x000000ffff057224 */ /* 0x000fd400078e00ff */
.L_x_2023:
[----:B------:R-:W-:Y:S05]  /*3c90*/  BSYNC B2 ;  /* 0x0000000000027941 */ /* 0x000fea0003800000 */
.L_x_2021:
        /* <DEDUP_REMOVED lines=48> */
.L_x_2025:
[----:B------:R-:W-:Y:S01]  /*3fa0*/  DMUL R2, RZ, R18 ;  /* 0x00000012ff027228 */ /* 0x000fe20000000000 */
[----:B------:R-:W-:-:S10]  /*3fb0*/  IMAD.MOV.U32 R0, RZ, RZ, RZ ;  /* 0x000000ffff007224 */ /* 0x000fd400078e00ff */
.L_x_2026:
[----:B------:R-:W-:Y:S05]  /*3fc0*/  BSYNC B2 ;  /* 0x0000000000027941 */ /* 0x000fea0003800000 */
.L_x_2024:
        /* <DEDUP_REMOVED lines=24> */
.L_x_2020:
[----:B------:R-:W-:Y:S05]  /*4150*/  BSYNC B1 ;  /* 0x0000000000017941 */ /* 0x000fea0003800000 */
.L_x_2019:
        /* <DEDUP_REMOVED lines=31> */
.L_x_2030:
[----:B------:R-:W-:Y:S01]  /*4350*/  DMUL R2, RZ, R22 ;  /* 0x00000016ff027228 */ /* 0x000fe20000000000 */
[----:B------:R-:W-:-:S10]  /*4360*/  IMAD.MOV.U32 R5, RZ, RZ, RZ ;  /* 0x000000ffff057224 */ /* 0x000fd400078e00ff */
.L_x_2031:
[----:B------:R-:W-:Y:S05]  /*4370*/  BSYNC B2 ;  /* 0x0000000000027941 */ /* 0x000fea0003800000 */
.L_x_2029:
        /* <DEDUP_REMOVED lines=46> */
[----:B------:R-:W-:Y:S01]  /*4660*/  IMAD.MOV.U32 R0, RZ, RZ, R5 ;  /* 0x000000ffff007224 */ /* 0x000fe200078e0005 */
[----:B------:R-:W-:Y:S06]  /*4670*/  BRA `(.L_x_2034) ;  /* 0x0000000000087947 */ /* 0x000fec0003800000 */
.L_x_2033:
[----:B------:R-:W-:Y:S01]  /*4680*/  DMUL R2, RZ, R22 ;  /* 0x00000016ff027228 */ /* 0x000fe20000000000 */
[----:B------:R-:W-:-:S10]  /*4690*/  IMAD.MOV.U32 R0, RZ, RZ, RZ ;  /* 0x000000ffff007224 */ /* 0x000fd400078e00ff */
.L_x_2034:
[----:B------:R-:W-:Y:S05]  /*46a0*/  BSYNC B2 ;  /* 0x0000000000027941 */ /* 0x000fea0003800000 */
.L_x_2032:
        /* <DEDUP_REMOVED lines=24> */
.L_x_2028:
[----:B------:R-:W-:Y:S05]  /*4830*/  BSYNC B1 ;  /* 0x0000000000017941 */ /* 0x000fea0003800000 */
.L_x_2027:
        /* <DEDUP_REMOVED lines=31> */
.L_x_2038:
[----:B------:R-:W-:Y:S01]  /*4a30*/  DMUL R2, RZ, R26 ;  /* 0x0000001aff027228 */ /* 0x000fe20000000000 */
[----:B------:R-:W-:-:S10]  /*4a40*/  IMAD.MOV.U32 R5, RZ, RZ, RZ ;  /* 0x000000ffff057224 */ /* 0x000fd400078e00ff */
.L_x_2039:
[----:B------:R-:W-:Y:S05]  /*4a50*/  BSYNC B2 ;  /* 0x0000000000027941 */ /* 0x000fea0003800000 */
.L_x_2037:
        /* <DEDUP_REMOVED lines=48> */
.L_x_2041:
[----:B------:R-:W-:Y:S01]  /*4d60*/  DMUL R2, RZ, R26 ;  /* 0x0000001aff027228 */ /* 0x000fe20000000000 */
[----:B------:R-:W-:-:S10]  /*4d70*/  IMAD.MOV.U32 R0, RZ, RZ, RZ ;  /* 0x000000ffff007224 */ /* 0x000fd400078e00ff */
.L_x_2042:
[----:B------:R-:W-:Y:S05]  /*4d80*/  BSYNC B2 ;  /* 0x0000000000027941 */ /* 0x000fea0003800000 */
.L_x_2040:
        /* <DEDUP_REMOVED lines=24> */
.L_x_2036:
[----:B------:R-:W-:Y:S05]  /*4f10*/  BSYNC B1 ;  /* 0x0000000000017941 */ /* 0x000fea0003800000 */
.L_x_2035:
        /* <DEDUP_REMOVED lines=30> */
[----:B------:R-:W-:Y:S05]  /*5100*/  BRA `(.L_x_2047) ;  /* 0x0000000000087947 */ /* 0x000fea0003800000 */
.L_x_2046:
[----:B------:R-:W-:Y:S01]  /*5110*/  DMUL R2, RZ, R30 ;  /* 0x0000001eff027228 */ /* 0x000fe20000000000 */
[----:B------:R-:W-:-:S10]  /*5120*/  IMAD.MOV.U32 R5, RZ, RZ, RZ ;  /* 0x000000ffff057224 */ /* 0x000fd400078e00ff */
.L_x_2047:
[----:B------:R-:W-:Y:S05]  /*5130*/  BSYNC B2 ;  /* 0x0000000000027941 */ /* 0x000fea0003800000 */
.L_x_2045:
        /* <DEDUP_REMOVED lines=46> */
[----:B------:R-:W-:Y:S01]  /*5420*/  MOV R0, R5 ;  /* 0x0000000500007202 */ /* 0x000fe20000000f00 */
[----:B------:R-:W-:Y:S06]  /*5430*/  BRA `(.L_x_2050) ;  /* 0x0000000000087947 */ /* 0x000fec0003800000 */
.L_x_2049:
[----:B------:R-:W-:Y:S01]  /*5440*/  DMUL R2, RZ, R30 ;  /* 0x0000001eff027228 */ /* 0x000fe20000000000 */
[----:B------:R-:W-:-:S10]  /*5450*/  IMAD.MOV.U32 R0, RZ, RZ, RZ ;  /* 0x000000ffff007224 */ /* 0x000fd400078e00ff */
.L_x_2050:
[----:B------:R-:W-:Y:S05]  /*5460*/  BSYNC B2 ;  /* 0x0000000000027941 */ /* 0x000fea0003800000 */
.L_x_2048:
        /* <DEDUP_REMOVED lines=24> */
.L_x_2044:
[----:B------:R-:W-:Y:S05]  /*55f0*/  BSYNC B1 ;  /* 0x0000000000017941 */ /* 0x000fea0003800000 */
.L_x_2043:
        /* <DEDUP_REMOVED lines=31> */
.L_x_2054:
[----:B------:R-:W-:Y:S01]  /*57f0*/  DMUL R2, RZ, R38 ;  /* 0x00000026ff027228 */ /* 0x000fe20000000000 */
[----:B------:R-:W-:-:S10]  /*5800*/  MOV R5, RZ ;  /* 0x000000ff00057202 */ /* 0x000fd40000000f00 */
.L_x_2055:
[----:B------:R-:W-:Y:S05]  /*5810*/  BSYNC B2 ;  /* 0x0000000000027941 */ /* 0x000fea0003800000 */
.L_x_2053:
        /* <DEDUP_REMOVED lines=47> */
.L_x_2057:
[----:B------:R-:W-:Y:S01]  /*5b10*/  DMUL R2, RZ, R38 ;  /* 0x00000026ff027228 */ /* 0x000fe20000000000 */
[----:B------:R-:W-:-:S10]  /*5b20*/  MOV R0, RZ ;  /* 0x000000ff00007202 */ /* 0x000fd40000000f00 */
.L_x_2058:
[----:B------:R-:W-:Y:S05]  /*5b30*/  BSYNC B2 ;  /* 0x0000000000027941 */ /* 0x000fea0003800000 */
.L_x_2056:
        /* <DEDUP_REMOVED lines=24> */
.L_x_2052:
[----:B------:R-:W-:Y:S05]  /*5cc0*/  BSYNC B1 ;  /* 0x0000000000017941 */ /* 0x000fea0003800000 */
.L_x_2051:
        /* <DEDUP_REMOVED lines=31> */
.L_x_2062:
[----:B------:R-:W-:Y:S01]  /*5ec0*/  DMUL R2, RZ, R54 ;  /* 0x00000036ff027228 */ /* 0x000fe20000000000 */
[----:B------:R-:W-:-:S10]  /*5ed0*/  IMAD.MOV.U32 R5, RZ, RZ, RZ ;  /* 0x000000ffff057224 */ /* 0x000fd400078e00ff */
.L_x_2063:
[----:B------:R-:W-:Y:S05]  /*5ee0*/  BSYNC B2 ;  /* 0x0000000000027941 */ /* 0x000fea0003800000 */
.L_x_2061:
        /* <DEDUP_REMOVED lines=47> */
.L_x_2065:
[----:B------:R-:W-:Y:S01]  /*61e0*/  DMUL R2, RZ, R54 ;  /* 0x00000036ff027228 */ /* 0x000fe20000000000 */
[----:B------:R-:W-:-:S10]  /*61f0*/  IMAD.MOV.U32 R0, RZ, RZ, RZ ;  /* 0x000000ffff007224 */ /* 0x000fd400078e00ff */
.L_x_2066:
[----:B------:R-:W-:Y:S05]  /*6200*/  BSYNC B2 ;  /* 0x0000000000027941 */ /* 0x000fea0003800000 */
.L_x_2064:
        /* <DEDUP_REMOVED lines=24> */
.L_x_2060:
[----:B------:R-:W-:Y:S05]  /*6390*/  BSYNC B1 ;  /* 0x0000000000017941 */ /* 0x000fea0003800000 */
.L_x_2059:
        /* <DEDUP_REMOVED lines=32> */
.L_x_2070:
[----:B------:R-:W-:Y:S01]  /*65a0*/  DMUL R2, RZ, R52 ;  /* 0x00000034ff027228 */ /* 0x000fe20000000000 */
[----:B------:R-:W-:-:S10]  /*65b0*/  IMAD.MOV.U32 R5, RZ, RZ, RZ ;  /* 0x000000ffff057224 */ /* 0x000fd400078e00ff */
.L_x_2071:
[----:B------:R-:W-:Y:S05]  /*65c0*/  BSYNC B2 ;  /* 0x0000000000027941 */ /* 0x000fea0003800000 */
.L_x_2069:
        /* <DEDUP_REMOVED lines=47> */
.L_x_2073:
[----:B------:R-:W-:Y:S01]  /*68c0*/  DMUL R2, RZ, R52 ;  /* 0x00000034ff027228 */ /* 0x000fe20000000000 */
[----:B------:R-:W-:-:S10]  /*68d0*/  IMAD.MOV.U32 R0, RZ, RZ, RZ ;  /* 0x000000ffff007224 */ /* 0x000fd400078e00ff */
.L_x_2074:
[----:B------:R-:W-:Y:S05]  /*68e0*/  BSYNC B2 ;  /* 0x0000000000027941 */ /* 0x000fea0003800000 */
.L_x_2072:
        /* <DEDUP_REMOVED lines=24> */
.L_x_2068:
[----:B------:R-:W-:Y:S05]  /*6a70*/  BSYNC B1 ;  /* 0x0000000000017941 */ /* 0x000fea0003800000 */
.L_x_2067:
        /* <DEDUP_REMOVED lines=30> */
.L_x_2078:
[----:B------:R-:W-:Y:S01]  /*6c60*/  DMUL R2, RZ, R42 ;  /* 0x0000002aff027228 */ /* 0x000fe20000000000 */
[----:B------:R-:W-:-:S10]  /*6c70*/  IMAD.MOV.U32 R5, RZ, RZ, RZ ;  /* 0x000000ffff057224 */ /* 0x000fd400078e00ff */
.L_x_2079:
[----:B------:R-:W-:Y:S05]  /*6c80*/  BSYNC B2 ;  /* 0x0000000000027941 */ /* 0x000fea0003800000 */
.L_x_2077:
        /* <DEDUP_REMOVED lines=47> */
.L_x_2081:
[----:B------:R-:W-:Y:S01]  /*6f80*/  DMUL R2, RZ, R42 ;  /* 0x0000002aff027228 */ /* 0x000fe20000000000 */
[----:B------:R-:W-:-:S10]  /*6f90*/  IMAD.MOV.U32 R0, RZ, RZ, RZ ;  /* 0x000000ffff007224 */ /* 0x000fd400078e00ff */
.L_x_2082:
[----:B------:R-:W-:Y:S05]  /*6fa0*/  BSYNC B2 ;  /* 0x0000000000027941 */ /* 0x000fea0003800000 */
.L_x_2080:
        /* <DEDUP_REMOVED lines=24> */
.L_x_2076:
[----:B------:R-:W-:Y:S05]  /*7130*/  BSYNC B1 ;  /* 0x0000000000017941 */ /* 0x000fea0003800000 */
.L_x_2075:
        /* <DEDUP_REMOVED lines=23> */
.L_x_2085:
[----:B------:R-:W-:-:S13]  /*72b0*/  ISETP.GE.AND P0, PT, R0, R40, PT ;  /* 0x000000280000720c */ /* 0x000fda0003f06270 */
[----:B------:R-:W-:Y:S05]  /*72c0*/  @P0 BRA `(.L_x_2087) ;  /* 0x0000000000300947 */ /* 0x000fea0003800000 */
[----:B01----:R-:W0:Y:S01]  /*72d0*/  LDC.64 R2, c[0x0][0x218] ;  /* 0x00008600ff027b82 */ /* 0x003e220000000a00 */
[----:B------:R-:W-:Y:S01]  /*72e0*/  IMAD.IADD R5, R41, 0x1, R0 ;  /* 0x0000000129057824 */ /* 0x000fe200078e0200 */
[----:B------:R-:W-:-:S03]  /*72f0*/  IADD3 R0, R0, 0x80, RZ ;  /* 0x0000008000007810 */ /* 0x000fc60007ffe0ff */
[----:B0-----:R-:W-:-:S05]  /*7300*/  IMAD.WIDE.U32 R2, R5, 0x10, R2 ;  /* 0x0000001005027825 */ /* 0x001fca00078e0002 */
[----:B------:R1:W-:Y:S02]  /*7310*/  STG.E.128 desc[UR6][R2.64], R20 ;  /* 0x0000001402007986 */ /* 0x0003e4000c101d06 */
.L_x_2086:
[----:B------:R-:W-:-:S13]  /*7320*/  ISETP.GE.AND P0, PT, R0, R40, PT ;  /* 0x000000280000720c */ /* 0x000fda0003f06270 */
[----:B------:R-:W-:Y:S05]  /*7330*/  @P0 BRA `(.L_x_2088) ;  /* 0x0000000000340947 */ /* 0x000fea0003800000 */
[----:B01----:R-:W0:Y:S01]  /*7340*/  LDC.64 R2, c[0x0][0x218] ;  /* 0x00008600ff027b82 */ /* 0x003e220000000a00 */
[----:B------:R-:W-:Y:S02]  /*7350*/  IMAD.IADD R5, R41, 0x1, R0 ;  /* 0x0000000129057824 */ /* 0x000fe400078e0200 */
[----:B------:R-:W-:Y:S02]  /*7360*/  VIADD R0, R0, 0x80 ;  /* 0x0000008000007836 */ /* 0x000fe40000000000 */
[----:B0-----:R-:W-:-:S05]  /*7370*/  IMAD.WIDE.U32 R2, R5, 0x10, R2 ;  /* 0x0000001005027825 */ /* 0x001fca00078e0002 */
[----:B------:R2:W-:Y:S02]  /*7380*/  STG.E.128 desc[UR6][R2.64], R24 ;  /* 0x0000001802007986 */ /* 0x0005e4000c101d06 */
.L_x_2087:
        /* <DEDUP_REMOVED lines=8> */
.L_x_2088:
[----:B------:R-:W-:Y:S05]  /*7410*/  BSYNC B1 ;  /* 0x0000000000017941 */ /* 0x000fea0003800000 */
.L_x_2084:
[----:B------:R-:W-:-:S13]  /*7420*/  ISETP.GE.AND P0, PT, R0, R40, PT ;  /* 0x000000280000720c */ /* 0x000fda0003f06270 */
[----:B012---:R-:W0:Y:S01]  /*7430*/  @!P0 LDC.64 R2, c[0x0][0x218] ;  /* 0x00008600ff028b82 */ /* 0x007e220000000a00 */
[----:B------:R-:W-:Y:S02]  /*7440*/  @!P0 IMAD.IADD R5, R41, 0x1, R0 ;  /* 0x0000000129058824 */ /* 0x000fe400078e0200 */
[----:B------:R-:W-:Y:S02]  /*7450*/  @!P0 VIADD R0, R0, 0x80 ;  /* 0x0000008000008836 */ /* 0x000fe40000000000 */
[----:B0-----:R-:W-:-:S05]  /*7460*/  @!P0 IMAD.WIDE.U32 R2, R5, 0x10, R2 ;  /* 0x0000001005028825 */ /* 0x001fca00078e0002 */
[----:B------:R3:W-:Y:S02]  /*7470*/  @!P0 STG.E.128 desc[UR6][R2.64], R36 ;  /* 0x0000002402008986 */ /* 0x0007e4000c101d06 */
.L_x_2089:
[----:B------:R-:W-:Y:S05]  /*7480*/  BSYNC B0 ;  /* 0x0000000000007941 */ /* 0x000fea0003800000 */
.L_x_2083:
        /* <DEDUP_REMOVED lines=8> */
        .type           $_ZN2at6native29vectorized_elementwise_kernelILi8EZZZNS0_54_GLOBAL__N__7dbc7496_16_ComplexKernel_cu_b2145a98_311017polar_kernel_cudaERNS_14TensorIteratorEENKUlvE_clEvENKUlvE_clEvEUlddE_St5arrayIPcLm3EEEEviT0_T1_$__internal_trig_reduction_slowpathd,@function
        .size           $_ZN2at6native29vectorized_elementwise_kernelILi8EZZZNS0_54_GLOBAL__N__7dbc7496_16_ComplexKernel_cu_b2145a98_311017polar_kernel_cudaERNS_14TensorIteratorEENKUlvE_clEvENKUlvE_clEvEUlddE_St5arrayIPcLm3EEEEviT0_T1_$__internal_trig_reduction_slowpathd,(.L_x_4585 - $_ZN2at6native29vectorized_elementwise_kernelILi8EZZZNS0_54_GLOBAL__N__7dbc7496_16_ComplexKernel_cu_b2145a98_311017polar_kernel_cudaERNS_14TensorIteratorEENKUlvE_clEvENKUlvE_clEvEUlddE_St5arrayIPcLm3EEEEviT0_T1_$__internal_trig_reduction_slowpathd)
$_ZN2at6native29vectorized_elementwise_kernelILi8EZZZNS0_54_GLOBAL__N__7dbc7496_16_ComplexKernel_cu_b2145a98_311017polar_kernel_cudaERNS_14TensorIteratorEENKUlvE_clEvENKUlvE_clEvEUlddE_St5arrayIPcLm3EEEEviT0_T1_$__internal_trig_reduction_slowpathd:
        /* <DEDUP_REMOVED lines=27> */
.L_x_2093:
        /* <DEDUP_REMOVED lines=29> */
.L_x_2092:
[----:B------:R-:W-:Y:S05]  /*7890*/  BSYNC B0 ;  /* 0x0000000000007941 */ /* 0x000fea0003800000 */
.L_x_2091:
        /* <DEDUP_REMOVED lines=96> */
.L_x_2090:
[----:B------:R-:W-:Y:S02]  /*7ea0*/  IMAD.MOV.U32 R6, RZ, RZ, R47 ;  /* 0x000000ffff067224 */ /* 0x000fe400078e002f */
[----:B------:R-:W-:-:S04]  /*7eb0*/  IMAD.MOV.U32 R7, RZ, RZ, 0x0 ;  /* 0x00000000ff077424 */ /* 0x000fc800078e00ff */
[----:B------:R-:W-:Y:S05]  /*7ec0*/  RET.REL.NODEC R6 `(_ZN2at6native29vectorized_elementwise_kernelILi8EZZZNS0_54_GLOBAL__N__7dbc7496_16_ComplexKernel_cu_b2145a98_311017polar_kernel_cudaERNS_14TensorIteratorEENKUlvE_clEvENKUlvE_clEvEUlddE_St5arrayIPcLm3EEEEviT0_T1_) ;  /* 0xffffff80064c7950 */ /* 0x000fea0003c3ffff */
.L_x_2094:
        /* <DEDUP_REMOVED lines=11> */
.L_x_4585:


//--------------------- .text._ZN2at6native18elementwise_kernelILi128ELi4EZNS0_15gpu_kernel_implIZZZNS0_54_GLOBAL__N__7dbc7496_16_ComplexKernel_cu_b2145a98_311019complex_kernel_cudaERNS_14TensorIteratorEENKUlvE_clEvENKUlvE1_clEvEUlN3c104HalfES9_E_EEvRNS_18TensorIteratorBaseERKT_EUliE_EEviT1_ --------------------------
	.section	.text._ZN2at6native18elementwise_kernelILi128ELi4EZNS0_15gpu_kernel_implIZZZNS0_54_GLOBAL__N__7dbc7496_16_ComplexKernel_cu_b2145a98_311019complex_kernel_cudaERNS_14TensorIteratorEENKUlvE_clEvENKUlvE1_clEvEUlN3c104HalfES9_E_EEvRNS_18TensorIteratorBaseERKT_EUliE_EEviT1_,"ax",@progbits
	.align	128
        .global         _ZN2at6native18elementwise_kernelILi128ELi4EZNS0_15gpu_kernel_implIZZZNS0_54_GLOBAL__N__7dbc7496_16_ComplexKernel_cu_b2145a98_311019complex_kernel_cudaERNS_14TensorIteratorEENKUlvE_clEvENKUlvE1_clEvEUlN3c104HalfES9_E_EEvRNS_18TensorIteratorBaseERKT_EUliE_EEviT1_
        .type           _ZN2at6native18elementwise_kernelILi128ELi4EZNS0_15gpu_kernel_implIZZZNS0_54_GLOBAL__N__7dbc7496_16_ComplexKernel_cu_b2145a98_311019complex_kernel_cudaERNS_14TensorIteratorEENKUlvE_clEvENKUlvE1_clEvEUlN3c104HalfES9_E_EEvRNS_18TensorIteratorBaseERKT_EUliE_EEviT1_,@function
        .size           _ZN2at6native18elementwise_kernelILi128ELi4EZNS0_15gpu_kernel_implIZZZNS0_54_GLOBAL__N__7dbc7496_16_ComplexKernel_cu_b2145a98_311019complex_kernel_cudaERNS_14TensorIteratorEENKUlvE_clEvENKUlvE1_clEvEUlN3c104HalfES9_E_EEvRNS_18TensorIteratorBaseERKT_EUliE_EEviT1_,(.L_x_4600 - _ZN2at6native18elementwise_kernelILi128ELi4EZNS0_15gpu_kernel_implIZZZNS0_54_GLOBAL__N__7dbc7496_16_ComplexKernel_cu_b2145a98_311019complex_kernel_cudaERNS_14TensorIteratorEENKUlvE_clEvENKUlvE1_clEvEUlN3c104HalfES9_E_EEvRNS_18TensorIteratorBaseERKT_EUliE_EEviT1_)
        .other          _ZN2at6native18elementwise_kernelILi128ELi4EZNS0_15gpu_kernel_implIZZZNS0_54_GLOBAL__N__7dbc7496_16_ComplexKernel_cu_b2145a98_311019complex_kernel_cudaERNS_14TensorIteratorEENKUlvE_clEvENKUlvE1_clEvEUlN3c104HalfES9_E_EEvRNS_18TensorIteratorBaseERKT_EUliE_EEviT1_,@"STO_CUDA_ENTRY STV_DEFAULT"
_ZN2at6native18elementwise_kernelILi128ELi4EZNS0_15gpu_kernel_implIZZZNS0_54_GLOBAL__N__7dbc7496_16_ComplexKernel_cu_b2145a98_311019complex_kernel_cudaERNS_14TensorIteratorEENKUlvE_clEvENKUlvE1_clEvEUlN3c104HalfES9_E_EEvRNS_18TensorIteratorBaseERKT_EUliE_EEviT1_:
.text._ZN2at6native18elementwise_kernelILi128ELi4EZNS0_15gpu_kernel_implIZZZNS0_54_GLOBAL__N__7dbc7496_16_ComplexKernel_cu_b2145a98_311019complex_kernel_cudaERNS_14TensorIteratorEENKUlvE_clEvENKUlvE1_clEvEUlN3c104HalfES9_E_EEvRNS_18TensorIteratorBaseERKT_EUliE_EEviT1_:
        /* <DEDUP_REMOVED lines=365> */
.L_x_2097:
        /* <DEDUP_REMOVED lines=19> */
[----:B--2---:R-:W0:Y:S02]  /*1800*/  I2F.S16 R0, R2 ;  /* 0x0000000200007306 */ /* 0x004e240000101400 */
[----:B0-----:R-:W-:-:S04]  /*1810*/  F2FP.F16.F32.PACK_AB R0, RZ, R0 ;  /* 0x00000000ff00723e */ /* 0x001fc800000000ff */
[----:B------:R-:W-:Y:S01]  /*1820*/  PRMT R19, R0, 0x7610, R19 ;  /* 0x0000761000137816 */ /* 0x000fe20000000013 */
[----:B------:R-:W-:Y:S06]  /*1830*/  BRA `(.L_x_2103) ;  /* 0x0000000c00d07947 */ /* 0x000fec0003800000 */
.L_x_2101:
[----:B------:R-:W2:Y:S02]  /*1840*/  LDG.E.U8 R2, desc[UR36][R2.64] ;  /* 0x0000002402027981 */ /* 0x000ea4000c1e1100 */
[----:B--2---:R-:W-:-:S04]  /*1850*/  I2FP.F32.U32 R0, R2 ;  /* 0x0000000200007245 */ /* 0x004fc80000201000 */
[----:B------:R-:W-:-:S04]  /*1860*/  F2FP.F16.F32.PACK_AB R0, RZ, R0 ;  /* 0x00000000ff00723e */ /* 0x000fc800000000ff */
[----:B------:R-:W-:Y:S01]  /*1870*/  PRMT R19, R0, 0x7610, R19 ;  /* 0x0000761000137816 */ /* 0x000fe20000000013 */
[----:B------:R-:W-:Y:S06]  /*1880*/  BRA `(.L_x_2103) ;  /* 0x0000000c00bc7947 */ /* 0x000fec0003800000 */
.L_x_2100:
[----:B------:R-:W-:-:S13]  /*1890*/  ISETP.NE.AND P0, PT, R4, 0x2, PT ;  /* 0x000000020400780c */ /* 0x000fda0003f05270 */
[----:B------:R-:W-:Y:S05]  /*18a0*/  @!P0 BRA `(.L_x_2104) ;  /* 0x0000000000388947 */ /* 0x000fea0003800000 */
[----:B------:R-:W-:-:S13]  /*18b0*/  ISETP.NE.AND P0, PT, R4, 0x3, PT ;  /* 0x000000030400780c */ /* 0x000fda0003f05270 */
[----:B------:R-:W-:Y:S05]  /*18c0*/  @!P0 BRA `(.L_x_2105) ;  /* 0x00000000001c8947 */ /* 0x000fea0003800000 */
[----:B------:R-:W-:-:S13]  /*18d0*/  ISETP.NE.AND P0, PT, R4, 0x4, PT ;  /* 0x000000040400780c */ /* 0x000fda0003f05270 */
[----:B------:R-:W-:Y:S05]  /*18e0*/  @P0 BRA `(.L_x_2102) ;  /* 0x0000000c00380947 */ /* 0x000fea0003800000 */
[----:B------:R-:W2:Y:S02]  /*18f0*/  LDG.E.64 R2, desc[UR36][R2.64] ;  /* 0x0000002402027981 */ /* 0x000ea4000c1e1b00 */
[----:B--2---:R-:W0:Y:S02]  /*1900*/  I2F.S64 R0, R2 ;  /* 0x0000000200007312 */ /* 0x004e240000301400 */
[----:B0-----:R-:W-:-:S04]  /*1910*/  F2FP.F16.F32.PACK_AB R0, RZ, R0 ;  /* 0x00000000ff00723e */ /* 0x001fc800000000ff */
[----:B------:R-:W-:Y:S01]  /*1920*/  PRMT R19, R0, 0x7610, R19 ;  /* 0x0000761000137816 */ /* 0x000fe20000000013 */
[----:B------:R-:W-:Y:S06]  /*1930*/  BRA `(.L_x_2103) ;  /* 0x0000000c00907947 */ /* 0x000fec0003800000 */
.L_x_2105:
[----:B------:R-:W2:Y:S02]  /*1940*/  LDG.E R2, desc[UR36][R2.64] ;  /* 0x0000002402027981 */ /* 0x000ea4000c1e1900 */
[----:B--2---:R-:W-:-:S04]  /*1950*/  I2FP.F32.S32 R0, R2 ;  /* 0x0000000200007245 */ /* 0x004fc80000201400 */
[----:B------:R-:W-:-:S04]  /*1960*/  F2FP.F16.F32.PACK_AB R0, RZ, R0 ;  /* 0x00000000ff00723e */ /* 0x000fc800000000ff */
[----:B------:R-:W-:Y:S01]  /*1970*/  PRMT R19, R0, 0x7610, R19 ;  /* 0x0000761000137816 */ /* 0x000fe20000000013 */
[----:B------:R-:W-:Y:S06]  /*1980*/  BRA `(.L_x_2103) ;  /* 0x0000000c007c7947 */ /* 0x000fec0003800000 */
.L_x_2104:
[----:B------:R-:W2:Y:S02]  /*1990*/  LDG.E.U16 R2, desc[UR36][R2.64] ;  /* 0x0000002402027981 */ /* 0x000ea4000c1e1500 */
[----:B--2---:R-:W0:Y:S02]  /*19a0*/  I2F.S16 R0, R2 ;  /* 0x0000000200007306 */ /* 0x004e240000101400 */
[----:B0-----:R-:W-:-:S04]  /*19b0*/  F2FP.F16.F32.PACK_AB R0, RZ, R0 ;  /* 0x00000000ff00723e */ /* 0x001fc800000000ff */
[----:B------:R-:W-:Y:S01]  /*19c0*/  PRMT R19, R0, 0x7610, R19 ;  /* 0x0000761000137816 */ /* 0x000fe20000000013 */
[----:B------:R-:W-:Y:S06]  /*19d0*/  BRA `(.L_x_2103) ;  /* 0x0000000c00687947 */ /* 0x000fec0003800000 */
.L_x_2099:
[----:B------:R-:W-:-:S13]  /*19e0*/  ISETP.GT.AND P0, PT, R4, 0x6, PT ;  /* 0x000000060400780c */ /* 0x000fda0003f04270 */
[----:B------:R-:W-:Y:S05]  /*19f0*/  @P0 BRA `(.L_x_2106) ;  /* 0x0000000000240947 */ /* 0x000fea0003800000 */
[----:B------:R-:W-:-:S13]  /*1a00*/  ISETP.NE.AND P0, PT, R4, 0x5, PT ;  /* 0x000000050400780c */ /* 0x000fda0003f05270 */
[----:B------:R-:W-:Y:S05]  /*1a10*/  @!P0 BRA `(.L_x_2107) ;  /* 0x0000000000148947 */ /* 0x000fea0003800000 */
[----:B------:R-:W-:-:S13]  /*1a20*/  ISETP.NE.AND P0, PT, R4, 0x6, PT ;  /* 0x000000060400780c */ /* 0x000fda0003f05270 */
[----:B------:R-:W-:Y:S05]  /*1a30*/  @P0 BRA `(.L_x_2102) ;  /* 0x0000000800e40947 */ /* 0x000fea0003800000 */
[----:B------:R-:W2:Y:S02]  /*1a40*/  LDG.E R2, desc[UR36][R2.64] ;  /* 0x0000002402027981 */ /* 0x000ea4000c1e1900 */
[----:B--2---:R-:W-:Y:S01]  /*1a50*/  F2FP.F16.F32.PACK_AB R19, RZ, R2 ;  /* 0x00000002ff13723e */ /* 0x004fe200000000ff */
[----:B------:R-:W-:Y:S06]  /*1a60*/  BRA `(.L_x_2103) ;  /* 0x0000000c00447947 */ /* 0x000fec0003800000 */
.L_x_2107:
[----:B------:R0:W5:Y:S01]  /*1a70*/  LDG.E.U16 R19, desc[UR36][R2.64] ;  /* 0x0000002402137981 */ /* 0x000162000c1e1500 */
[----:B------:R-:W-:Y:S05]  /*1a80*/  BRA `(.L_x_2103) ;  /* 0x0000000c003c7947 */ /* 0x000fea0003800000 */
.L_x_2106:
[----:B------:R-:W-:-:S13]  /*1a90*/  ISETP.NE.AND P0, PT, R4, 0x7, PT ;  /* 0x000000070400780c */ /* 0x000fda0003f05270 */
[----:B------:R-:W-:Y:S05]  /*1aa0*/  @!P0 BRA `(.L_x_2108) ;  /* 0x0000000000248947 */ /* 0x000fea0003800000 */
[----:B------:R-:W-:-:S13]  /*1ab0*/  ISETP.NE.AND P0, PT, R4, 0x8, PT ;  /* 0x000000080400780c */ /* 0x000fda0003f05270 */
[----:B------:R-:W-:Y:S05]  /*1ac0*/  @!P0 BRA `(.L_x_2109) ;  /* 0x0000000000148947 */ /* 0x000fea0003800000 */
[----:B------:R-:W-:-:S13]  /*1ad0*/  ISETP.NE.AND P0, PT, R4, 0x9, PT ;  /* 0x000000090400780c */ /* 0x000fda0003f05270 */
[----:B------:R-:W-:Y:S05]  /*1ae0*/  @P0 BRA `(.L_x_2102) ;  /* 0x0000000800b80947 */ /* 0x000fea0003800000 */
[----:B------:R-:W2:Y:S02]  /*1af0*/  LDG.E R2, desc[UR36][R2.64] ;  /* 0x0000002402027981 */ /* 0x000ea4000c1e1900 */
[----:B--2---:R-:W-:Y:S01]  /*1b00*/  F2FP.F16.F32.PACK_AB R19, RZ, R2 ;  /* 0x00000002ff13723e */ /* 0x004fe200000000ff */
[----:B------:R-:W-:Y:S06]  /*1b10*/  BRA `(.L_x_2103) ;  /* 0x0000000c00187947 */ /* 0x000fec0003800000 */
.L_x_2109:
[----:B------:R1:W5:Y:S01]  /*1b20*/  LDG.E.U16 R19, desc[UR36][R2.64] ;  /* 0x0000002402137981 */ /* 0x000362000c1e1500 */
[----:B------:R-:W-:Y:S05]  /*1b30*/  BRA `(.L_x_2103) ;  /* 0x0000000c00107947 */ /* 0x000fea0003800000 */
.L_x_2108:
[----:B------:R-:W2:Y:S01]  /*1b40*/  LDG.E.64 R2, desc[UR36][R2.64] ;  /* 0x0000002402027981 */ /* 0x000ea2000c1e1b00 */
[----:B------:R-:W-:Y:S01]  /*1b50*/  UMOV UR4, 0xf0000000 ;  /* 0xf000000000047882 */ /* 0x000fe20000000000 */
[----:B------:R-:W-:Y:S01]  /*1b60*/  UMOV UR5, 0x380fffff ;  /* 0x380fffff00057882 */ /* 0x000fe20000000000 */
[----:B--2---:R-:W0:Y:S01]  /*1b70*/  F2F.F32.F64 R0, R2 ;  /* 0x0000000200007310 */ /* 0x004e220000301000 */
[----:B------:R-:W-:-:S14]  /*1b80*/  DSETP.GEU.AND P0, PT, |R2|, UR4, PT ;  /* 0x0000000402007e2a */ /* 0x000fdc000bf0e200 */
[----:B0-----:R-:W-:-:S05]  /*1b90*/  @!P0 FMUL R0, R0, 1.175494350822287508e-38 ;  /* 0x0080000000008820 */ /* 0x001fca0000400000 */
[----:B------:R-:W-:-:S04]  /*1ba0*/  F2FP.F16.F32.PACK_AB R0, RZ, R0 ;  /* 0x00000000ff00723e */ /* 0x000fc800000000ff */
[----:B------:R-:W-:Y:S01]  /*1bb0*/  PRMT R19, R0, 0x7610, R19 ;  /* 0x0000761000137816 */ /* 0x000fe20000000013 */
[----:B------:R-:W-:Y:S06]  /*1bc0*/  BRA `(.L_x_2103) ;  /* 0x0000000800ec7947 */ /* 0x000fec0003800000 */
.L_x_2098:
        /* <DEDUP_REMOVED lines=10> */
[----:B------:R-:W-:-:S04]  /*1c70*/  FSEL R0, RZ, 1, !P0 ;  /* 0x3f800000ff007808 */ /* 0x000fc80004000000 */
[----:B------:R-:W-:-:S04]  /*1c80*/  F2FP.F16.F32.PACK_AB R0, RZ, R0 ;  /* 0x00000000ff00723e */ /* 0x000fc800000000ff */
[----:B------:R-:W-:Y:S01]  /*1c90*/  PRMT R19, R0, 0x7610, R19 ;  /* 0x0000761000137816 */ /* 0x000fe20000000013 */
[----:B------:R-:W-:Y:S06]  /*1ca0*/  BRA `(.L_x_2103) ;  /* 0x0000000800b47947 */ /* 0x000fec0003800000 */
.L_x_2112:
        /* <DEDUP_REMOVED lines=9> */
.L_x_2111:
        /* <DEDUP_REMOVED lines=24> */
[----:B------:R-:W-:-:S04]  /*1ec0*/  LOP3.LUT R5, R5, 0x80000000, R0, 0xf8, !PT ;  /* 0x8000000005057812 */ /* 0x000fc800078ef800 */
[----:B------:R-:W-:-:S04]  /*1ed0*/  F2FP.F16.F32.PACK_AB R5, RZ, R5 ;  /* 0x00000005ff05723e */ /* 0x000fc800000000ff */
[----:B------:R-:W-:Y:S01]  /*1ee0*/  PRMT R19, R5, 0x7610, R19 ;  /* 0x0000761005137816 */ /* 0x000fe20000000013 */
[----:B------:R-:W-:Y:S06]  /*1ef0*/  BRA `(.L_x_2103) ;  /* 0x0000000800207947 */ /* 0x000fec0003800000 */
.L_x_2114:
        /* <DEDUP_REMOVED lines=11> */
[----:B------:R-:W-:-:S04]  /*1fb0*/  LOP3.LUT R4, R4, 0x80000000, R5, 0xf8, !PT ;  /* 0x8000000004047812 */ /* 0x000fc800078ef805 */
[----:B------:R-:W-:-:S04]  /*1fc0*/  F2FP.F16.F32.PACK_AB R4, RZ, R4 ;  /* 0x00000004ff04723e */ /* 0x000fc800000000ff */
[----:B------:R-:W-:Y:S01]  /*1fd0*/  PRMT R19, R4, 0x7610, R19 ;  /* 0x0000761004137816 */ /* 0x000fe20000000013 */
[----:B------:R-:W-:Y:S06]  /*1fe0*/  BRA `(.L_x_2103) ;  /* 0x0000000400e47947 */ /* 0x000fec0003800000 */
.L_x_2113:
[----:B------:R-:W2:Y:S02]  /*1ff0*/  LDG.E.U16 R0, desc[UR36][R2.64] ;  /* 0x0000002402007981 */ /* 0x000ea4000c1e1500 */
[----:B--2---:R-:W-:-:S05]  /*2000*/  IMAD.U32 R0, R0, 0x10000, RZ ;  /* 0x0001000000007824 */ /* 0x004fca00078e00ff */
[----:B------:R-:W-:-:S04]  /*2010*/  F2FP.F16.F32.PACK_AB R0, RZ, R0 ;  /* 0x00000000ff00723e */ /* 0x000fc800000000ff */
[----:B------:R-:W-:Y:S01]  /*2020*/  PRMT R19, R0, 0x7610, R19 ;  /* 0x0000761000137816 */ /* 0x000fe20000000013 */
[----:B------:R-:W-:Y:S06]  /*2030*/  BRA `(.L_x_2103) ;  /* 0x0000000400d07947 */ /* 0x000fec0003800000 */
.L_x_2110:
        /* <DEDUP_REMOVED lines=9> */
[----:B--2---:R-:W-:-:S04]  /*20d0*/  I2FP.F32.U32 R0, R0 ;  /* 0x0000000000007245 */ /* 0x004fc80000201000 */
[----:B------:R-:W-:-:S04]  /*20e0*/  F2FP.F16.F32.PACK_AB R0, RZ, R0 ;  /* 0x00000000ff00723e */ /* 0x000fc800000000ff */
[----:B------:R-:W-:Y:S01]  /*20f0*/  PRMT R19, R0, 0x7610, R19 ;  /* 0x0000761000137816 */ /* 0x000fe20000000013 */
[----:B------:R-:W-:Y:S06]  /*2100*/  BRA `(.L_x_2103) ;  /* 0x00000004009c7947 */ /* 0x000fec0003800000 */
.L_x_2117:
        /* <DEDUP_REMOVED lines=21> */
.L_x_2121:
[----:B------:R-:W-:Y:S05]  /*2260*/  BSYNC B1 ;  /* 0x0000000000017941 */ /* 0x000fea0003800000 */
.L_x_2120:
[----:B------:R-:W-:Y:S01]  /*2270*/  LEA R3, R0, 0x3b800000, 0x17 ;  /* 0x3b80000000037811 */ /* 0x000fe200078eb8ff */
[----:B------:R-:W-:-:S05]  /*2280*/  IMAD.SHL.U32 R0, R2, 0x100000, RZ ;  /* 0x0010000002007824 */ /* 0x000fca00078e00ff */
[----:B------:R-:W-:-:S07]  /*2290*/  LOP3.LUT R0, R3, R0, R4, 0xfe, !PT ;  /* 0x0000000003007212 */ /* 0x000fce00078efe04 */
.L_x_2119:
[----:B------:R-:W-:Y:S05]  /*22a0*/  BSYNC B0 ;  /* 0x0000000000007941 */ /* 0x000fea0003800000 */
.L_x_2118:
[----:B------:R-:W-:-:S04]  /*22b0*/  F2FP.F16.F32.PACK_AB R0, RZ, R0 ;  /* 0x00000000ff00723e */ /* 0x000fc800000000ff */
[----:B------:R-:W-:Y:S01]  /*22c0*/  PRMT R19, R0, 0x7610, R19 ;  /* 0x0000761000137816 */ /* 0x000fe20000000013 */
[----:B------:R-:W-:Y:S06]  /*22d0*/  BRA `(.L_x_2103) ;  /* 0x0000000400287947 */ /* 0x000fec0003800000 */
.L_x_2116:
        /* <DEDUP_REMOVED lines=21> */
.L_x_2125:
[----:B------:R-:W-:Y:S05]  /*2430*/  BSYNC B1 ;  /* 0x0000000000017941 */ /* 0x000fea0003800000 */
.L_x_2124:
[----:B------:R-:W-:Y:S01]  /*2440*/  LEA R3, R0, 0x37800000, 0x17 ;  /* 0x3780000000037811 */ /* 0x000fe200078eb8ff */
[----:B------:R-:W-:-:S05]  /*2450*/  IMAD.SHL.U32 R0, R2, 0x200000, RZ ;  /* 0x0020000002007824 */ /* 0x000fca00078e00ff */
[----:B------:R-:W-:-:S07]  /*2460*/  LOP3.LUT R0, R3, R0, R4, 0xfe, !PT ;  /* 0x0000000003007212 */ /* 0x000fce00078efe04 */
.L_x_2123:
[----:B------:R-:W-:Y:S05]  /*2470*/  BSYNC B0 ;  /* 0x0000000000007941 */ /* 0x000fea0003800000 */
.L_x_2122:
[----:B------:R-:W-:-:S04]  /*2480*/  F2FP.F16.F32.PACK_AB R0, RZ, R0 ;  /* 0x00000000ff00723e */ /* 0x000fc800000000ff */
[----:B------:R-:W-:Y:S01]  /*2490*/  PRMT R19, R0, 0x7610, R19 ;  /* 0x0000761000137816 */ /* 0x000fe20000000013 */
[----:B------:R-:W-:Y:S06]  /*24a0*/  BRA `(.L_x_2103) ;  /* 0x0000000000b47947 */ /* 0x000fec0003800000 */
.L_x_2115:
        /* <DEDUP_REMOVED lines=14> */
.L_x_2129:
[----:B------:R-:W-:Y:S05]  /*2590*/  BSYNC B0 ;  /* 0x0000000000007941 */ /* 0x000fea0003800000 */
.L_x_2128:
[----:B------:R-:W-:-:S04]  /*25a0*/  F2FP.F16.F32.PACK_AB R0, RZ, R0 ;  /* 0x00000000ff00723e */ /* 0x000fc800000000ff */
[----:B------:R-:W-:Y:S01]  /*25b0*/  PRMT R19, R0, 0x7610, R19 ;  /* 0x0000761000137816 */ /* 0x000fe20000000013 */
[----:B------:R-:W-:Y:S06]  /*25c0*/  BRA `(.L_x_2103) ;  /* 0x00000000006c7947 */ /* 0x000fec0003800000 */
.L_x_2102:
        /* <DEDUP_REMOVED lines=16> */
.L_x_2130:
[----:B------:R-:W-:Y:S01]  /*26d0*/  PRMT R19, RZ, 0x7610, R19 ;  /* 0x00007610ff137816 */ /* 0x000fe20000000013 */
[----:B------:R-:W-:Y:S06]  /*26e0*/  BRA `(.L_x_2103) ;  /* 0x0000000000247947 */ /* 0x000fec0003800000 */
.L_x_2127:
[----:B------:R-:W2:Y:S02]  /*26f0*/  LDG.E.64 R2, desc[UR36][R2.64] ;  /* 0x0000002402027981 */ /* 0x000ea4000c1e1b00 */
[----:B--2---:R-:W0:Y:S02]  /*2700*/  I2F.U64 R0, R2 ;  /* 0x0000000200007312 */ /* 0x004e240000301000 */
[----:B0-----:R-:W-:-:S04]  /*2710*/  F2FP.F16.F32.PACK_AB R0, RZ, R0 ;  /* 0x00000000ff00723e */ /* 0x001fc800000000ff */
[----:B------:R-:W-:Y:S01]  /*2720*/  PRMT R19, R0, 0x7610, R19 ;  /* 0x0000761000137816 */ /* 0x000fe20000000013 */
[----:B------:R-:W-:Y:S06]  /*2730*/  BRA `(.L_x_2103) ;  /* 0x0000000000107947 */ /* 0x000fec0003800000 */
.L_x_2126:
[----:B------:R-:W2:Y:S02]  /*2740*/  LDG.E R2, desc[UR36][R2.64] ;  /* 0x0000002402027981 */ /* 0x000ea4000c1e1900 */
[----:B--2---:R-:W-:-:S04]  /*2750*/  I2FP.F32.U32 R0, R2 ;  /* 0x0000000200007245 */ /* 0x004fc80000201000 */
[----:B------:R-:W-:-:S04]  /*2760*/  F2FP.F16.F32.PACK_AB R0, RZ, R0 ;  /* 0x00000000ff00723e */ /* 0x000fc800000000ff */
[----:B------:R-:W-:-:S07]  /*2770*/  PRMT R19, R0, 0x7610, R19 ;  /* 0x0000761000137816 */ /* 0x000fce0000000013 */
.L_x_2103:
[----:B------:R-:W2:Y:S01]  /*2780*/  LDC.U8 R4, c[0x0][0x493] ;  /* 0x000124c0ff047b82 */ /* 0x000ea20000000000 */
[----:B------:R-:W-:Y:S02]  /*2790*/  ULDC.64 UR4, c[0x0][0x488] ;  /* 0x0001220000047ab9 */ /* 0x000fe40000000a00 */
[----:B01----:R-:W-:-:S05]  /*27a0*/  IADD3 R2, P1, R22, UR4, RZ ;  /* 0x0000000416027c10 */ /* 0x003fca000ff3e0ff */
        /* <DEDUP_REMOVED lines=14> */
[----:B0-----:R-:W-:Y:S01]  /*2890*/  F2FP.F16.F32.PACK_AB R0, RZ, R0 ;  /* 0x00000000ff00723e */ /* 0x001fe200000000ff */
[----:B------:R-:W-:Y:S06]  /*28a0*/  BRA `(.L_x_2136) ;  /* 0x0000000c00987947 */ /* 0x000fec0003800000 */
.L_x_2134:
[----:B------:R-:W2:Y:S02]  /*28b0*/  LDG.E.U8 R2, desc[UR36][R2.64] ;  /* 0x0000002402027981 */ /* 0x000ea4000c1e1100 */
[----:B--2---:R-:W-:-:S04]  /*28c0*/  I2FP.F32.U32 R0, R2 ;  /* 0x0000000200007245 */ /* 0x004fc80000201000 */
[----:B------:R-:W-:Y:S01]  /*28d0*/  F2FP.F16.F32.PACK_AB R0, RZ, R0 ;  /* 0x00000000ff00723e */ /* 0x000fe200000000ff */
[----:B------:R-:W-:Y:S06]  /*28e0*/  BRA `(.L_x_2136) ;  /* 0x0000000c00887947 */ /* 0x000fec0003800000 */
.L_x_2133:
        /* <DEDUP_REMOVED lines=8> */
[----:B0-----:R-:W-:Y:S01]  /*2970*/  F2FP.F16.F32.PACK_AB R0, RZ, R0 ;  /* 0x00000000ff00723e */ /* 0x001fe200000000ff */
[----:B------:R-:W-:Y:S06]  /*2980*/  BRA `(.L_x_2136) ;  /* 0x0000000c00607947 */ /* 0x000fec0003800000 */
.L_x_2138:
[----:B------:R-:W2:Y:S02]  /*2990*/  LDG.E R2, desc[UR36][R2.64] ;  /* 0x0000002402027981 */ /* 0x000ea4000c1e1900 */
[----:B--2---:R-:W-:-:S04]  /*29a0*/  I2FP.F32.S32 R0, R2 ;  /* 0x0000000200007245 */ /* 0x004fc80000201400 */
[----:B------:R-:W-:Y:S01]  /*29b0*/  F2FP.F16.F32.PACK_AB R0, RZ, R0 ;  /* 0x00000000ff00723e */ /* 0x000fe200000000ff */
[----:B------:R-:W-:Y:S06]  /*29c0*/  BRA `(.L_x_2136) ;  /* 0x0000000c00507947 */ /* 0x000fec0003800000 */
.L_x_2137:
[----:B------:R-:W2:Y:S02]  /*29d0*/  LDG.E.U16 R2, desc[UR36][R2.64] ;  /* 0x0000002402027981 */ /* 0x000ea4000c1e1500 */
[----:B--2---:R-:W0:Y:S02]  /*29e0*/  I2F.S16 R0, R2 ;  /* 0x0000000200007306 */ /* 0x004e240000101400 */
[----:B0-----:R-:W-:Y:S01]  /*29f0*/  F2FP.F16.F32.PACK_AB R0, RZ, R0 ;  /* 0x00000000ff00723e */ /* 0x001fe200000000ff */
[----:B------:R-:W-:Y:S06]  /*2a00*/  BRA `(.L_x_2136) ;  /* 0x0000000c00407947 */ /* 0x000fec0003800000 */
.L_x_2132:
        /* <DEDUP_REMOVED lines=9> */
.L_x_2140:
[----:B------:R1:W5:Y:S01]  /*2aa0*/  LDG.E.U16 R0, desc[UR36][R2.64] ;  /* 0x0000002402007981 */ /* 0x000362000c1e1500 */
[----:B------:R-:W-:Y:S05]  /*2ab0*/  BRA `(.L_x_2136) ;  /* 0x0000000c00147947 */ /* 0x000fea0003800000 */
.L_x_2139:
        /* <DEDUP_REMOVED lines=9> */
.L_x_2142:
[----:B------:R0:W5:Y:S01]  /*2b50*/  LDG.E.U16 R0, desc[UR36][R2.64] ;  /* 0x0000002402007981 */ /* 0x000162000c1e1500 */
[----:B------:R-:W-:Y:S05]  /*2b60*/  BRA `(.L_x_2136) ;  /* 0x0000000800e87947 */ /* 0x000fea0003800000 */
.L_x_2141:
[----:B------:R-:W2:Y:S01]  /*2b70*/  LDG.E.64 R2, desc[UR36][R2.64] ;  /* 0x0000002402027981 */ /* 0x000ea2000c1e1b00 */
[----:B------:R-:W-:Y:S01]  /*2b80*/  UMOV UR4, 0xf0000000 ;  /* 0xf000000000047882 */ /* 0x000fe20000000000 */
[----:B------:R-:W-:Y:S01]  /*2b90*/  UMOV UR5, 0x380fffff ;  /* 0x380fffff00057882 */ /* 0x000fe20000000000 */
[----:B--2---:R-:W0:Y:S01]  /*2ba0*/  F2F.F32.F64 R0, R2 ;  /* 0x0000000200007310 */ /* 0x004e220000301000 */
[----:B------:R-:W-:-:S14]  /*2bb0*/  DSETP.GEU.AND P0, PT, |R2|, UR4, PT ;  /* 0x0000000402007e2a */ /* 0x000fdc000bf0e200 */
[----:B0-----:R-:W-:-:S05]  /*2bc0*/  @!P0 FMUL R0, R0, 1.175494350822287508e-38 ;  /* 0x0080000000008820 */ /* 0x001fca0000400000 */
[----:B------:R-:W-:Y:S01]  /*2bd0*/  F2FP.F16.F32.PACK_AB R0, RZ, R0 ;  /* 0x00000000ff00723e */ /* 0x000fe200000000ff */
[----:B------:R-:W-:Y:S06]  /*2be0*/  BRA `(.L_x_2136) ;  /* 0x0000000800c87947 */ /* 0x000fec0003800000 */
.L_x_2131:
        /* <DEDUP_REMOVED lines=11> */
[----:B------:R-:W-:Y:S01]  /*2ca0*/  F2FP.F16.F32.PACK_AB R0, RZ, R0 ;  /* 0x00000000ff00723e */ /* 0x000fe200000000ff */
[----:B------:R-:W-:Y:S06]  /*2cb0*/  BRA `(.L_x_2136) ;  /* 0x0000000800947947 */ /* 0x000fec0003800000 */
.L_x_2145:
        /* <DEDUP_REMOVED lines=8> */
.L_x_2144:
        /* <DEDUP_REMOVED lines=28> */
.L_x_2147:
        /* <DEDUP_REMOVED lines=15> */
.L_x_2146:
[----:B------:R-:W2:Y:S02]  /*2ff0*/  LDG.E.U16 R0, desc[UR36][R2.64] ;  /* 0x0000002402007981 */ /* 0x000ea4000c1e1500 */
[----:B--2---:R-:W-:-:S05]  /*3000*/  IMAD.U32 R0, R0, 0x10000, RZ ;  /* 0x0001000000007824 */ /* 0x004fca00078e00ff */
[----:B------:R-:W-:Y:S01]  /*3010*/  F2FP.F16.F32.PACK_AB R0, RZ, R0 ;  /* 0x00000000ff00723e */ /* 0x000fe200000000ff */
[----:B------:R-:W-:Y:S06]  /*3020*/  BRA `(.L_x_2136) ;  /* 0x0000000400b87947 */ /* 0x000fec0003800000 */
.L_x_2143:
        /* <DEDUP_REMOVED lines=10> */
[----:B------:R-:W-:Y:S01]  /*30d0*/  F2FP.F16.F32.PACK_AB R0, RZ, R0 ;  /* 0x00000000ff00723e */ /* 0x000fe200000000ff */
[----:B------:R-:W-:Y:S06]  /*30e0*/  BRA `(.L_x_2136) ;  /* 0x0000000400887947 */ /* 0x000fec0003800000 */
.L_x_2150:
        /* <DEDUP_REMOVED lines=21> */
.L_x_2154:
[----:B------:R-:W-:Y:S05]  /*3240*/  BSYNC B1 ;  /* 0x0000000000017941 */ /* 0x000fea0003800000 */
.L_x_2153:
[----:B------:R-:W-:Y:S01]  /*3250*/  LEA R3, R0, 0x3b800000, 0x17 ;  /* 0x3b80000000037811 */ /* 0x000fe200078eb8ff */
[----:B------:R-:W-:-:S05]  /*3260*/  IMAD.SHL.U32 R0, R2, 0x100000, RZ ;  /* 0x0010000002007824 */ /* 0x000fca00078e00ff */
[----:B------:R-:W-:-:S07]  /*3270*/  LOP3.LUT R0, R3, R0, R4, 0xfe, !PT ;  /* 0x0000000003007212 */ /* 0x000fce00078efe04 */
.L_x_2152:
[----:B------:R-:W-:Y:S05]  /*3280*/  BSYNC B0 ;  /* 0x0000000000007941 */ /* 0x000fea0003800000 */
.L_x_2151:
[----:B------:R-:W-:Y:S01]  /*3290*/  F2FP.F16.F32.PACK_AB R0, RZ, R0 ;  /* 0x00000000ff00723e */ /* 0x000fe200000000ff */
[----:B------:R-:W-:Y:S06]  /*32a0*/  BRA `(.L_x_2136) ;  /* 0x0000000400187947 */ /* 0x000fec0003800000 */
.L_x_2149:
        /* <DEDUP_REMOVED lines=21> */
.L_x_2158:
[----:B------:R-:W-:Y:S05]  /*3400*/  BSYNC B1 ;  /* 0x0000000000017941 */ /* 0x000fea0003800000 */
.L_x_2157:
[----:B------:R-:W-:Y:S01]  /*3410*/  LEA R3, R0, 0x37800000, 0x17 ;  /* 0x3780000000037811 */ /* 0x000fe200078eb8ff */
[----:B------:R-:W-:-:S05]  /*3420*/  IMAD.SHL.U32 R0, R2, 0x200000, RZ ;  /* 0x0020000002007824 */ /* 0x000fca00078e00ff */
[----:B------:R-:W-:-:S07]  /*3430*/  LOP3.LUT R0, R3, R0, R4, 0xfe, !PT ;  /* 0x0000000003007212 */ /* 0x000fce00078efe04 */
.L_x_2156:
[----:B------:R-:W-:Y:S05]  /*3440*/  BSYNC B0 ;  /* 0x0000000000007941 */ /* 0x000fea0003800000 */
.L_x_2155:
[----:B------:R-:W-:Y:S01]  /*3450*/  F2FP.F16.F32.PACK_AB R0, RZ, R0 ;  /* 0x00000000ff00723e */ /* 0x000fe200000000ff */
[----:B------:R-:W-:Y:S06]  /*3460*/  BRA `(.L_x_2136) ;  /* 0x0000000000a87947 */ /* 0x000fec0003800000 */
.L_x_2148:
        /* <DEDUP_REMOVED lines=14> */
.L_x_2162:
[----:B------:R-:W-:Y:S05]  /*3550*/  BSYNC B0 ;  /* 0x0000000000007941 */ /* 0x000fea0003800000 */
.L_x_2161:
[----:B------:R-:W-:Y:S01]  /*3560*/  F2FP.F16.F32.PACK_AB R0, RZ, R0 ;  /* 0x00000000ff00723e */ /* 0x000fe200000000ff */
[----:B------:R-:W-:Y:S06]  /*3570*/  BRA `(.L_x_2136) ;  /* 0x0000000000647947 */ /* 0x000fec0003800000 */
.L_x_2135:
        /* <DEDUP_REMOVED lines=16> */
.L_x_2163:
[----:B------:R-:W-:Y:S01]  /*3680*/  PRMT R0, RZ, 0x7610, R0 ;  /* 0x00007610ff007816 */ /* 0x000fe20000000000 */
[----:B------:R-:W-:Y:S06]  /*3690*/  BRA `(.L_x_2136) ;  /* 0x00000000001c7947 */ /* 0x000fec0003800000 */
.L_x_2160:
[----:B------:R-:W2:Y:S02]  /*36a0*/  LDG.E.64 R2, desc[UR36][R2.64] ;  /* 0x0000002402027981 */ /* 0x000ea4000c1e1b00 */
[----:B--2---:R-:W0:Y:S02]  /*36b0*/  I2F.U64 R0, R2 ;  /* 0x0000000200007312 */ /* 0x004e240000301000 */
[----:B0-----:R-:W-:Y:S01]  /*36c0*/  F2FP.F16.F32.PACK_AB R0, RZ, R0 ;  /* 0x00000000ff00723e */ /* 0x001fe200000000ff */
[----:B------:R-:W-:Y:S06]  /*36d0*/  BRA `(.L_x_2136) ;  /* 0x00000000000c7947 */ /* 0x000fec0003800000 */
.L_x_2159:
[----:B------:R-:W2:Y:S02]  /*36e0*/  LDG.E R2, desc[UR36][R2.64] ;  /* 0x0000002402027981 */ /* 0x000ea4000c1e1900 */
[----:B--2---:R-:W-:-:S04]  /*36f0*/  I2FP.F32.U32 R0, R2 ;  /* 0x0000000200007245 */ /* 0x004fc80000201000 */
[----:B------:R-:W-:-:S07]  /*3700*/  F2FP.F16.F32.PACK_AB R0, RZ, R0 ;  /* 0x00000000ff00723e */ /* 0x000fce00000000ff */
.L_x_2136:
[----:B01----:R-:W0:Y:S02]  /*3710*/  LDC.U8 R3, c[0x0][0x491] ;  /* 0x00012440ff037b82 */ /* 0x003e240000000000 */
        /* <DEDUP_REMOVED lines=11> */
[----:B-----5:R-:W-:-:S06]  /*37d0*/  HADD2.F32 R19, -RZ, R19.H0_H0 ;  /* 0x20000013ff137230 */ /* 0x020fcc0000004100 */
[----:B------:R-:W0:Y:S02]  /*37e0*/  F2I.FTZ.TRUNC.NTZ R19, R19 ;  /* 0x0000001300137305 */ /* 0x000e24000021f100 */
[----:B0-----:R0:W-:Y:S01]  /*37f0*/  STG.E.U8 desc[UR36][R16.64], R19 ;  /* 0x0000001310007986 */ /* 0x0011e2000c101124 */
[----:B------:R-:W-:Y:S05]  /*3800*/  BRA `(.L_x_2169) ;  /* 0x0000000c00a07947 */ /* 0x000fea0003800000 */
.L_x_2167:
[----:B-----5:R-:W-:-:S06]  /*3810*/  HADD2.F32 R3, -RZ, R19.H0_H0 ;  /* 0x20000013ff037230 */ /* 0x020fcc0000004100 */
[----:B------:R-:W0:Y:S02]  /*3820*/  F2I.S64.TRUNC R2, R3 ;  /* 0x0000000300027311 */ /* 0x000e24000020d900 */
[----:B0-----:R1:W-:Y:S01]  /*3830*/  STG.E.U8 desc[UR36][R16.64], R2 ;  /* 0x0000000210007986 */ /* 0x0013e2000c101124 */
[----:B------:R-:W-:Y:S05]  /*3840*/  BRA `(.L_x_2169) ;  /* 0x0000000c00907947 */ /* 0x000fea0003800000 */
.L_x_2166:
[----:B------:R-:W-:-:S13]  /*3850*/  ISETP.NE.AND P0, PT, R2, 0x2, PT ;  /* 0x000000020200780c */ /* 0x000fda0003f05270 */
[----:B------:R-:W-:Y:S05]  /*3860*/  @!P0 BRA `(.L_x_2170) ;  /* 0x0000000000308947 */ /* 0x000fea0003800000 */
[----:B------:R-:W-:-:S13]  /*3870*/  ISETP.NE.AND P0, PT, R2, 0x3, PT ;  /* 0x000000030200780c */ /* 0x000fda0003f05270 */
[----:B------:R-:W-:Y:S05]  /*3880*/  @!P0 BRA `(.L_x_2171) ;  /* 0x0000000000188947 */ /* 0x000fea0003800000 */
[----:B------:R-:W-:-:S13]  /*3890*/  ISETP.NE.AND P0, PT, R2, 0x4, PT ;  /* 0x000000040200780c */ /* 0x000fda0003f05270 */
[----:B------:R-:W-:Y:S05]  /*38a0*/  @P0 BRA `(.L_x_2168) ;  /* 0x0000000c00180947 */ /* 0x000fea0003800000 */
[----:B-----5:R-:W-:-:S06]  /*38b0*/  HADD2.F32 R2, -RZ, R19.H0_H0 ;  /* 0x20000013ff027230 */ /* 0x020fcc0000004100 */
[----:B------:R-:W0:Y:S02]  /*38c0*/  F2I.S64.TRUNC R2, R2 ;  /* 0x0000000200027311 */ /* 0x000e24000020d900 */
[----:B0-----:R4:W-:Y:S01]  /*38d0*/  STG.E.64 desc[UR36][R16.64], R2 ;  /* 0x0000000210007986 */ /* 0x0019e2000c101b24 */
[----:B------:R-:W-:Y:S05]  /*38e0*/  BRA `(.L_x_2169) ;  /* 0x0000000c00687947 */ /* 0x000fea0003800000 */
.L_x_2171:
[----:B-----5:R-:W-:-:S06]  /*38f0*/  HADD2.F32 R19, -RZ, R19.H0_H0 ;  /* 0x20000013ff137230 */ /* 0x020fcc0000004100 */
[----:B------:R-:W0:Y:S02]  /*3900*/  F2I.FTZ.TRUNC.NTZ R19, R19 ;  /* 0x0000001300137305 */ /* 0x000e24000021f100 */
[----:B0-----:R3:W-:Y:S01]  /*3910*/  STG.E desc[UR36][R16.64], R19 ;  /* 0x0000001310007986 */ /* 0x0017e2000c101924 */
[----:B------:R-:W-:Y:S05]  /*3920*/  BRA `(.L_x_2169) ;  /* 0x0000000c00587947 */ /* 0x000fea0003800000 */
.L_x_2170:
[----:B-----5:R-:W-:-:S06]  /*3930*/  HADD2.F32 R19, -RZ, R19.H0_H0 ;  /* 0x20000013ff137230 */ /* 0x020fcc0000004100 */
[----:B------:R-:W0:Y:S02]  /*3940*/  F2I.FTZ.TRUNC.NTZ R19, R19 ;  /* 0x0000001300137305 */ /* 0x000e24000021f100 */
[----:B0-----:R2:W-:Y:S01]  /*3950*/  STG.E.U16 desc[UR36][R16.64], R19 ;  /* 0x0000001310007986 */ /* 0x0015e2000c101524 */
[----:B------:R-:W-:Y:S05]  /*3960*/  BRA `(.L_x_2169) ;  /* 0x0000000c00487947 */ /* 0x000fea0003800000 */
.L_x_2165:
[----:B------:R-:W-:-:S13]  /*3970*/  ISETP.GT.AND P0, PT, R2, 0x6, PT ;  /* 0x000000060200780c */ /* 0x000fda0003f04270 */
[----:B------:R-:W-:Y:S05]  /*3980*/  @P0 BRA `(.L_x_2172) ;  /* 0x0000000000240947 */ /* 0x000fea0003800000 */
[----:B------:R-:W-:-:S13]  /*3990*/  ISETP.NE.AND P0, PT, R2, 0x5, PT ;  /* 0x000000050200780c */ /* 0x000fda0003f05270 */
[----:B------:R-:W-:Y:S05]  /*39a0*/  @!P0 BRA `(.L_x_2173) ;  /* 0x0000000000148947 */ /* 0x000fea0003800000 */
[----:B------:R-:W-:-:S13]  /*39b0*/  ISETP.NE.AND P0, PT, R2, 0x6, PT ;  /* 0x000000060200780c */ /* 0x000fda0003f05270 */
[----:B------:R-:W-:Y:S05]  /*39c0*/  @P0 BRA `(.L_x_2168) ;  /* 0x0000000800d00947 */ /* 0x000fea0003800000 */
[----:B-----5:R-:W-:-:S05]  /*39d0*/  HADD2.F32 R19, -RZ, R19.H0_H0 ;  /* 0x20000013ff137230 */ /* 0x020fca0000004100 */
[----:B------:R0:W-:Y:S01]  /*39e0*/  STG.E desc[UR36][R16.64], R19 ;  /* 0x0000001310007986 */ /* 0x0001e2000c101924 */
[----:B------:R-:W-:Y:S05]  /*39f0*/  BRA `(.L_x_2169) ;  /* 0x0000000c00247947 */ /* 0x000fea0003800000 */
.L_x_2173:
[----:B-----5:R0:W-:Y:S01]  /*3a00*/  STG.E.U16 desc[UR36][R16.64], R19 ;  /* 0x0000001310007986 */ /* 0x0201e2000c101524 */
[----:B------:R-:W-:Y:S05]  /*3a10*/  BRA `(.L_x_2169) ;  /* 0x0000000c001c7947 */ /* 0x000fea0003800000 */
.L_x_2172:
[----:B------:R-:W-:-:S13]  /*3a20*/  ISETP.NE.AND P0, PT, R2, 0x7, PT ;  /* 0x000000070200780c */ /* 0x000fda0003f05270 */
[----:B------:R-:W-:Y:S05]  /*3a30*/  @!P0 BRA `(.L_x_2174) ;  /* 0x00000000002c8947 */ /* 0x000fea0003800000 */
[----:B------:R-:W-:-:S13]  /*3a40*/  ISETP.NE.AND P0, PT, R2, 0x8, PT ;  /* 0x000000080200780c */ /* 0x000fda0003f05270 */
[----:B------:R-:W-:Y:S05]  /*3a50*/  @!P0 BRA `(.L_x_2175) ;  /* 0x0000000000188947 */ /* 0x000fea0003800000 */
[----:B------:R-:W-:-:S13]  /*3a60*/  ISETP.NE.AND P0, PT, R2, 0x9, PT ;  /* 0x000000090200780c */ /* 0x000fda0003f05270 */
[----:B------:R-:W-:Y:S05]  /*3a70*/  @P0 BRA `(.L_x_2168) ;  /* 0x0000000800a40947 */ /* 0x000fea0003800000 */
[----:B-----5:R-:W-:Y:S02]  /*3a80*/  HADD2.F32 R3, -RZ, R0.H0_H0 ;  /* 0x20000000ff037230 */ /* 0x020fe40000004100 */
[----:B------:R-:W-:-:S05]  /*3a90*/  HADD2.F32 R2, -RZ, R19.H0_H0 ;  /* 0x20000013ff027230 */ /* 0x000fca0000004100 */
[----:B------:R0:W-:Y:S01]  /*3aa0*/  STG.E.64 desc[UR36][R16.64], R2 ;  /* 0x0000000210007986 */ /* 0x0001e2000c101b24 */
[----:B------:R-:W-:Y:S05]  /*3ab0*/  BRA `(.L_x_2169) ;  /* 0x0000000800f47947 */ /* 0x000fea0003800000 */
.L_x_2175:
[----:B-----5:R-:W-:-:S05]  /*3ac0*/  PRMT R19, R19, 0x5410, R0 ;  /* 0x0000541013137816 */ /* 0x020fca0000000000 */
[----:B------:R0:W-:Y:S01]  /*3ad0*/  STG.E desc[UR36][R16.64], R19 ;  /* 0x0000001310007986 */ /* 0x0001e2000c101924 */
[----:B------:R-:W-:Y:S05]  /*3ae0*/  BRA `(.L_x_2169) ;  /* 0x0000000800e87947 */ /* 0x000fea0003800000 */
.L_x_2174:
[----:B-----5:R-:W-:-:S05]  /*3af0*/  HADD2.F32 R2, -RZ, R19.H0_H0 ;  /* 0x20000013ff027230 */ /* 0x020fca0000004100 */
[----:B------:R-:W-:-:S06]  /*3b00*/  FMUL.FTZ R2, R2, 1 ;  /* 0x3f80000002027820 */ /* 0x000fcc0000410000 */
[----:B------:R-:W0:Y:S02]  /*3b10*/  F2F.F64.F32 R2, R2 ;  /* 0x0000000200027310 */ /* 0x000e240000201800 */
[----:B0-----:R0:W-:Y:S01]  /*3b20*/  STG.E.64 desc[UR36][R16.64], R2 ;  /* 0x0000000210007986 */ /* 0x0011e2000c101b24 */
[----:B------:R-:W-:Y:S05]  /*3b30*/  BRA `(.L_x_2169) ;  /* 0x0000000800d47947 */ /* 0x000fea0003800000 */
.L_x_2164:
        /* <DEDUP_REMOVED lines=8> */
[----:B-----5:R-:W-:Y:S02]  /*3bc0*/  HADD2.F32 R19, -RZ, R19.H0_H0 ;  /* 0x20000013ff137230 */ /* 0x020fe40000004100 */
[----:B------:R-:W-:-:S03]  /*3bd0*/  IMAD.MOV.U32 R3, RZ, RZ, 0x1 ;  /* 0x00000001ff037424 */ /* 0x000fc600078e00ff */
[----:B------:R-:W-:-:S13]  /*3be0*/  FSETP.NEU.FTZ.AND P0, PT, R19, RZ, PT ;  /* 0x000000ff1300720b */ /* 0x000fda0003f1d000 */
[----:B------:R-:W-:-:S05]  /*3bf0*/  @!P0 HADD2.F32 R0, -RZ, R0.H0_H0 ;  /* 0x20000000ff008230 */ /* 0x000fca0000004100 */
[----:B------:R-:W-:-:S04]  /*3c00*/  @!P0 FSETP.NEU.FTZ.AND P1, PT, R0, RZ, PT ;  /* 0x000000ff0000820b */ /* 0x000fc80003f3d000 */
[----:B------:R-:W-:-:S05]  /*3c10*/  @!P0 SEL R3, RZ, 0x1, !P1 ;  /* 0x00000001ff038807 */ /* 0x000fca0004800000 */
[----:B------:R0:W-:Y:S01]  /*3c20*/  STG.E.U8 desc[UR36][R16.64], R3 ;  /* 0x0000000310007986 */ /* 0x0001e2000c101124 */
[----:B------:R-:W-:Y:S05]  /*3c30*/  BRA `(.L_x_2169) ;  /* 0x0000000800947947 */ /* 0x000fea0003800000 */
.L_x_2178:
[----:B-----5:R-:W-:Y:S02]  /*3c40*/  HADD2.F32 R6, -RZ, R0.H0_H0 ;  /* 0x20000000ff067230 */ /* 0x020fe40000004100 */
[----:B------:R-:W-:-:S03]  /*3c50*/  HADD2.F32 R19, -RZ, R19.H0_H0 ;  /* 0x20000013ff137230 */ /* 0x000fc60000004100 */
[----:B------:R-:W-:Y:S02]  /*3c60*/  FMUL.FTZ R6, R6, 1 ;  /* 0x3f80000006067820 */ /* 0x000fe40000410000 */
[----:B------:R-:W-:-:S04]  /*3c70*/  FMUL.FTZ R4, R19, 1 ;  /* 0x3f80000013047820 */ /* 0x000fc80000410000 */
[----:B------:R-:W-:Y:S08]  /*3c80*/  F2F.F64.F32 R6, R6 ;  /* 0x0000000600067310 */ /* 0x000ff00000201800 */
[----:B------:R-:W0:Y:S02]  /*3c90*/  F2F.F64.F32 R4, R4 ;  /* 0x0000000400047310 */ /* 0x000e240000201800 */
[----:B0-----:R0:W-:Y:S01]  /*3ca0*/  STG.E.128 desc[UR36][R16.64], R4 ;  /* 0x0000000410007986 */ /* 0x0011e2000c101d24 */
[----:B------:R-:W-:Y:S05]  /*3cb0*/  BRA `(.L_x_2169) ;  /* 0x0000000800747947 */ /* 0x000fea0003800000 */
.L_x_2177:
[----:B------:R-:W-:-:S13]  /*3cc0*/  ISETP.NE.AND P0, PT, R2, 0xf, PT ;  /* 0x0000000f0200780c */ /* 0x000fda0003f05270 */
[----:B------:R-:W-:Y:S05]  /*3cd0*/  @!P0 BRA `(.L_x_2179) ;  /* 0x0000000000b48947 */ /* 0x000fea0003800000 */
[----:B------:R-:W-:-:S13]  /*3ce0*/  ISETP.NE.AND P0, PT, R2, 0x17, PT ;  /* 0x000000170200780c */ /* 0x000fda0003f05270 */
[----:B------:R-:W-:Y:S05]  /*3cf0*/  @!P0 BRA `(.L_x_2180) ;  /* 0x0000000000548947 */ /* 0x000fea0003800000 */
[----:B------:R-:W-:-:S13]  /*3d00*/  ISETP.NE.AND P0, PT, R2, 0x18, PT ;  /* 0x000000180200780c */ /* 0x000fda0003f05270 */
[----:B------:R-:W-:Y:S05]  /*3d10*/  @P0 BRA `(.L_x_2168) ;  /* 0x0000000400fc0947 */ /* 0x000fea0003800000 */
[----:B-----5:R-:W-:Y:S01]  /*3d20*/  HADD2.F32 R19, -RZ, R19.H0_H0 ;  /* 0x20000013ff137230 */ /* 0x020fe20000004100 */
[----:B------:R-:W-:Y:S04]  /*3d30*/  BSSY B0, `(.L_x_2181) ;  /* 0x000000e000007945 */ /* 0x000fe80003800000 */
        /* <DEDUP_REMOVED lines=13> */
.L_x_2182:
[----:B------:R-:W-:Y:S05]  /*3e10*/  BSYNC B0 ;  /* 0x0000000000007941 */ /* 0x000fea0003800000 */
.L_x_2181:
[----:B------:R-:W-:-:S05]  /*3e20*/  LOP3.LUT R3, R0, R3, RZ, 0xfc, !PT ;  /* 0x0000000300037212 */ /* 0x000fca00078efcff */
[----:B------:R0:W-:Y:S01]  /*3e30*/  STG.E.U8 desc[UR36][R16.64], R3 ;  /* 0x0000000310007986 */ /* 0x0001e2000c101124 */
[----:B------:R-:W-:Y:S05]  /*3e40*/  BRA `(.L_x_2169) ;  /* 0x0000000800107947 */ /* 0x000fea0003800000 */
.L_x_2180:
[----:B-----5:R-:W-:Y:S01]  /*3e50*/  HADD2.F32 R19, -RZ, R19.H0_H0 ;  /* 0x20000013ff137230 */ /* 0x020fe20000004100 */
[----:B------:R-:W-:Y:S04]  /*3e60*/  BSSY B0, `(.L_x_2183) ;  /* 0x000000f000007945 */ /* 0x000fe80003800000 */
        /* <DEDUP_REMOVED lines=11> */
.L_x_2184:
[----:B------:R-:W-:Y:S01]  /*3f20*/  IMAD.MOV.U32 R0, RZ, RZ, 0x7f ;  /* 0x0000007fff007424 */ /* 0x000fe200078e00ff */
[----:B------:R-:W-:-:S04]  /*3f30*/  ISETP.GT.U32.AND P0, PT, R2, 0x7f800000, PT ;  /* 0x7f8000000200780c */ /* 0x000fc80003f04070 */
[----:B------:R-:W-:-:S09]  /*3f40*/  SEL R0, R0, 0x7c, P0 ;  /* 0x0000007c00007807 */ /* 0x000fd20000000000 */
.L_x_2185:
[----:B------:R-:W-:Y:S05]  /*3f50*/  BSYNC B0 ;  /* 0x0000000000007941 */ /* 0x000fea0003800000 */
.L_x_2183:
[----:B------:R-:W-:-:S04]  /*3f60*/  LOP3.LUT R2, R19, 0x80000000, RZ, 0xc0, !PT ;  /* 0x8000000013027812 */ /* 0x000fc800078ec0ff */
[----:B------:R-:W-:-:S04]  /*3f70*/  SHF.R.U32.HI R3, RZ, 0x18, R2 ;  /* 0x00000018ff037819 */ /* 0x000fc80000011602 */
[----:B------:R-:W-:-:S05]  /*3f80*/  LOP3.LUT R3, R0, R3, RZ, 0xfc, !PT ;  /* 0x0000000300037212 */ /* 0x000fca00078efcff */
[----:B------:R0:W-:Y:S01]  /*3f90*/  STG.E.U8 desc[UR36][R16.64], R3 ;  /* 0x0000000310007986 */ /* 0x0001e2000c101124 */
[----:B------:R-:W-:Y:S05]  /*3fa0*/  BRA `(.L_x_2169) ;  /* 0x0000000400b87947 */ /* 0x000fea0003800000 */
.L_x_2179:
[----:B-----5:R-:W-:-:S05]  /*3fb0*/  HADD2.F32 R0, -RZ, R19.H0_H0 ;  /* 0x20000013ff007230 */ /* 0x020fca0000004100 */
[----:B------:R-:W-:-:S05]  /*3fc0*/  F2FP.BF16.F32.PACK_AB R0, RZ, R0 ;  /* 0x00000000ff00723e */ /* 0x000fca00000010ff */
[----:B------:R0:W-:Y:S01]  /*3fd0*/  STG.E.U16 desc[UR36][R16.64], R0 ;  /* 0x0000000010007986 */ /* 0x0001e2000c101524 */
[----:B------:R-:W-:Y:S05]  /*3fe0*/  BRA `(.L_x_2169) ;  /* 0x0000000400a87947 */ /* 0x000fea0003800000 */
.L_x_2176:
        /* <DEDUP_REMOVED lines=8> */
[----:B-----5:R-:W-:-:S06]  /*4070*/  HADD2.F32 R3, -RZ, R19.H0_H0 ;  /* 0x20000013ff037230 */ /* 0x020fcc0000004100 */
[----:B------:R-:W0:Y:S02]  /*4080*/  F2I.FTZ.U32.TRUNC.NTZ R3, R3 ;  /* 0x0000000300037305 */ /* 0x000e24000021f000 */
[----:B0-----:R0:W-:Y:S01]  /*4090*/  STG.E.U16 desc[UR36][R16.64], R3 ;  /* 0x0000000310007986 */ /* 0x0011e2000c101524 */
[----:B------:R-:W-:Y:S05]  /*40a0*/  BRA `(.L_x_2169) ;  /* 0x0000000400787947 */ /* 0x000fea0003800000 */
.L_x_2188:
[----:B-----5:R-:W-:Y:S01]  /*40b0*/  HADD2.F32 R19, -RZ, R19.H0_H0 ;  /* 0x20000013ff137230 */ /* 0x020fe20000004100 */
[----:B------:R-:W-:Y:S01]  /*40c0*/  BSSY B0, `(.L_x_2189) ;  /* 0x0000014000007945 */ /* 0x000fe20003800000 */
[----:B------:R-:W-:-:S03]  /*40d0*/  IMAD.MOV.U32 R8, RZ, RZ, 0x80 ;  /* 0x00000080ff087424 */ /* 0x000fc600078e00ff */
        /* <DEDUP_REMOVED lines=14> */
.L_x_2191:
[----:B------:R-:W-:-:S04]  /*41c0*/  LOP3.LUT R2, R19, 0x80000000, RZ, 0xc0, !PT ;  /* 0x8000000013027812 */ /* 0x000fc800078ec0ff */
[----:B------:R-:W-:-:S04]  /*41d0*/  SHF.R.U32.HI R3, RZ, 0x18, R2 ;  /* 0x00000018ff037819 */ /* 0x000fc80000011602 */
[----:B------:R-:W-:-:S04]  /*41e0*/  LOP3.LUT R0, R0, R3, RZ, 0xfc, !PT ;  /* 0x0000000300007212 */ /* 0x000fc800078efcff */
[----:B------:R-:W-:-:S07]  /*41f0*/  PRMT R8, R0, 0x7610, R8 ;  /* 0x0000761000087816 */ /* 0x000fce0000000008 */
.L_x_2190:
[----:B------:R-:W-:Y:S05]  /*4200*/  BSYNC B0 ;  /* 0x0000000000007941 */ /* 0x000fea0003800000 */
.L_x_2189:
[----:B------:R0:W-:Y:S01]  /*4210*/  STG.E.U8 desc[UR36][R16.64], R8 ;  /* 0x0000000810007986 */ /* 0x0001e2000c101124 */
[----:B------:R-:W-:Y:S05]  /*4220*/  BRA `(.L_x_2169) ;  /* 0x0000000400187947 */ /* 0x000fea0003800000 */
.L_x_2187:
        /* <DEDUP_REMOVED lines=17> */
.L_x_2194:
[----:B------:R-:W-:-:S04]  /*4340*/  LOP3.LUT R2, R19, 0x80000000, RZ, 0xc0, !PT ;  /* 0x8000000013027812 */ /* 0x000fc800078ec0ff */
[----:B------:R-:W-:-:S04]  /*4350*/  SHF.R.U32.HI R3, RZ, 0x18, R2 ;  /* 0x00000018ff037819 */ /* 0x000fc80000011602 */
[----:B------:R-:W-:-:S04]  /*4360*/  LOP3.LUT R0, R0, R3, RZ, 0xfc, !PT ;  /* 0x0000000300007212 */ /* 0x000fc800078efcff */
[----:B------:R-:W-:-:S07]  /*4370*/  PRMT R8, R0, 0x7610, R8 ;  /* 0x0000761000087816 */ /* 0x000fce0000000008 */
.L_x_2193:
[----:B------:R-:W-:Y:S05]  /*4380*/  BSYNC B0 ;  /* 0x0000000000007941 */ /* 0x000fea0003800000 */
.L_x_2192:
[----:B------:R0:W-:Y:S01]  /*4390*/  STG.E.U8 desc[UR36][R16.64], R8 ;  /* 0x0000000810007986 */ /* 0x0001e2000c101124 */
[----:B------:R-:W-:Y:S05]  /*43a0*/  BRA `(.L_x_2169) ;  /* 0x0000000000b87947 */ /* 0x000fea0003800000 */
.L_x_2186:
[----:B------:R-:W-:-:S13]  /*43b0*/  ISETP.NE.AND P0, PT, R2, 0x1c, PT ;  /* 0x0000001c0200780c */ /* 0x000fda0003f05270 */
[----:B------:R-:W-:Y:S05]  /*43c0*/  @!P0 BRA `(.L_x_2195) ;  /* 0x0000000000a48947 */ /* 0x000fea0003800000 */
[----:B------:R-:W-:-:S13]  /*43d0*/  ISETP.NE.AND P0, PT, R2, 0x1d, PT ;  /* 0x0000001d0200780c */ /* 0x000fda0003f05270 */
[----:B------:R-:W-:Y:S05]  /*43e0*/  @!P0 BRA `(.L_x_2196) ;  /* 0x00000000008c8947 */ /* 0x000fea0003800000 */
[----:B------:R-:W-:-:S13]  /*43f0*/  ISETP.NE.AND P0, PT, R2, 0x2c, PT ;  /* 0x0000002c0200780c */ /* 0x000fda0003f05270 */
[----:B------:R-:W-:Y:S05]  /*4400*/  @P0 BRA `(.L_x_2168) ;  /* 0x0000000000400947 */ /* 0x000fea0003800000 */
[----:B-----5:R-:W-:Y:S02]  /*4410*/  HADD2.F32 R19, -RZ, R19.H0_H0 ;  /* 0x20000013ff137230 */ /* 0x020fe40000004100 */
[----:B------:R-:W-:-:S03]  /*4420*/  IMAD.MOV.U32 R3, RZ, RZ, 0xff ;  /* 0x000000ffff037424 */ /* 0x000fc600078e00ff */
        /* <DEDUP_REMOVED lines=14> */
.L_x_2168:
        /* <DEDUP_REMOVED lines=16> */
.L_x_2197:
[----:B------:R-:W-:Y:S05]  /*4610*/  BRA `(.L_x_2169) ;  /* 0x00000000001c7947 */ /* 0x000fea0003800000 */
.L_x_2196:
[----:B-----5:R-:W-:-:S06]  /*4620*/  HADD2.F32 R2, -RZ, R19.H0_H0 ;  /* 0x20000013ff027230 */ /* 0x020fcc0000004100 */
[----:B------:R-:W0:Y:S02]  /*4630*/  F2I.U64.TRUNC R2, R2 ;  /* 0x0000000200027311 */ /* 0x000e24000020d800 */
[----:B0-----:R0:W-:Y:S01]  /*4640*/  STG.E.64 desc[UR36][R16.64], R2 ;  /* 0x0000000210007986 */ /* 0x0011e2000c101b24 */
[----:B------:R-:W-:Y:S05]  /*4650*/  BRA `(.L_x_2169) ;  /* 0x00000000000c7947 */ /* 0x000fea0003800000 */
.L_x_2195:
[----:B-----5:R-:W-:-:S06]  /*4660*/  HADD2.F32 R19, -RZ, R19.H0_H0 ;  /* 0x20000013ff137230 */ /* 0x020fcc0000004100 */
[----:B------:R-:W0:Y:S02]  /*4670*/  F2I.FTZ.U32.TRUNC.NTZ R19, R19 ;  /* 0x0000001300137305 */ /* 0x000e24000021f000 */
[----:B0-----:R0:W-:Y:S02]  /*4680*/  STG.E desc[UR36][R16.64], R19 ;  /* 0x0000001310007986 */ /* 0x0011e4000c101924 */
.L_x_2169:
[----:B------:R-:W-:-:S04]  /*4690*/  IMAD R18, R18, 0x200, R23 ;  /* 0x0000020012127824 */ /* 0x000fc800078e0217 */
[----:B0-23--:R-:W-:-:S07]  /*46a0*/  VIADD R19, R18, 0x80 ;  /* 0x0000008012137836 */ /* 0x00dfce0000000000 */
.L_x_2096:
[----:B------:R-:W-:Y:S05]  /*46b0*/  BSYNC B6 ;  /* 0x0000000000067941 */ /* 0x000fea0003800000 */
.L_x_2095:
[----:B------:R-:W-:Y:S01]  /*46c0*/  ULDC UR4, c[0x0][0x210] ;  /* 0x0000840000047ab9 */ /* 0x000fe20000000800 */
[----:B------:R-:W-:Y:S01]  /*46d0*/  BSSY B6, `(.L_x_2198) ;  /* 0x0000462000067945 */ /* 0x000fe20003800000 */
[----:B------:R-:W-:-:S13]  /*46e0*/  ISETP.GE.AND P0, PT, R19, UR4, PT ;  /* 0x0000000413007c0c */ /* 0x000fda000bf06270 */
[----:B------:R-:W-:Y:S05]  /*46f0*/  @P0 BRA `(.L_x_2199) ;  /* 0x00000044007c0947 */ /* 0x000fea0003800000 */
[----:B------:R-:W0:Y:S01]  /*4700*/  LDC R6, c[0x0][0x218] ;  /* 0x00008600ff067b82 */ /* 0x000e220000000800 */
[----:B------:R-:W-:Y:S02]  /*4710*/  IMAD.MOV.U32 R18, RZ, RZ, RZ ;  /* 0x000000ffff127224 */ /* 0x000fe400078e00ff */
[----:B------:R-:W-:Y:S02]  /*4720*/  IMAD.MOV.U32 R0, RZ, RZ, RZ ;  /* 0x000000ffff007224 */ /* 0x000fe400078e00ff */
[----:B-1--4-:R-:W-:Y:S01]  /*4730*/  IMAD.MOV.U32 R16, RZ, RZ, RZ ;  /* 0x000000ffff107224 */ /* 0x012fe200078e00ff */
        /* <DEDUP_REMOVED lines=350> */
.L_x_2200:
        /* <DEDUP_REMOVED lines=23> */
.L_x_2204:
[----:B------:R-:W2:Y:S02]  /*5e90*/  LDG.E.U8 R2, desc[UR36][R2.64] ;  /* 0x0000002402027981 */ /* 0x000ea4000c1e1100 */
[----:B--2---:R-:W-:-:S04]  /*5ea0*/  I2FP.F32.U32 R0, R2 ;  /* 0x0000000200007245 */ /* 0x004fc80000201000 */
[----:B------:R-:W-:-:S04]  /*5eb0*/  F2FP.F16.F32.PACK_AB R0, RZ, R0 ;  /* 0x00000000ff00723e */ /* 0x000fc800000000ff */
[----:B------:R-:W-:Y:S01]  /*5ec0*/  PRMT R23, R0, 0x7610, R23 ;  /* 0x0000761000177816 */ /* 0x000fe20000000017 */
[----:B------:R-:W-:Y:S06]  /*5ed0*/  BRA `(.L_x_2206) ;  /* 0x0000000c00bc7947 */ /* 0x000fec0003800000 */
.L_x_2203:
        /* <DEDUP_REMOVED lines=11> */
.L_x_2208:
[----:B------:R-:W2:Y:S02]  /*5f90*/  LDG.E R2, desc[UR36][R2.64] ;  /* 0x0000002402027981 */ /* 0x000ea4000c1e1900 */
[----:B--2---:R-:W-:-:S04]  /*5fa0*/  I2FP.F32.S32 R0, R2 ;  /* 0x0000000200007245 */ /* 0x004fc80000201400 */
[----:B------:R-:W-:-:S04]  /*5fb0*/  F2FP.F16.F32.PACK_AB R0, RZ, R0 ;  /* 0x00000000ff00723e */ /* 0x000fc800000000ff */
[----:B------:R-:W-:Y:S01]  /*5fc0*/  PRMT R23, R0, 0x7610, R23 ;  /* 0x0000761000177816 */ /* 0x000fe20000000017 */
[----:B------:R-:W-:Y:S06]  /*5fd0*/  BRA `(.L_x_2206) ;  /* 0x0000000c007c7947 */ /* 0x000fec0003800000 */
.L_x_2207:
[----:B------:R-:W2:Y:S02]  /*5fe0*/  LDG.E.U16 R2, desc[UR36][R2.64] ;  /* 0x0000002402027981 */ /* 0x000ea4000c1e1500 */
[----:B--2---:R-:W0:Y:S02]  /*5ff0*/  I2F.S16 R0, R2 ;  /* 0x0000000200007306 */ /* 0x004e240000101400 */
[----:B0-----:R-:W-:-:S04]  /*6000*/  F2FP.F16.F32.PACK_AB R0, RZ, R0 ;  /* 0x00000000ff00723e */ /* 0x001fc800000000ff */
[----:B------:R-:W-:Y:S01]  /*6010*/  PRMT R23, R0, 0x7610, R23 ;  /* 0x0000761000177816 */ /* 0x000fe20000000017 */
[----:B------:R-:W-:Y:S06]  /*6020*/  BRA `(.L_x_2206) ;  /* 0x0000000c00687947 */ /* 0x000fec0003800000 */
.L_x_2202:
        /* <DEDUP_REMOVED lines=9> */
.L_x_2210:
[----:B------:R1:W5:Y:S01]  /*60c0*/  LDG.E.U16 R23, desc[UR36][R2.64] ;  /* 0x0000002402177981 */ /* 0x000362000c1e1500 */
[----:B------:R-:W-:Y:S05]  /*60d0*/  BRA `(.L_x_2206) ;  /* 0x0000000c003c7947 */ /* 0x000fea0003800000 */
.L_x_2209:
        /* <DEDUP_REMOVED lines=9> */
.L_x_2212:
[----:B------:R0:W5:Y:S01]  /*6170*/  LDG.E.U16 R23, desc[UR36][R2.64] ;  /* 0x0000002402177981 */ /* 0x000162000c1e1500 */
[----:B------:R-:W-:Y:S05]  /*6180*/  BRA `(.L_x_2206) ;  /* 0x0000000c00107947 */ /* 0x000fea0003800000 */
.L_x_2211:
        /* <DEDUP_REMOVED lines=9> */
.L_x_2201:
        /* <DEDUP_REMOVED lines=14> */
.L_x_2215:
        /* <DEDUP_REMOVED lines=9> */
.L_x_2214:
        /* <DEDUP_REMOVED lines=28> */
.L_x_2217:
        /* <DEDUP_REMOVED lines=15> */
.L_x_2216:
[----:B------:R-:W2:Y:S02]  /*6640*/  LDG.E.U16 R0, desc[UR36][R2.64] ;  /* 0x0000002402007981 */ /* 0x000ea4000c1e1500 */
[----:B--2---:R-:W-:-:S05]  /*6650*/  IMAD.U32 R0, R0, 0x10000, RZ ;  /* 0x0001000000007824 */ /* 0x004fca00078e00ff */
[----:B------:R-:W-:-:S04]  /*6660*/  F2FP.F16.F32.PACK_AB R0, RZ, R0 ;  /* 0x00000000ff00723e */ /* 0x000fc800000000ff */
[----:B------:R-:W-:Y:S01]  /*6670*/  PRMT R23, R0, 0x7610, R23 ;  /* 0x0000761000177816 */ /* 0x000fe20000000017 */
[----:B------:R-:W-:Y:S06]  /*6680*/  BRA `(.L_x_2206) ;  /* 0x0000000400d07947 */ /* 0x000fec0003800000 */
.L_x_2213:
        /* <DEDUP_REMOVED lines=13> */
.L_x_2220:
        /* <DEDUP_REMOVED lines=21> */
.L_x_2224:
[----:B------:R-:W-:Y:S05]  /*68b0*/  BSYNC B1 ;  /* 0x0000000000017941 */ /* 0x000fea0003800000 */
.L_x_2223:
[----:B------:R-:W-:Y:S01]  /*68c0*/  LEA R3, R0, 0x3b800000, 0x17 ;  /* 0x3b80000000037811 */ /* 0x000fe200078eb8ff */
[----:B------:R-:W-:-:S05]  /*68d0*/  IMAD.SHL.U32 R0, R2, 0x100000, RZ ;  /* 0x0010000002007824 */ /* 0x000fca00078e00ff */
[----:B------:R-:W-:-:S07]  /*68e0*/  LOP3.LUT R0, R3, R0, R4, 0xfe, !PT ;  /* 0x0000000003007212 */ /* 0x000fce00078efe04 */
.L_x_2222:
[----:B------:R-:W-:Y:S05]  /*68f0*/  BSYNC B0 ;  /* 0x0000000000007941 */ /* 0x000fea0003800000 */
.L_x_2221:
[----:B------:R-:W-:-:S04]  /*6900*/  F2FP.F16.F32.PACK_AB R0, RZ, R0 ;  /* 0x00000000ff00723e */ /* 0x000fc800000000ff */
[----:B------:R-:W-:Y:S01]  /*6910*/  PRMT R23, R0, 0x7610, R23 ;  /* 0x0000761000177816 */ /* 0x000fe20000000017 */
[----:B------:R-:W-:Y:S06]  /*6920*/  BRA `(.L_x_2206) ;  /* 0x0000000400287947 */ /* 0x000fec0003800000 */
.L_x_2219:
        /* <DEDUP_REMOVED lines=21> */
.L_x_2228:
[----:B------:R-:W-:Y:S05]  /*6a80*/  BSYNC B1 ;  /* 0x0000000000017941 */ /* 0x000fea0003800000 */
.L_x_2227:
[----:B------:R-:W-:Y:S01]  /*6a90*/  LEA R3, R0, 0x37800000, 0x17 ;  /* 0x3780000000037811 */ /* 0x000fe200078eb8ff */
[----:B------:R-:W-:-:S05]  /*6aa0*/  IMAD.SHL.U32 R0, R2, 0x200000, RZ ;  /* 0x0020000002007824 */ /* 0x000fca00078e00ff */
[----:B------:R-:W-:-:S07]  /*6ab0*/  LOP3.LUT R0, R3, R0, R4, 0xfe, !PT ;  /* 0x0000000003007212 */ /* 0x000fce00078efe04 */
.L_x_2226:
[----:B------:R-:W-:Y:S05]  /*6ac0*/  BSYNC B0 ;  /* 0x0000000000007941 */ /* 0x000fea0003800000 */
.L_x_2225:
[----:B------:R-:W-:-:S04]  /*6ad0*/  F2FP.F16.F32.PACK_AB R0, RZ, R0 ;  /* 0x00000000ff00723e */ /* 0x000fc800000000ff */
[----:B------:R-:W-:Y:S01]  /*6ae0*/  PRMT R23, R0, 0x7610, R23 ;  /* 0x0000761000177816 */ /* 0x000fe20000000017 */
[----:B------:R-:W-:Y:S06]  /*6af0*/  BRA `(.L_x_2206) ;  /* 0x0000000000b47947 */ /* 0x000fec0003800000 */
.L_x_2218:
        /* <DEDUP_REMOVED lines=14> */
.L_x_2232:
[----:B------:R-:W-:Y:S05]  /*6be0*/  BSYNC B0 ;  /* 0x0000000000007941 */ /* 0x000fea0003800000 */
.L_x_2231:
[----:B------:R-:W-:-:S04]  /*6bf0*/  F2FP.F16.F32.PACK_AB R0, RZ, R0 ;  /* 0x00000000ff00723e */ /* 0x000fc800000000ff */
[----:B------:R-:W-:Y:S01]  /*6c00*/  PRMT R23, R0, 0x7610, R23 ;  /* 0x0000761000177816 */ /* 0x000fe20000000017 */
[----:B------:R-:W-:Y:S06]  /*6c10*/  BRA `(.L_x_2206) ;  /* 0x00000000006c7947 */ /* 0x000fec0003800000 */
.L_x_2205:
        /* <DEDUP_REMOVED lines=16> */
.L_x_2233:
[----:B------:R-:W-:Y:S01]  /*6d20*/  PRMT R23, RZ, 0x7610, R23 ;  /* 0x00007610ff177816 */ /* 0x000fe20000000017 */
[----:B------:R-:W-:Y:S06]  /*6d30*/  BRA `(.L_x_2206) ;  /* 0x0000000000247947 */ /* 0x000fec0003800000 */
.L_x_2230:
[----:B------:R-:W2:Y:S02]  /*6d40*/  LDG.E.64 R2, desc[UR36][R2.64] ;  /* 0x0000002402027981 */ /* 0x000ea4000c1e1b00 */
[----:B--2---:R-:W0:Y:S02]  /*6d50*/  I2F.U64 R0, R2 ;  /* 0x0000000200007312 */ /* 0x004e240000301000 */
[----:B0-----:R-:W-:-:S04]  /*6d60*/  F2FP.F16.F32.PACK_AB R0, RZ, R0 ;  /* 0x00000000ff00723e */ /* 0x001fc800000000ff */
[----:B------:R-:W-:Y:S01]  /*6d70*/  PRMT R23, R0, 0x7610, R23 ;  /* 0x0000761000177816 */ /* 0x000fe20000000017 */
[----:B------:R-:W-:Y:S06]  /*6d80*/  BRA `(.L_x_2206) ;  /* 0x0000000000107947 */ /* 0x000fec0003800000 */
.L_x_2229:
[----:B------:R-:W2:Y:S02]  /*6d90*/  LDG.E R2, desc[UR36][R2.64] ;  /* 0x0000002402027981 */ /* 0x000ea4000c1e1900 */
[----:B--2---:R-:W-:-:S04]  /*6da0*/  I2FP.F32.U32 R0, R2 ;  /* 0x0000000200007245 */ /* 0x004fc80000201000 */
[----:B------:R-:W-:-:S04]  /*6db0*/  F2FP.F16.F32.PACK_AB R0, RZ, R0 ;  /* 0x00000000ff00723e */ /* 0x000fc800000000ff */
[----:B------:R-:W-:-:S07]  /*6dc0*/  PRMT R23, R0, 0x7610, R23 ;  /* 0x0000761000177816 */ /* 0x000fce0000000017 */
.L_x_2206:
        /* <DEDUP_REMOVED lines=19> */
.L_x_2237:
[----:B------:R-:W2:Y:S02]  /*6f00*/  LDG.E.U8 R2, desc[UR36][R2.64] ;  /* 0x0000002402027981 */ /* 0x000ea4000c1e1100 */
[----:B--2---:R-:W-:-:S04]  /*6f10*/  I2FP.F32.U32 R0, R2 ;  /* 0x0000000200007245 */ /* 0x004fc80000201000 */
[----:B------:R-:W-:Y:S01]  /*6f20*/  F2FP.F16.F32.PACK_AB R0, RZ, R0 ;  /* 0x00000000ff00723e */ /* 0x000fe200000000ff */
[----:B------:R-:W-:Y:S06]  /*6f30*/  BRA `(.L_x_2239) ;  /* 0x0000000c00887947 */ /* 0x000fec0003800000 */
.L_x_2236:
        /* <DEDUP_REMOVED lines=10> */
.L_x_2241:
[----:B------:R-:W2:Y:S02]  /*6fe0*/  LDG.E R2, desc[UR36][R2.64] ;  /* 0x0000002402027981 */ /* 0x000ea4000c1e1900 */
[----:B--2---:R-:W-:-:S04]  /*6ff0*/  I2FP.F32.S32 R0, R2 ;  /* 0x0000000200007245 */ /* 0x004fc80000201400 */
[----:B------:R-:W-:Y:S01]  /*7000*/  F2FP.F16.F32.PACK_AB R0, RZ, R0 ;  /* 0x00000000ff00723e */ /* 0x000fe200000000ff */
[----:B------:R-:W-:Y:S06]  /*7010*/  BRA `(.L_x_2239) ;  /* 0x0000000c00507947 */ /* 0x000fec0003800000 */
.L_x_2240:
[----:B------:R-:W2:Y:S02]  /*7020*/  LDG.E.U16 R2, desc[UR36][R2.64] ;  /* 0x0000002402027981 */ /* 0x000ea4000c1e1500 */
[----:B--2---:R-:W0:Y:S02]  /*7030*/  I2F.S16 R0, R2 ;  /* 0x0000000200007306 */ /* 0x004e240000101400 */
[----:B0-----:R-:W-:Y:S01]  /*7040*/  F2FP.F16.F32.PACK_AB R0, RZ, R0 ;  /* 0x00000000ff00723e */ /* 0x001fe200000000ff */
[----:B------:R-:W-:Y:S06]  /*7050*/  BRA `(.L_x_2239) ;  /* 0x0000000c00407947 */ /* 0x000fec0003800000 */
.L_x_2235:
        /* <DEDUP_REMOVED lines=9> */
.L_x_2243:
[----:B------:R1:W5:Y:S01]  /*70f0*/  LDG.E.U16 R0, desc[UR36][R2.64] ;  /* 0x0000002402007981 */ /* 0x000362000c1e1500 */
[----:B------:R-:W-:Y:S05]  /*7100*/  BRA `(.L_x_2239) ;  /* 0x0000000c00147947 */ /* 0x000fea0003800000 */
.L_x_2242:
        /* <DEDUP_REMOVED lines=9> */
.L_x_2245:
[----:B------:R0:W5:Y:S01]  /*71a0*/  LDG.E.U16 R0, desc[UR36][R2.64] ;  /* 0x0000002402007981 */ /* 0x000162000c1e1500 */
[----:B------:R-:W-:Y:S05]  /*71b0*/  BRA `(.L_x_2239) ;  /* 0x0000000800e87947 */ /* 0x000fea0003800000 */
.L_x_2244:
        /* <DEDUP_REMOVED lines=8> */
.L_x_2234:
        /* <DEDUP_REMOVED lines=13> */
.L_x_2248:
        /* <DEDUP_REMOVED lines=8> */
.L_x_2247:
        /* <DEDUP_REMOVED lines=28> */
.L_x_2250:
        /* <DEDUP_REMOVED lines=15> */
.L_x_2249:
[----:B------:R-:W2:Y:S02]  /*7640*/  LDG.E.U16 R0, desc[UR36][R2.64] ;  /* 0x0000002402007981 */ /* 0x000ea4000c1e1500 */
[----:B--2---:R-:W-:-:S05]  /*7650*/  IMAD.U32 R0, R0, 0x10000, RZ ;  /* 0x0001000000007824 */ /* 0x004fca00078e00ff */
[----:B------:R-:W-:Y:S01]  /*7660*/  F2FP.F16.F32.PACK_AB R0, RZ, R0 ;  /* 0x00000000ff00723e */ /* 0x000fe200000000ff */
[----:B------:R-:W-:Y:S06]  /*7670*/  BRA `(.L_x_2239) ;  /* 0x0000000400b87947 */ /* 0x000fec0003800000 */
.L_x_2246:
        /* <DEDUP_REMOVED lines=12> */
.L_x_2253:
        /* <DEDUP_REMOVED lines=21> */
.L_x_2257:
[----:B------:R-:W-:Y:S05]  /*7890*/  BSYNC B1 ;  /* 0x0000000000017941 */ /* 0x000fea0003800000 */
.L_x_2256:
[----:B------:R-:W-:Y:S01]  /*78a0*/  LEA R3, R0, 0x3b800000, 0x17 ;  /* 0x3b80000000037811 */ /* 0x000fe200078eb8ff */
[----:B------:R-:W-:-:S05]  /*78b0*/  IMAD.SHL.U32 R0, R2, 0x100000, RZ ;  /* 0x0010000002007824 */ /* 0x000fca00078e00ff */
[----:B------:R-:W-:-:S07]  /*78c0*/  LOP3.LUT R0, R3, R0, R4, 0xfe, !PT ;  /* 0x0000000003007212 */ /* 0x000fce00078efe04 */
.L_x_2255:
[----:B------:R-:W-:Y:S05]  /*78d0*/  BSYNC B0 ;  /* 0x0000000000007941 */ /* 0x000fea0003800000 */
.L_x_2254:
[----:B------:R-:W-:Y:S01]  /*78e0*/  F2FP.F16.F32.PACK_AB R0, RZ, R0 ;  /* 0x00000000ff00723e */ /* 0x000fe200000000ff */
[----:B------:R-:W-:Y:S06]  /*78f0*/  BRA `(.L_x_2239) ;  /* 0x0000000400187947 */ /* 0x000fec0003800000 */
.L_x_2252:
        /* <DEDUP_REMOVED lines=21> */
.L_x_2261:
[----:B------:R-:W-:Y:S05]  /*7a50*/  BSYNC B1 ;  /* 0x0000000000017941 */ /* 0x000fea0003800000 */
.L_x_2260:
[----:B------:R-:W-:Y:S01]  /*7a60*/  LEA R3, R0, 0x37800000, 0x17 ;  /* 0x3780000000037811 */ /* 0x000fe200078eb8ff */
[----:B------:R-:W-:-:S05]  /*7a70*/  IMAD.SHL.U32 R0, R2, 0x200000, RZ ;  /* 0x0020000002007824 */ /* 0x000fca00078e00ff */
[----:B------:R-:W-:-:S07]  /*7a80*/  LOP3.LUT R0, R3, R0, R4, 0xfe, !PT ;  /* 0x0000000003007212 */ /* 0x000fce00078efe04 */
.L_x_2259:
[----:B------:R-:W-:Y:S05]  /*7a90*/  BSYNC B0 ;  /* 0x0000000000007941 */ /* 0x000fea0003800000 */
.L_x_2258:
[----:B------:R-:W-:Y:S01]  /*7aa0*/  F2FP.F16.F32.PACK_AB R0, RZ, R0 ;  /* 0x00000000ff00723e */ /* 0x000fe200000000ff */
[----:B------:R-:W-:Y:S06]  /*7ab0*/  BRA `(.L_x_2239) ;  /* 0x0000000000a87947 */ /* 0x000fec0003800000 */
.L_x_2251:
        /* <DEDUP_REMOVED lines=14> */
.L_x_2265:
[----:B------:R-:W-:Y:S05]  /*7ba0*/  BSYNC B0 ;  /* 0x0000000000007941 */ /* 0x000fea0003800000 */
.L_x_2264:
[----:B------:R-:W-:Y:S01]  /*7bb0*/  F2FP.F16.F32.PACK_AB R0, RZ, R0 ;  /* 0x00000000ff00723e */ /* 0x000fe200000000ff */
[----:B------:R-:W-:Y:S06]  /*7bc0*/  BRA `(.L_x_2239) ;  /* 0x0000000000647947 */ /* 0x000fec0003800000 */
.L_x_2238:
        /* <DEDUP_REMOVED lines=16> */
.L_x_2266:
[----:B------:R-:W-:Y:S01]  /*7cd0*/  PRMT R0, RZ, 0x7610, R0 ;  /* 0x00007610ff007816 */ /* 0x000fe20000000000 */
[----:B------:R-:W-:Y:S06]  /*7ce0*/  BRA `(.L_x_2239) ;  /* 0x00000000001c7947 */ /* 0x000fec0003800000 */
.L_x_2263:
[----:B------:R-:W2:Y:S02]  /*7cf0*/  LDG.E.64 R2, desc[UR36][R2.64] ;  /* 0x0000002402027981 */ /* 0x000ea4000c1e1b00 */
[----:B--2---:R-:W0:Y:S02]  /*7d00*/  I2F.U64 R0, R2 ;  /* 0x0000000200007312 */ /* 0x004e240000301000 */
[----:B0-----:R-:W-:Y:S01]  /*7d10*/  F2FP.F16.F32.PACK_AB R0, RZ, R0 ;  /* 0x00000000ff00723e */ /* 0x001fe200000000ff */
[----:B------:R-:W-:Y:S06]  /*7d20*/  BRA `(.L_x_2239) ;  /* 0x00000000000c7947 */ /* 0x000fec0003800000 */
.L_x_2262:
[----:B------:R-:W2:Y:S02]  /*7d30*/  LDG.E R2, desc[UR36][R2.64] ;  /* 0x0000002402027981 */ /* 0x000ea4000c1e1900 */
[----:B--2---:R-:W-:-:S04]  /*7d40*/  I2FP.F32.U32 R0, R2 ;  /* 0x0000000200007245 */ /* 0x004fc80000201000 */
[----:B------:R-:W-:-:S07]  /*7d50*/  F2FP.F16.F32.PACK_AB R0, RZ, R0 ;  /* 0x00000000ff00723e */ /* 0x000fce00000000ff */
.L_x_2239:
        /* <DEDUP_REMOVED lines=16> */
.L_x_2270:
[----:B-----5:R-:W-:-:S06]  /*7e60*/  HADD2.F32 R3, -RZ, R23.H0_H0 ;  /* 0x20000017ff037230 */ /* 0x020fcc0000004100 */
[----:B------:R-:W0:Y:S02]  /*7e70*/  F2I.S64.TRUNC R2, R3 ;  /* 0x0000000300027311 */ /* 0x000e24000020d900 */
[----:B0-----:R0:W-:Y:S01]  /*7e80*/  STG.E.U8 desc[UR36][R16.64], R2 ;  /* 0x0000000210007986 */ /* 0x0011e2000c101124 */
[----:B------:R-:W-:Y:S05]  /*7e90*/  BRA `(.L_x_2272) ;  /* 0x0000000c00907947 */ /* 0x000fea0003800000 */
.L_x_2269:
        /* <DEDUP_REMOVED lines=10> */
.L_x_2274:
[----:B-----5:R-:W-:-:S06]  /*7f40*/  HADD2.F32 R23, -RZ, R23.H0_H0 ;  /* 0x20000017ff177230 */ /* 0x020fcc0000004100 */
[----:B------:R-:W0:Y:S02]  /*7f50*/  F2I.FTZ.TRUNC.NTZ R23, R23 ;  /* 0x0000001700177305 */ /* 0x000e24000021f100 */
[----:B0-----:R3:W-:Y:S01]  /*7f60*/  STG.E desc[UR36][R16.64], R23 ;  /* 0x0000001710007986 */ /* 0x0017e2000c101924 */
[----:B------:R-:W-:Y:S05]  /*7f70*/  BRA `(.L_x_2272) ;  /* 0x0000000c00587947 */ /* 0x000fea0003800000 */
.L_x_2273:
[----:B-----5:R-:W-:-:S06]  /*7f80*/  HADD2.F32 R23, -RZ, R23.H0_H0 ;  /* 0x20000017ff177230 */ /* 0x020fcc0000004100 */
[----:B------:R-:W0:Y:S02]  /*7f90*/  F2I.FTZ.TRUNC.NTZ R23, R23 ;  /* 0x0000001700177305 */ /* 0x000e24000021f100 */
[----:B0-----:R2:W-:Y:S01]  /*7fa0*/  STG.E.U16 desc[UR36][R16.64], R23 ;  /* 0x0000001710007986 */ /* 0x0015e2000c101524 */
[----:B------:R-:W-:Y:S05]  /*7fb0*/  BRA `(.L_x_2272) ;  /* 0x0000000c00487947 */ /* 0x000fea0003800000 */
.L_x_2268:
        /* <DEDUP_REMOVED lines=9> */
.L_x_2276:
[----:B-----5:R0:W-:Y:S01]  /*8050*/  STG.E.U16 desc[UR36][R16.64], R23 ;  /* 0x0000001710007986 */ /* 0x0201e2000c101524 */
[----:B------:R-:W-:Y:S05]  /*8060*/  BRA `(.L_x_2272) ;  /* 0x0000000c001c7947 */ /* 0x000fea0003800000 */
.L_x_2275:
        /* <DEDUP_REMOVED lines=10> */
.L_x_2278:
[----:B-----5:R-:W-:-:S05]  /*8110*/  PRMT R23, R23, 0x5410, R0 ;  /* 0x0000541017177816 */ /* 0x020fca0000000000 */
[----:B------:R0:W-:Y:S01]  /*8120*/  STG.E desc[UR36][R16.64], R23 ;  /* 0x0000001710007986 */ /* 0x0001e2000c101924 */
[----:B------:R-:W-:Y:S05]  /*8130*/  BRA `(.L_x_2272) ;  /* 0x0000000800e87947 */ /* 0x000fea0003800000 */
.L_x_2277:
[----:B-----5:R-:W-:-:S05]  /*8140*/  HADD2.F32 R2, -RZ, R23.H0_H0 ;  /* 0x20000017ff027230 */ /* 0x020fca0000004100 */
[----:B------:R-:W-:-:S06]  /*8150*/  FMUL.FTZ R2, R2, 1 ;  /* 0x3f80000002027820 */ /* 0x000fcc0000410000 */
[----:B------:R-:W0:Y:S02]  /*8160*/  F2F.F64.F32 R2, R2 ;  /* 0x0000000200027310 */ /* 0x000e240000201800 */
[----:B0-----:R0:W-:Y:S01]  /*8170*/  STG.E.64 desc[UR36][R16.64], R2 ;  /* 0x0000000210007986 */ /* 0x0011e2000c101b24 */
[----:B------:R-:W-:Y:S05]  /*8180*/  BRA `(.L_x_2272) ;  /* 0x0000000800d47947 */ /* 0x000fea0003800000 */
.L_x_2267:
        /* <DEDUP_REMOVED lines=16> */
.L_x_2281:
        /* <DEDUP_REMOVED lines=8> */
.L_x_2280:
        /* <DEDUP_REMOVED lines=21> */
.L_x_2285:
[----:B------:R-:W-:Y:S05]  /*8460*/  BSYNC B0 ;  /* 0x0000000000007941 */ /* 0x000fea0003800000 */
.L_x_2284:
[----:B------:R-:W-:-:S05]  /*8470*/  LOP3.LUT R3, R0, R3, RZ, 0xfc, !PT ;  /* 0x0000000300037212 */ /* 0x000fca00078efcff */
[----:B------:R0:W-:Y:S01]  /*8480*/  STG.E.U8 desc[UR36][R16.64], R3 ;  /* 0x0000000310007986 */ /* 0x0001e2000c101124 */
[----:B------:R-:W-:Y:S05]  /*8490*/  BRA `(.L_x_2272) ;  /* 0x0000000800107947 */ /* 0x000fea0003800000 */
.L_x_2283:
        /* <DEDUP_REMOVED lines=13> */
.L_x_2287:
[----:B------:R-:W-:Y:S01]  /*8570*/  IMAD.MOV.U32 R0, RZ, RZ, 0x7f ;  /* 0x0000007fff007424 */ /* 0x000fe200078e00ff */
[----:B------:R-:W-:-:S04]  /*8580*/  ISETP.GT.U32.AND P0, PT, R2, 0x7f800000, PT ;  /* 0x7f8000000200780c */ /* 0x000fc80003f04070 */
[----:B------:R-:W-:-:S09]  /*8590*/  SEL R0, R0, 0x7c, P0 ;  /* 0x0000007c00007807 */ /* 0x000fd20000000000 */
.L_x_2288:
[----:B------:R-:W-:Y:S05]  /*85a0*/  BSYNC B0 ;  /* 0x0000000000007941 */ /* 0x000fea0003800000 */
.L_x_2286:
[----:B------:R-:W-:-:S04]  /*85b0*/  LOP3.LUT R2, R23, 0x80000000, RZ, 0xc0, !PT ;  /* 0x8000000017027812 */ /* 0x000fc800078ec0ff */
[----:B------:R-:W-:-:S04]  /*85c0*/  SHF.R.U32.HI R3, RZ, 0x18, R2 ;  /* 0x00000018ff037819 */ /* 0x000fc80000011602 */
[----:B------:R-:W-:-:S05]  /*85d0*/  LOP3.LUT R3, R0, R3, RZ, 0xfc, !PT ;  /* 0x0000000300037212 */ /* 0x000fca00078efcff */
[----:B------:R0:W-:Y:S01]  /*85e0*/  STG.E.U8 desc[UR36][R16.64], R3 ;  /* 0x0000000310007986 */ /* 0x0001e2000c101124 */
[----:B------:R-:W-:Y:S05]  /*85f0*/  BRA `(.L_x_2272) ;  /* 0x0000000400b87947 */ /* 0x000fea0003800000 */
.L_x_2282:
[----:B-----5:R-:W-:-:S05]  /*8600*/  HADD2.F32 R0, -RZ, R23.H0_H0 ;  /* 0x20000017ff007230 */ /* 0x020fca0000004100 */
[----:B------:R-:W-:-:S05]  /*8610*/  F2FP.BF16.F32.PACK_AB R0, RZ, R0 ;  /* 0x00000000ff00723e */ /* 0x000fca00000010ff */
[----:B------:R0:W-:Y:S01]  /*8620*/  STG.E.U16 desc[UR36][R16.64], R0 ;  /* 0x0000000010007986 */ /* 0x0001e2000c101524 */
[----:B------:R-:W-:Y:S05]  /*8630*/  BRA `(.L_x_2272) ;  /* 0x0000000400a87947 */ /* 0x000fea0003800000 */
.L_x_2279:
        /* <DEDUP_REMOVED lines=12> */
.L_x_2291:
        /* <DEDUP_REMOVED lines=17> */
.L_x_2294:
[----:B------:R-:W-:-:S04]  /*8810*/  LOP3.LUT R2, R23, 0x80000000, RZ, 0xc0, !PT ;  /* 0x8000000017027812 */ /* 0x000fc800078ec0ff */
[----:B------:R-:W-:-:S04]  /*8820*/  SHF.R.U32.HI R3, RZ, 0x18, R2 ;  /* 0x00000018ff037819 */ /* 0x000fc80000011602 */
[----:B------:R-:W-:-:S04]  /*8830*/  LOP3.LUT R0, R0, R3, RZ, 0xfc, !PT ;  /* 0x0000000300007212 */ /* 0x000fc800078efcff */
[----:B------:R-:W-:-:S07]  /*8840*/  PRMT R8, R0, 0x7610, R8 ;  /* 0x0000761000087816 */ /* 0x000fce0000000008 */
.L_x_2293:
[----:B------:R-:W-:Y:S05]  /*8850*/  BSYNC B0 ;  /* 0x0000000000007941 */ /* 0x000fea0003800000 */
.L_x_2292:
[----:B------:R0:W-:Y:S01]  /*8860*/  STG.E.U8 desc[UR36][R16.64], R8 ;  /* 0x0000000810007986 */ /* 0x0001e2000c101124 */
[----:B------:R-:W-:Y:S05]  /*8870*/  BRA `(.L_x_2272) ;  /* 0x0000000400187947 */ /* 0x000fea0003800000 */
.L_x_2290:
        /* <DEDUP_REMOVED lines=17> */
.L_x_2297:
[----:B------:R-:W-:-:S04]  /*8990*/  LOP3.LUT R2, R23, 0x80000000, RZ, 0xc0, !PT ;  /* 0x8000000017027812 */ /* 0x000fc800078ec0ff */
[----:B------:R-:W-:-:S04]  /*89a0*/  SHF.R.U32.HI R3, RZ, 0x18, R2 ;  /* 0x00000018ff037819 */ /* 0x000fc80000011602 */
[----:B------:R-:W-:-:S04]  /*89b0*/  LOP3.LUT R0, R0, R3, RZ, 0xfc, !PT ;  /* 0x0000000300007212 */ /* 0x000fc800078efcff */
[----:B------:R-:W-:-:S07]  /*89c0*/  PRMT R8, R0, 0x7610, R8 ;  /* 0x0000761000087816 */ /* 0x000fce0000000008 */
.L_x_2296:
[----:B------:R-:W-:Y:S05]  /*89d0*/  BSYNC B0 ;  /* 0x0000000000007941 */ /* 0x000fea0003800000 */
.L_x_2295:
[----:B------:R0:W-:Y:S01]  /*89e0*/  STG.E.U8 desc[UR36][R16.64], R8 ;  /* 0x0000000810007986 */ /* 0x0001e2000c101124 */
[----:B------:R-:W-:Y:S05]  /*89f0*/  BRA `(.L_x_2272) ;  /* 0x0000000000b87947 */ /* 0x000fea0003800000 */
.L_x_2289:
        /* <DEDUP_REMOVED lines=22> */
.L_x_2271:
[----:B-----5:R-:W-:Y:S01]  /*8b60*/  MOV R0, 0x0 ;  /* 0x0000000000007802 */ /* 0x020fe20000000f00 */
        /* <DEDUP_REMOVED lines=15> */
.L_x_2300:
[----:B------:R-:W-:Y:S05]  /*8c60*/  BRA `(.L_x_2272) ;  /* 0x00000000001c7947 */ /* 0x000fea0003800000 */
.L_x_2299:
[----:B-----5:R-:W-:-:S06]  /*8c70*/  HADD2.F32 R2, -RZ, R23.H0_H0 ;  /* 0x20000017ff027230 */ /* 0x020fcc0000004100 */
[----:B------:R-:W0:Y:S02]  /*8c80*/  F2I.U64.TRUNC R2, R2 ;  /* 0x0000000200027311 */ /* 0x000e24000020d800 */
[----:B0-----:R0:W-:Y:S01]  /*8c90*/  STG.E.64 desc[UR36][R16.64], R2 ;  /* 0x0000000210007986 */ /* 0x0011e2000c101b24 */
[----:B------:R-:W-:Y:S05]  /*8ca0*/  BRA `(.L_x_2272) ;  /* 0x00000000000c7947 */ /* 0x000fea0003800000 */
.L_x_2298:
[----:B-----5:R-:W-:-:S06]  /*8cb0*/  HADD2.F32 R23, -RZ, R23.H0_H0 ;  /* 0x20000017ff177230 */ /* 0x020fcc0000004100 */
[----:B------:R-:W0:Y:S02]  /*8cc0*/  F2I.FTZ.U32.TRUNC.NTZ R23, R23 ;  /* 0x0000001700177305 */ /* 0x000e24000021f000 */
[----:B0-----:R0:W-:Y:S02]  /*8cd0*/  STG.E desc[UR36][R16.64], R23 ;  /* 0x0000001710007986 */ /* 0x0011e4000c101924 */
.L_x_2272:
[----:B------:R-:W-:-:S07]  /*8ce0*/  VIADD R19, R19, 0x80 ;  /* 0x0000008013137836 */ /* 0x000fce0000000000 */
.L_x_2199:
[----:B------:R-:W-:Y:S05]  /*8cf0*/  BSYNC B6 ;  /* 0x0000000000067941 */ /* 0x000fea0003800000 */
.L_x_2198:
        /* <DEDUP_REMOVED lines=358> */
.L_x_2303:
        /* <DEDUP_REMOVED lines=23> */
.L_x_2307:
[----:B------:R-:W2:Y:S02]  /*a4d0*/  LDG.E.U8 R2, desc[UR36][R2.64] ;  /* 0x0000002402027981 */ /* 0x000ea4000c1e1100 */
[----:B--2---:R-:W-:-:S04]  /*a4e0*/  I2FP.F32.U32 R0, R2 ;  /* 0x0000000200007245 */ /* 0x004fc80000201000 */
[----:B------:R-:W-:-:S04]  /*a4f0*/  F2FP.F16.F32.PACK_AB R0, RZ, R0 ;  /* 0x00000000ff00723e */ /* 0x000fc800000000ff */
[----:B------:R-:W-:Y:S01]  /*a500*/  PRMT R23, R0, 0x7610, R23 ;  /* 0x0000761000177816 */ /* 0x000fe20000000017 */
[----:B------:R-:W-:Y:S06]  /*a510*/  BRA `(.L_x_2309) ;  /* 0x0000000c00bc7947 */ /* 0x000fec0003800000 */
.L_x_2306:
        /* <DEDUP_REMOVED lines=11> */
.L_x_2311:
[----:B------:R-:W2:Y:S02]  /*a5d0*/  LDG.E R2, desc[UR36][R2.64] ;  /* 0x0000002402027981 */ /* 0x000ea4000c1e1900 */
[----:B--2---:R-:W-:-:S04]  /*a5e0*/  I2FP.F32.S32 R0, R2 ;  /* 0x0000000200007245 */ /* 0x004fc80000201400 */
[----:B------:R-:W-:-:S04]  /*a5f0*/  F2FP.F16.F32.PACK_AB R0, RZ, R0 ;  /* 0x00000000ff00723e */ /* 0x000fc800000000ff */
[----:B------:R-:W-:Y:S01]  /*a600*/  PRMT R23, R0, 0x7610, R23 ;  /* 0x0000761000177816 */ /* 0x000fe20000000017 */
[----:B------:R-:W-:Y:S06]  /*a610*/  BRA `(.L_x_2309) ;  /* 0x0000000c007c7947 */ /* 0x000fec0003800000 */
.L_x_2310:
[----:B------:R-:W2:Y:S02]  /*a620*/  LDG.E.U16 R2, desc[UR36][R2.64] ;  /* 0x0000002402027981 */ /* 0x000ea4000c1e1500 */
[----:B--2---:R-:W0:Y:S02]  /*a630*/  I2F.S16 R0, R2 ;  /* 0x0000000200007306 */ /* 0x004e240000101400 */
[----:B0-----:R-:W-:-:S04]  /*a640*/  F2FP.F16.F32.PACK_AB R0, RZ, R0 ;  /* 0x00000000ff00723e */ /* 0x001fc800000000ff */
[----:B------:R-:W-:Y:S01]  /*a650*/  PRMT R23, R0, 0x7610, R23 ;  /* 0x0000761000177816 */ /* 0x000fe20000000017 */
[----:B------:R-:W-:Y:S06]  /*a660*/  BRA `(.L_x_2309) ;  /* 0x0000000c00687947 */ /* 0x000fec0003800000 */
.L_x_2305:
        /* <DEDUP_REMOVED lines=9> */
.L_x_2313:
[----:B------:R0:W5:Y:S01]  /*a700*/  LDG.E.U16 R23, desc[UR36][R2.64] ;  /* 0x0000002402177981 */ /* 0x000162000c1e1500 */
[----:B------:R-:W-:Y:S05]  /*a710*/  BRA `(.L_x_2309) ;  /* 0x0000000c003c7947 */ /* 0x000fea0003800000 */
.L_x_2312:
        /* <DEDUP_REMOVED lines=9> */
.L_x_2315:
[----:B------:R1:W5:Y:S01]  /*a7b0*/  LDG.E.U16 R23, desc[UR36][R2.64] ;  /* 0x0000002402177981 */ /* 0x000362000c1e1500 */
[----:B------:R-:W-:Y:S05]  /*a7c0*/  BRA `(.L_x_2309) ;  /* 0x0000000c00107947 */ /* 0x000fea0003800000 */
.L_x_2314:
        /* <DEDUP_REMOVED lines=9> */
.L_x_2304:
        /* <DEDUP_REMOVED lines=14> */
.L_x_2318:
        /* <DEDUP_REMOVED lines=9> */
.L_x_2317:
        /* <DEDUP_REMOVED lines=28> */
.L_x_2320:
        /* <DEDUP_REMOVED lines=15> */
.L_x_2319:
[----:B------:R-:W2:Y:S02]  /*ac80*/  LDG.E.U16 R0, desc[UR36][R2.64] ;  /* 0x0000002402007981 */ /* 0x000ea4000c1e1500 */
[----:B--2---:R-:W-:-:S05]  /*ac90*/  IMAD.U32 R0, R0, 0x10000, RZ ;  /* 0x0001000000007824 */ /* 0x004fca00078e00ff */
[----:B------:R-:W-:-:S04]  /*aca0*/  F2FP.F16.F32.PACK_AB R0, RZ, R0 ;  /* 0x00000000ff00723e */ /* 0x000fc800000000ff */
[----:B------:R-:W-:Y:S01]  /*acb0*/  PRMT R23, R0, 0x7610, R23 ;  /* 0x0000761000177816 */ /* 0x000fe20000000017 */
[----:B------:R-:W-:Y:S06]  /*acc0*/  BRA `(.L_x_2309) ;  /* 0x0000000400d07947 */ /* 0x000fec0003800000 */
.L_x_2316:
        /* <DEDUP_REMOVED lines=13> */
.L_x_2323:
        /* <DEDUP_REMOVED lines=21> */
.L_x_2327:
[----:B------:R-:W-:Y:S05]  /*aef0*/  BSYNC B1 ;  /* 0x0000000000017941 */ /* 0x000fea0003800000 */
.L_x_2326:
[----:B------:R-:W-:Y:S01]  /*af00*/  LEA R3, R0, 0x3b800000, 0x17 ;  /* 0x3b80000000037811 */ /* 0x000fe200078eb8ff */
[----:B------:R-:W-:-:S05]  /*af10*/  IMAD.SHL.U32 R0, R2, 0x100000, RZ ;  /* 0x0010000002007824 */ /* 0x000fca00078e00ff */
[----:B------:R-:W-:-:S07]  /*af20*/  LOP3.LUT R0, R3, R0, R4, 0xfe, !PT ;  /* 0x0000000003007212 */ /* 0x000fce00078efe04 */
.L_x_2325:
[----:B------:R-:W-:Y:S05]  /*af30*/  BSYNC B0 ;  /* 0x0000000000007941 */ /* 0x000fea0003800000 */
.L_x_2324:
[----:B------:R-:W-:-:S04]  /*af40*/  F2FP.F16.F32.PACK_AB R0, RZ, R0 ;  /* 0x00000000ff00723e */ /* 0x000fc800000000ff */
[----:B------:R-:W-:Y:S01]  /*af50*/  PRMT R23, R0, 0x7610, R23 ;  /* 0x0000761000177816 */ /* 0x000fe20000000017 */
[----:B------:R-:W-:Y:S06]  /*af60*/  BRA `(.L_x_2309) ;  /* 0x0000000400287947 */ /* 0x000fec0003800000 */
.L_x_2322:
        /* <DEDUP_REMOVED lines=21> */
.L_x_2331:
[----:B------:R-:W-:Y:S05]  /*b0c0*/  BSYNC B1 ;  /* 0x0000000000017941 */ /* 0x000fea0003800000 */
.L_x_2330:
[----:B------:R-:W-:Y:S01]  /*b0d0*/  LEA R3, R0, 0x37800000, 0x17 ;  /* 0x3780000000037811 */ /* 0x000fe200078eb8ff */
[----:B------:R-:W-:-:S05]  /*b0e0*/  IMAD.SHL.U32 R0, R2, 0x200000, RZ ;  /* 0x0020000002007824 */ /* 0x000fca00078e00ff */
[----:B------:R-:W-:-:S07]  /*b0f0*/  LOP3.LUT R0, R3, R0, R4, 0xfe, !PT ;  /* 0x0000000003007212 */ /* 0x000fce00078efe04 */
.L_x_2329:
[----:B------:R-:W-:Y:S05]  /*b100*/  BSYNC B0 ;  /* 0x0000000000007941 */ /* 0x000fea0003800000 */
.L_x_2328:
[----:B------:R-:W-:-:S04]  /*b110*/  F2FP.F16.F32.PACK_AB R0, RZ, R0 ;  /* 0x00000000ff00723e */ /* 0x000fc800000000ff */
[----:B------:R-:W-:Y:S01]  /*b120*/  PRMT R23, R0, 0x7610, R23 ;  /* 0x0000761000177816 */ /* 0x000fe20000000017 */
[----:B------:R-:W-:Y:S06]  /*b130*/  BRA `(.L_x_2309) ;  /* 0x0000000000b47947 */ /* 0x000fec0003800000 */
.L_x_2321:
        /* <DEDUP_REMOVED lines=14> */
.L_x_2335:
[----:B------:R-:W-:Y:S05]  /*b220*/  BSYNC B0 ;  /* 0x0000000000007941 */ /* 0x000fea0003800000 */
.L_x_2334:
[----:B------:R-:W-:-:S04]  /*b230*/  F2FP.F16.F32.PACK_AB R0, RZ, R0 ;  /* 0x00000000ff00723e */ /* 0x000fc800000000ff */
[----:B------:R-:W-:Y:S01]  /*b240*/  PRMT R23, R0, 0x7610, R23 ;  /* 0x0000761000177816 */ /* 0x000fe20000000017 */
[----:B------:R-:W-:Y:S06]  /*b250*/  BRA `(.L_x_2309) ;  /* 0x00000000006c7947 */ /* 0x000fec0003800000 */
.L_x_2308:
        /* <DEDUP_REMOVED lines=16> */
.L_x_2336:
[----:B------:R-:W-:Y:S01]  /*b360*/  PRMT R23, RZ, 0x7610, R23 ;  /* 0x00007610ff177816 */ /* 0x000fe20000000017 */
[----:B------:R-:W-:Y:S06]  /*b370*/  BRA `(.L_x_2309) ;  /* 0x0000000000247947 */ /* 0x000fec0003800000 */
.L_x_2333:
[----:B------:R-:W2:Y:S02]  /*b380*/  LDG.E.64 R2, desc[UR36][R2.64] ;  /* 0x0000002402027981 */ /* 0x000ea4000c1e1b00 */
[----:B--2---:R-:W0:Y:S02]  /*b390*/  I2F.U64 R0, R2 ;  /* 0x0000000200007312 */ /* 0x004e240000301000 */
[----:B0-----:R-:W-:-:S04]  /*b3a0*/  F2FP.F16.F32.PACK_AB R0, RZ, R0 ;  /* 0x00000000ff00723e */ /* 0x001fc800000000ff */
[----:B------:R-:W-:Y:S01]  /*b3b0*/  PRMT R23, R0, 0x7610, R23 ;  /* 0x0000761000177816 */ /* 0x000fe20000000017 */
[----:B------:R-:W-:Y:S06]  /*b3c0*/  BRA `(.L_x_2309) ;  /* 0x0000000000107947 */ /* 0x000fec0003800000 */
.L_x_2332:
[----:B------:R-:W2:Y:S02]  /*b3d0*/  LDG.E R2, desc[UR36][R2.64] ;  /* 0x0000002402027981 */ /* 0x000ea4000c1e1900 */
[----:B--2---:R-:W-:-:S04]  /*b3e0*/  I2FP.F32.U32 R0, R2 ;  /* 0x0000000200007245 */ /* 0x004fc80000201000 */
[----:B------:R-:W-:-:S04]  /*b3f0*/  F2FP.F16.F32.PACK_AB R0, RZ, R0 ;  /* 0x00000000ff00723e */ /* 0x000fc800000000ff */
[----:B------:R-:W-:-:S07]  /*b400*/  PRMT R23, R0, 0x7610, R23 ;  /* 0x0000761000177816 */ /* 0x000fce0000000017 */
.L_x_2309:
        /* <DEDUP_REMOVED lines=19> */
.L_x_2340:
[----:B------:R-:W2:Y:S02]  /*b540*/  LDG.E.U8 R2, desc[UR36][R2.64] ;  /* 0x0000002402027981 */ /* 0x000ea4000c1e1100 */
[----:B--2---:R-:W-:-:S04]  /*b550*/  I2FP.F32.U32 R0, R2 ;  /* 0x0000000200007245 */ /* 0x004fc80000201000 */
[----:B------:R-:W-:Y:S01]  /*b560*/  F2FP.F16.F32.PACK_AB R0, RZ, R0 ;  /* 0x00000000ff00723e */ /* 0x000fe200000000ff */
[----:B------:R-:W-:Y:S06]  /*b570*/  BRA `(.L_x_2342) ;  /* 0x0000000c00887947 */ /* 0x000fec0003800000 */
.L_x_2339:
        /* <DEDUP_REMOVED lines=10> */
.L_x_2344:
[----:B------:R-:W2:Y:S02]  /*b620*/  LDG.E R2, desc[UR36][R2.64] ;  /* 0x0000002402027981 */ /* 0x000ea4000c1e1900 */
[----:B--2---:R-:W-:-:S04]  /*b630*/  I2FP.F32.S32 R0, R2 ;  /* 0x0000000200007245 */ /* 0x004fc80000201400 */
[----:B------:R-:W-:Y:S01]  /*b640*/  F2FP.F16.F32.PACK_AB R0, RZ, R0 ;  /* 0x00000000ff00723e */ /* 0x000fe200000000ff */
[----:B------:R-:W-:Y:S06]  /*b650*/  BRA `(.L_x_2342) ;  /* 0x0000000c00507947 */ /* 0x000fec0003800000 */
.L_x_2343:
[----:B------:R-:W2:Y:S02]  /*b660*/  LDG.E.U16 R2, desc[UR36][R2.64] ;  /* 0x0000002402027981 */ /* 0x000ea4000c1e1500 */
[----:B--2---:R-:W0:Y:S02]  /*b670*/  I2F.S16 R0, R2 ;  /* 0x0000000200007306 */ /* 0x004e240000101400 */
[----:B0-----:R-:W-:Y:S01]  /*b680*/  F2FP.F16.F32.PACK_AB R0, RZ, R0 ;  /* 0x00000000ff00723e */ /* 0x001fe200000000ff */
[----:B------:R-:W-:Y:S06]  /*b690*/  BRA `(.L_x_2342) ;  /* 0x0000000c00407947 */ /* 0x000fec0003800000 */
.L_x_2338:
        /* <DEDUP_REMOVED lines=9> */
.L_x_2346:
[----:B------:R0:W5:Y:S01]  /*b730*/  LDG.E.U16 R0, desc[UR36][R2.64] ;  /* 0x0000002402007981 */ /* 0x000162000c1e1500 */
[----:B------:R-:W-:Y:S05]  /*b740*/  BRA `(.L_x_2342) ;  /* 0x0000000c00147947 */ /* 0x000fea0003800000 */
.L_x_2345:
        /* <DEDUP_REMOVED lines=9> */
.L_x_2348:
[----:B------:R1:W5:Y:S01]  /*b7e0*/  LDG.E.U16 R0, desc[UR36][R2.64] ;  /* 0x0000002402007981 */ /* 0x000362000c1e1500 */
[----:B------:R-:W-:Y:S05]  /*b7f0*/  BRA `(.L_x_2342) ;  /* 0x0000000800e87947 */ /* 0x000fea0003800000 */
.L_x_2347:
        /* <DEDUP_REMOVED lines=8> */
.L_x_2337:
        /* <DEDUP_REMOVED lines=13> */
.L_x_2351:
        /* <DEDUP_REMOVED lines=8> */
.L_x_2350:
        /* <DEDUP_REMOVED lines=28> */
.L_x_2353:
        /* <DEDUP_REMOVED lines=15> */
.L_x_2352:
[----:B------:R-:W2:Y:S02]  /*bc80*/  LDG.E.U16 R0, desc[UR36][R2.64] ;  /* 0x0000002402007981 */ /* 0x000ea4000c1e1500 */
[----:B--2---:R-:W-:-:S05]  /*bc90*/  IMAD.U32 R0, R0, 0x10000, RZ ;  /* 0x0001000000007824 */ /* 0x004fca00078e00ff */
[----:B------:R-:W-:Y:S01]  /*bca0*/  F2FP.F16.F32.PACK_AB R0, RZ, R0 ;  /* 0x00000000ff00723e */ /* 0x000fe200000000ff */
[----:B------:R-:W-:Y:S06]  /*bcb0*/  BRA `(.L_x_2342) ;  /* 0x0000000400b87947 */ /* 0x000fec0003800000 */
.L_x_2349:
        /* <DEDUP_REMOVED lines=12> */
.L_x_2356:
        /* <DEDUP_REMOVED lines=21> */
.L_x_2360:
[----:B------:R-:W-:Y:S05]  /*bed0*/  BSYNC B1 ;  /* 0x0000000000017941 */ /* 0x000fea0003800000 */
.L_x_2359:
[----:B------:R-:W-:Y:S01]  /*bee0*/  LEA R3, R0, 0x3b800000, 0x17 ;  /* 0x3b80000000037811 */ /* 0x000fe200078eb8ff */
[----:B------:R-:W-:-:S05]  /*bef0*/  IMAD.SHL.U32 R0, R2, 0x100000, RZ ;  /* 0x0010000002007824 */ /* 0x000fca00078e00ff */
[----:B------:R-:W-:-:S07]  /*bf00*/  LOP3.LUT R0, R3, R0, R4, 0xfe, !PT ;  /* 0x0000000003007212 */ /* 0x000fce00078efe04 */
.L_x_2358:
[----:B------:R-:W-:Y:S05]  /*bf10*/  BSYNC B0 ;  /* 0x0000000000007941 */ /* 0x000fea0003800000 */
.L_x_2357:
[----:B------:R-:W-:Y:S01]  /*bf20*/  F2FP.F16.F32.PACK_AB R0, RZ, R0 ;  /* 0x00000000ff00723e */ /* 0x000fe200000000ff */
[----:B------:R-:W-:Y:S06]  /*bf30*/  BRA `(.L_x_2342) ;  /* 0x0000000400187947 */ /* 0x000fec0003800000 */
.L_x_2355:
        /* <DEDUP_REMOVED lines=21> */
.L_x_2364:
[----:B------:R-:W-:Y:S05]  /*c090*/  BSYNC B1 ;  /* 0x0000000000017941 */ /* 0x000fea0003800000 */
.L_x_2363:
[----:B------:R-:W-:Y:S01]  /*c0a0*/  LEA R3, R0, 0x37800000, 0x17 ;  /* 0x3780000000037811 */ /* 0x000fe200078eb8ff */
[----:B------:R-:W-:-:S05]  /*c0b0*/  IMAD.SHL.U32 R0, R2, 0x200000, RZ ;  /* 0x0020000002007824 */ /* 0x000fca00078e00ff */
[----:B------:R-:W-:-:S07]  /*c0c0*/  LOP3.LUT R0, R3, R0, R4, 0xfe, !PT ;  /* 0x0000000003007212 */ /* 0x000fce00078efe04 */
.L_x_2362:
[----:B------:R-:W-:Y:S05]  /*c0d0*/  BSYNC B0 ;  /* 0x0000000000007941 */ /* 0x000fea0003800000 */
.L_x_2361:
[----:B------:R-:W-:Y:S01]  /*c0e0*/  F2FP.F16.F32.PACK_AB R0, RZ, R0 ;  /* 0x00000000ff00723e */ /* 0x000fe200000000ff */
[----:B------:R-:W-:Y:S06]  /*c0f0*/  BRA `(.L_x_2342) ;  /* 0x0000000000a87947 */ /* 0x000fec0003800000 */
.L_x_2354:
        /* <DEDUP_REMOVED lines=14> */
.L_x_2368:
[----:B------:R-:W-:Y:S05]  /*c1e0*/  BSYNC B0 ;  /* 0x0000000000007941 */ /* 0x000fea0003800000 */
.L_x_2367:
[----:B------:R-:W-:Y:S01]  /*c1f0*/  F2FP.F16.F32.PACK_AB R0, RZ, R0 ;  /* 0x00000000ff00723e */ /* 0x000fe200000000ff */
[----:B------:R-:W-:Y:S06]  /*c200*/  BRA `(.L_x_2342) ;  /* 0x0000000000647947 */ /* 0x000fec0003800000 */
.L_x_2341:
        /* <DEDUP_REMOVED lines=16> */
.L_x_2369:
[----:B------:R-:W-:Y:S01]  /*c310*/  PRMT R0, RZ, 0x7610, R0 ;  /* 0x00007610ff007816 */ /* 0x000fe20000000000 */
[----:B------:R-:W-:Y:S06]  /*c320*/  BRA `(.L_x_2342) ;  /* 0x00000000001c7947 */ /* 0x000fec0003800000 */
.L_x_2366:
[----:B------:R-:W2:Y:S02]  /*c330*/  LDG.E.64 R2, desc[UR36][R2.64] ;  /* 0x0000002402027981 */ /* 0x000ea4000c1e1b00 */
[----:B--2---:R-:W0:Y:S02]  /*c340*/  I2F.U64 R0, R2 ;  /* 0x0000000200007312 */ /* 0x004e240000301000 */
[----:B0-----:R-:W-:Y:S01]  /*c350*/  F2FP.F16.F32.PACK_AB R0, RZ, R0 ;  /* 0x00000000ff00723e */ /* 0x001fe200000000ff */
[----:B------:R-:W-:Y:S06]  /*c360*/  BRA `(.L_x_2342) ;  /* 0x00000000000c7947 */ /* 0x000fec0003800000 */
.L_x_2365:
[----:B------:R-:W2:Y:S02]  /*c370*/  LDG.E R2, desc[UR36][R2.64] ;  /* 0x0000002402027981 */ /* 0x000ea4000c1e1900 */
[----:B--2---:R-:W-:-:S04]  /*c380*/  I2FP.F32.U32 R0, R2 ;  /* 0x0000000200007245 */ /* 0x004fc80000201000 */
[----:B------:R-:W-:-:S07]  /*c390*/  F2FP.F16.F32.PACK_AB R0, RZ, R0 ;  /* 0x00000000ff00723e */ /* 0x000fce00000000ff */
.L_x_2342:
        /* <DEDUP_REMOVED lines=16> */
.L_x_2373:
[----:B-----5:R-:W-:-:S06]  /*c4a0*/  HADD2.F32 R3, -RZ, R23.H0_H0 ;  /* 0x20000017ff037230 */ /* 0x020fcc0000004100 */
[----:B------:R-:W0:Y:S02]  /*c4b0*/  F2I.S64.TRUNC R2, R3 ;  /* 0x0000000300027311 */ /* 0x000e24000020d900 */
[----:B0-----:R0:W-:Y:S01]  /*c4c0*/  STG.E.U8 desc[UR36][R16.64], R2 ;  /* 0x0000000210007986 */ /* 0x0011e2000c101124 */
[----:B------:R-:W-:Y:S05]  /*c4d0*/  BRA `(.L_x_2375) ;  /* 0x0000000c00907947 */ /* 0x000fea0003800000 */
.L_x_2372:
        /* <DEDUP_REMOVED lines=10> */
.L_x_2377:
[----:B-----5:R-:W-:-:S06]  /*c580*/  HADD2.F32 R23, -RZ, R23.H0_H0 ;  /* 0x20000017ff177230 */ /* 0x020fcc0000004100 */
[----:B------:R-:W0:Y:S02]  /*c590*/  F2I.FTZ.TRUNC.NTZ R23, R23 ;  /* 0x0000001700177305 */ /* 0x000e24000021f100 */
[----:B0-----:R0:W-:Y:S01]  /*c5a0*/  STG.E desc[UR36][R16.64], R23 ;  /* 0x0000001710007986 */ /* 0x0011e2000c101924 */
[----:B------:R-:W-:Y:S05]  /*c5b0*/  BRA `(.L_x_2375) ;  /* 0x0000000c00587947 */ /* 0x000fea0003800000 */
.L_x_2376:
[----:B-----5:R-:W-:-:S06]  /*c5c0*/  HADD2.F32 R23, -RZ, R23.H0_H0 ;  /* 0x20000017ff177230 */ /* 0x020fcc0000004100 */
[----:B------:R-:W0:Y:S02]  /*c5d0*/  F2I.FTZ.TRUNC.NTZ R23, R23 ;  /* 0x0000001700177305 */ /* 0x000e24000021f100 */
[----:B0-----:R0:W-:Y:S01]  /*c5e0*/  STG.E.U16 desc[UR36][R16.64], R23 ;  /* 0x0000001710007986 */ /* 0x0011e2000c101524 */
[----:B------:R-:W-:Y:S05]  /*c5f0*/  BRA `(.L_x_2375) ;  /* 0x0000000c00487947 */ /* 0x000fea0003800000 */
.L_x_2371:
        /* <DEDUP_REMOVED lines=9> */
.L_x_2379:
[----:B-----5:R0:W-:Y:S01]  /*c690*/  STG.E.U16 desc[UR36][R16.64], R23 ;  /* 0x0000001710007986 */ /* 0x0201e2000c101524 */
[----:B------:R-:W-:Y:S05]  /*c6a0*/  BRA `(.L_x_2375) ;  /* 0x0000000c001c7947 */ /* 0x000fea0003800000 */
.L_x_2378:
        /* <DEDUP_REMOVED lines=10> */
.L_x_2381:
[----:B-----5:R-:W-:-:S05]  /*c750*/  PRMT R23, R23, 0x5410, R0 ;  /* 0x0000541017177816 */ /* 0x020fca0000000000 */
[----:B------:R0:W-:Y:S01]  /*c760*/  STG.E desc[UR36][R16.64], R23 ;  /* 0x0000001710007986 */ /* 0x0001e2000c101924 */
[----:B------:R-:W-:Y:S05]  /*c770*/  BRA `(.L_x_2375) ;  /* 0x0000000800e87947 */ /* 0x000fea0003800000 */
.L_x_2380:
[----:B-----5:R-:W-:-:S05]  /*c780*/  HADD2.F32 R2, -RZ, R23.H0_H0 ;  /* 0x20000017ff027230 */ /* 0x020fca0000004100 */
[----:B------:R-:W-:-:S06]  /*c790*/  FMUL.FTZ R2, R2, 1 ;  /* 0x3f80000002027820 */ /* 0x000fcc0000410000 */
[----:B------:R-:W0:Y:S02]  /*c7a0*/  F2F.F64.F32 R2, R2 ;  /* 0x0000000200027310 */ /* 0x000e240000201800 */
[----:B0-----:R0:W-:Y:S01]  /*c7b0*/  STG.E.64 desc[UR36][R16.64], R2 ;  /* 0x0000000210007986 */ /* 0x0011e2000c101b24 */
[----:B------:R-:W-:Y:S05]  /*c7c0*/  BRA `(.L_x_2375) ;  /* 0x0000000800d47947 */ /* 0x000fea0003800000 */
.L_x_2370:
        /* <DEDUP_REMOVED lines=16> */
.L_x_2384:
        /* <DEDUP_REMOVED lines=8> */
.L_x_2383:
        /* <DEDUP_REMOVED lines=21> */
.L_x_2388:
[----:B------:R-:W-:Y:S05]  /*caa0*/  BSYNC B0 ;  /* 0x0000000000007941 */ /* 0x000fea0003800000 */
.L_x_2387:
[----:B------:R-:W-:-:S05]  /*cab0*/  LOP3.LUT R3, R0, R3, RZ, 0xfc, !PT ;  /* 0x0000000300037212 */ /* 0x000fca00078efcff */
[----:B------:R0:W-:Y:S01]  /*cac0*/  STG.E.U8 desc[UR36][R16.64], R3 ;  /* 0x0000000310007986 */ /* 0x0001e2000c101124 */
[----:B------:R-:W-:Y:S05]  /*cad0*/  BRA `(.L_x_2375) ;  /* 0x0000000800107947 */ /* 0x000fea0003800000 */
.L_x_2386:
        /* <DEDUP_REMOVED lines=13> */
.L_x_2390:
[----:B------:R-:W-:Y:S01]  /*cbb0*/  IMAD.MOV.U32 R0, RZ, RZ, 0x7f ;  /* 0x0000007fff007424 */ /* 0x000fe200078e00ff */
[----:B------:R-:W-:-:S04]  /*cbc0*/  ISETP.GT.U32.AND P0, PT, R2, 0x7f800000, PT ;  /* 0x7f8000000200780c */ /* 0x000fc80003f04070 */
[----:B------:R-:W-:-:S09]  /*cbd0*/  SEL R0, R0, 0x7c, P0 ;  /* 0x0000007c00007807 */ /* 0x000fd20000000000 */
.L_x_2391:
[----:B------:R-:W-:Y:S05]  /*cbe0*/  BSYNC B0 ;  /* 0x0000000000007941 */ /* 0x000fea0003800000 */
.L_x_2389:
[----:B------:R-:W-:-:S04]  /*cbf0*/  LOP3.LUT R2, R23, 0x80000000, RZ, 0xc0, !PT ;  /* 0x8000000017027812 */ /* 0x000fc800078ec0ff */
[----:B------:R-:W-:-:S04]  /*cc00*/  SHF.R.U32.HI R3, RZ, 0x18, R2 ;  /* 0x00000018ff037819 */ /* 0x000fc80000011602 */
[----:B------:R-:W-:-:S05]  /*cc10*/  LOP3.LUT R3, R0, R3, RZ, 0xfc, !PT ;  /* 0x0000000300037212 */ /* 0x000fca00078efcff */
[----:B------:R0:W-:Y:S01]  /*cc20*/  STG.E.U8 desc[UR36][R16.64], R3 ;  /* 0x0000000310007986 */ /* 0x0001e2000c101124 */
[----:B------:R-:W-:Y:S05]  /*cc30*/  BRA `(.L_x_2375) ;  /* 0x0000000400b87947 */ /* 0x000fea0003800000 */
.L_x_2385:
[----:B-----5:R-:W-:-:S05]  /*cc40*/  HADD2.F32 R0, -RZ, R23.H0_H0 ;  /* 0x20000017ff007230 */ /* 0x020fca0000004100 */
[----:B------:R-:W-:-:S05]  /*cc50*/  F2FP.BF16.F32.PACK_AB R0, RZ, R0 ;  /* 0x00000000ff00723e */ /* 0x000fca00000010ff */
[----:B------:R0:W-:Y:S01]  /*cc60*/  STG.E.U16 desc[UR36][R16.64], R0 ;  /* 0x0000000010007986 */ /* 0x0001e2000c101524 */
[----:B------:R-:W-:Y:S05]  /*cc70*/  BRA `(.L_x_2375) ;  /* 0x0000000400a87947 */ /* 0x000fea0003800000 */
.L_x_2382:
        /* <DEDUP_REMOVED lines=12> */
.L_x_2394:
        /* <DEDUP_REMOVED lines=17> */
.L_x_2397:
[----:B------:R-:W-:-:S04]  /*ce50*/  LOP3.LUT R2, R23, 0x80000000, RZ, 0xc0, !PT ;  /* 0x8000000017027812 */ /* 0x000fc800078ec0ff */
[----:B------:R-:W-:-:S04]  /*ce60*/  SHF.R.U32.HI R3, RZ, 0x18, R2 ;  /* 0x00000018ff037819 */ /* 0x000fc80000011602 */
[----:B------:R-:W-:-:S04]  /*ce70*/  LOP3.LUT R0, R0, R3, RZ, 0xfc, !PT ;  /* 0x0000000300007212 */ /* 0x000fc800078efcff */
[----:B------:R-:W-:-:S07]  /*ce80*/  PRMT R8, R0, 0x7610, R8 ;  /* 0x0000761000087816 */ /* 0x000fce0000000008 */
.L_x_2396:
[----:B------:R-:W-:Y:S05]  /*ce90*/  BSYNC B0 ;  /* 0x0000000000007941 */ /* 0x000fea0003800000 */
.L_x_2395:
[----:B------:R3:W-:Y:S01]  /*cea0*/  STG.E.U8 desc[UR36][R16.64], R8 ;  /* 0x0000000810007986 */ /* 0x0007e2000c101124 */
[----:B------:R-:W-:Y:S05]  /*ceb0*/  BRA `(.L_x_2375) ;  /* 0x0000000400187947 */ /* 0x000fea0003800000 */
.L_x_2393:
        /* <DEDUP_REMOVED lines=17> */
.L_x_2400:
[----:B------:R-:W-:-:S04]  /*cfd0*/  LOP3.LUT R2, R23, 0x80000000, RZ, 0xc0, !PT ;  /* 0x8000000017027812 */ /* 0x000fc800078ec0ff */
[----:B------:R-:W-:-:S04]  /*cfe0*/  SHF.R.U32.HI R3, RZ, 0x18, R2 ;  /* 0x00000018ff037819 */ /* 0x000fc80000011602 */
[----:B------:R-:W-:-:S04]  /*cff0*/  LOP3.LUT R0, R0, R3, RZ, 0xfc, !PT ;  /* 0x0000000300007212 */ /* 0x000fc800078efcff */
[----:B------:R-:W-:-:S07]  /*d000*/  PRMT R8, R0, 0x7610, R8 ;  /* 0x0000761000087816 */ /* 0x000fce0000000008 */
.L_x_2399:
[----:B------:R-:W-:Y:S05]  /*d010*/  BSYNC B0 ;  /* 0x0000000000007941 */ /* 0x000fea0003800000 */
.L_x_2398:
[----:B------:R0:W-:Y:S01]  /*d020*/  STG.E.U8 desc[UR36][R16.64], R8 ;  /* 0x0000000810007986 */ /* 0x0001e2000c101124 */
[----:B------:R-:W-:Y:S05]  /*d030*/  BRA `(.L_x_2375) ;  /* 0x0000000000b87947 */ /* 0x000fea0003800000 */
.L_x_2392:
        /* <DEDUP_REMOVED lines=22> */
.L_x_2374:
        /* <DEDUP_REMOVED lines=16> */
.L_x_2403:
[----:B------:R-:W-:Y:S05]  /*d2a0*/  BRA `(.L_x_2375) ;  /* 0x00000000001c7947 */ /* 0x000fea0003800000 */
.L_x_2402:
[----:B-----5:R-:W-:-:S06]  /*d2b0*/  HADD2.F32 R2, -RZ, R23.H0_H0 ;  /* 0x20000017ff027230 */ /* 0x020fcc0000004100 */
[----:B------:R-:W0:Y:S02]  /*d2c0*/  F2I.U64.TRUNC R2, R2 ;  /* 0x0000000200027311 */ /* 0x000e24000020d800 */
[----:B0-----:R1:W-:Y:S01]  /*d2d0*/  STG.E.64 desc[UR36][R16.64], R2 ;  /* 0x0000000210007986 */ /* 0x0013e2000c101b24 */
[----:B------:R-:W-:Y:S05]  /*d2e0*/  BRA `(.L_x_2375) ;  /* 0x00000000000c7947 */ /* 0x000fea0003800000 */
.L_x_2401:
[----:B-----5:R-:W-:-:S06]  /*d2f0*/  HADD2.F32 R23, -RZ, R23.H0_H0 ;  /* 0x20000017ff177230 */ /* 0x020fcc0000004100 */
[----:B------:R-:W0:Y:S02]  /*d300*/  F2I.FTZ.U32.TRUNC.NTZ R23, R23 ;  /* 0x0000001700177305 */ /* 0x000e24000021f000 */
[----:B0-----:R0:W-:Y:S02]  /*d310*/  STG.E desc[UR36][R16.64], R23 ;  /* 0x0000001710007986 */ /* 0x0011e4000c101924 */
.L_x_2375:
[----:B------:R-:W-:-:S07]  /*d320*/  VIADD R19, R19, 0x80 ;  /* 0x0000008013137836 */ /* 0x000fce0000000000 */
.L_x_2302:
[----:B------:R-:W-:Y:S05]  /*d330*/  BSYNC B6 ;  /* 0x0000000000067941 */ /* 0x000fea0003800000 */
.L_x_2301:
        /* <DEDUP_REMOVED lines=357> */
.L_x_2404:
        /* <DEDUP_REMOVED lines=23> */
.L_x_2408:
[----:B------:R-:W2:Y:S02]  /*eb00*/  LDG.E.U8 R2, desc[UR36][R2.64] ;  /* 0x0000002402027981 */ /* 0x000ea4000c1e1100 */
[----:B--2---:R-:W-:-:S04]  /*eb10*/  I2FP.F32.U32 R0, R2 ;  /* 0x0000000200007245 */ /* 0x004fc80000201000 */
[----:B------:R-:W-:-:S04]  /*eb20*/  F2FP.F16.F32.PACK_AB R0, RZ, R0 ;  /* 0x00000000ff00723e */ /* 0x000fc800000000ff */
[----:B------:R-:W-:Y:S01]  /*eb30*/  PRMT R19, R0, 0x7610, R19 ;  /* 0x0000761000137816 */ /* 0x000fe20000000013 */
[----:B------:R-:W-:Y:S06]  /*eb40*/  BRA `(.L_x_2410) ;  /* 0x0000000c00bc7947 */ /* 0x000fec0003800000 */
.L_x_2407:
        /* <DEDUP_REMOVED lines=11> */
.L_x_2412:
[----:B------:R-:W2:Y:S02]  /*ec00*/  LDG.E R2, desc[UR36][R2.64] ;  /* 0x0000002402027981 */ /* 0x000ea4000c1e1900 */
[----:B--2---:R-:W-:-:S04]  /*ec10*/  I2FP.F32.S32 R0, R2 ;  /* 0x0000000200007245 */ /* 0x004fc80000201400 */
[----:B------:R-:W-:-:S04]  /*ec20*/  F2FP.F16.F32.PACK_AB R0, RZ, R0 ;  /* 0x00000000ff00723e */ /* 0x000fc800000000ff */
[----:B------:R-:W-:Y:S01]  /*ec30*/  PRMT R19, R0, 0x7610, R19 ;  /* 0x0000761000137816 */ /* 0x000fe20000000013 */
[----:B------:R-:W-:Y:S06]  /*ec40*/  BRA `(.L_x_2410) ;  /* 0x0000000c007c7947 */ /* 0x000fec0003800000 */
.L_x_2411:
[----:B------:R-:W2:Y:S02]  /*ec50*/  LDG.E.U16 R2, desc[UR36][R2.64] ;  /* 0x0000002402027981 */ /* 0x000ea4000c1e1500 */
[----:B--2---:R-:W0:Y:S02]  /*ec60*/  I2F.S16 R0, R2 ;  /* 0x0000000200007306 */ /* 0x004e240000101400 */
[----:B0-----:R-:W-:-:S04]  /*ec70*/  F2FP.F16.F32.PACK_AB R0, RZ, R0 ;  /* 0x00000000ff00723e */ /* 0x001fc800000000ff */
[----:B------:R-:W-:Y:S01]  /*ec80*/  PRMT R19, R0, 0x7610, R19 ;  /* 0x0000761000137816 */ /* 0x000fe20000000013 */
[----:B------:R-:W-:Y:S06]  /*ec90*/  BRA `(.L_x_2410) ;  /* 0x0000000c00687947 */ /* 0x000fec0003800000 */
.L_x_2406:
        /* <DEDUP_REMOVED lines=9> */
.L_x_2414:
[----:B------:R1:W5:Y:S01]  /*ed30*/  LDG.E.U16 R19, desc[UR36][R2.64] ;  /* 0x0000002402137981 */ /* 0x000362000c1e1500 */
[----:B------:R-:W-:Y:S05]  /*ed40*/  BRA `(.L_x_2410) ;  /* 0x0000000c003c7947 */ /* 0x000fea0003800000 */
.L_x_2413:
        /* <DEDUP_REMOVED lines=9> */
.L_x_2416:
[----:B------:R0:W5:Y:S01]  /*ede0*/  LDG.E.U16 R19, desc[UR36][R2.64] ;  /* 0x0000002402137981 */ /* 0x000162000c1e1500 */
[----:B------:R-:W-:Y:S05]  /*edf0*/  BRA `(.L_x_2410) ;  /* 0x0000000c00107947 */ /* 0x000fea0003800000 */
.L_x_2415:
        /* <DEDUP_REMOVED lines=9> */
.L_x_2405:
        /* <DEDUP_REMOVED lines=14> */
.L_x_2419:
        /* <DEDUP_REMOVED lines=9> */
.L_x_2418:
        /* <DEDUP_REMOVED lines=28> */
.L_x_2421:
        /* <DEDUP_REMOVED lines=15> */
.L_x_2420:
[----:B------:R-:W2:Y:S02]  /*f2b0*/  LDG.E.U16 R0, desc[UR36][R2.64] ;  /* 0x0000002402007981 */ /* 0x000ea4000c1e1500 */
[----:B--2---:R-:W-:-:S05]  /*f2c0*/  IMAD.U32 R0, R0, 0x10000, RZ ;  /* 0x0001000000007824 */ /* 0x004fca00078e00ff */
[----:B------:R-:W-:-:S04]  /*f2d0*/  F2FP.F16.F32.PACK_AB R0, RZ, R0 ;  /* 0x00000000ff00723e */ /* 0x000fc800000000ff */
[----:B------:R-:W-:Y:S01]  /*f2e0*/  PRMT R19, R0, 0x7610, R19 ;  /* 0x0000761000137816 */ /* 0x000fe20000000013 */
[----:B------:R-:W-:Y:S06]  /*f2f0*/  BRA `(.L_x_2410) ;  /* 0x0000000400d07947 */ /* 0x000fec0003800000 */
.L_x_2417:
        /* <DEDUP_REMOVED lines=13> */
.L_x_2424:
        /* <DEDUP_REMOVED lines=21> */
.L_x_2428:
[----:B------:R-:W-:Y:S05]  /*f520*/  BSYNC B1 ;  /* 0x0000000000017941 */ /* 0x000fea0003800000 */
.L_x_2427:
[----:B------:R-:W-:Y:S01]  /*f530*/  LEA R3, R0, 0x3b800000, 0x17 ;  /* 0x3b80000000037811 */ /* 0x000fe200078eb8ff */
[----:B------:R-:W-:-:S05]  /*f540*/  IMAD.SHL.U32 R0, R2, 0x100000, RZ ;  /* 0x0010000002007824 */ /* 0x000fca00078e00ff */
[----:B------:R-:W-:-:S07]  /*f550*/  LOP3.LUT R0, R3, R0, R4, 0xfe, !PT ;  /* 0x0000000003007212 */ /* 0x000fce00078efe04 */
.L_x_2426:
[----:B------:R-:W-:Y:S05]  /*f560*/  BSYNC B0 ;  /* 0x0000000000007941 */ /* 0x000fea0003800000 */
.L_x_2425:
[----:B------:R-:W-:-:S04]  /*f570*/  F2FP.F16.F32.PACK_AB R0, RZ, R0 ;  /* 0x00000000ff00723e */ /* 0x000fc800000000ff */
[----:B------:R-:W-:Y:S01]  /*f580*/  PRMT R19, R0, 0x7610, R19 ;  /* 0x0000761000137816 */ /* 0x000fe20000000013 */
[----:B------:R-:W-:Y:S06]  /*f590*/  BRA `(.L_x_2410) ;  /* 0x0000000400287947 */ /* 0x000fec0003800000 */
.L_x_2423:
        /* <DEDUP_REMOVED lines=21> */
.L_x_2432:
[----:B------:R-:W-:Y:S05]  /*f6f0*/  BSYNC B1 ;  /* 0x0000000000017941 */ /* 0x000fea0003800000 */
.L_x_2431:
[----:B------:R-:W-:Y:S01]  /*f700*/  LEA R3, R0, 0x37800000, 0x17 ;  /* 0x3780000000037811 */ /* 0x000fe200078eb8ff */
[----:B------:R-:W-:-:S05]  /*f710*/  IMAD.SHL.U32 R0, R2, 0x200000, RZ ;  /* 0x0020000002007824 */ /* 0x000fca00078e00ff */
[----:B------:R-:W-:-:S07]  /*f720*/  LOP3.LUT R0, R3, R0, R4, 0xfe, !PT ;  /* 0x0000000003007212 */ /* 0x000fce00078efe04 */
.L_x_2430:
[----:B------:R-:W-:Y:S05]  /*f730*/  BSYNC B0 ;  /* 0x0000000000007941 */ /* 0x000fea0003800000 */
.L_x_2429:
[----:B------:R-:W-:-:S04]  /*f740*/  F2FP.F16.F32.PACK_AB R0, RZ, R0 ;  /* 0x00000000ff00723e */ /* 0x000fc800000000ff */
[----:B------:R-:W-:Y:S01]  /*f750*/  PRMT R19, R0, 0x7610, R19 ;  /* 0x0000761000137816 */ /* 0x000fe20000000013 */
[----:B------:R-:W-:Y:S06]  /*f760*/  BRA `(.L_x_2410) ;  /* 0x0000000000b47947 */ /* 0x000fec0003800000 */
.L_x_2422:
        /* <DEDUP_REMOVED lines=14> */
.L_x_2436:
[----:B------:R-:W-:Y:S05]  /*f850*/  BSYNC B0 ;  /* 0x0000000000007941 */ /* 0x000fea0003800000 */
.L_x_2435:
[----:B------:R-:W-:-:S04]  /*f860*/  F2FP.F16.F32.PACK_AB R0, RZ, R0 ;  /* 0x00000000ff00723e */ /* 0x000fc800000000ff */
[----:B------:R-:W-:Y:S01]  /*f870*/  PRMT R19, R0, 0x7610, R19 ;  /* 0x0000761000137816 */ /* 0x000fe20000000013 */
[----:B------:R-:W-:Y:S06]  /*f880*/  BRA `(.L_x_2410) ;  /* 0x00000000006c7947 */ /* 0x000fec0003800000 */
.L_x_2409:
        /* <DEDUP_REMOVED lines=16> */
.L_x_2437:
[----:B------:R-:W-:Y:S01]  /*f990*/  PRMT R19, RZ, 0x7610, R19 ;  /* 0x00007610ff137816 */ /* 0x000fe20000000013 */
[----:B------:R-:W-:Y:S06]  /*f9a0*/  BRA `(.L_x_2410) ;  /* 0x0000000000247947 */ /* 0x000fec0003800000 */
.L_x_2434:
[----:B------:R-:W2:Y:S02]  /*f9b0*/  LDG.E.64 R2, desc[UR36][R2.64] ;  /* 0x0000002402027981 */ /* 0x000ea4000c1e1b00 */
[----:B--2---:R-:W0:Y:S02]  /*f9c0*/  I2F.U64 R0, R2 ;  /* 0x0000000200007312 */ /* 0x004e240000301000 */
[----:B0-----:R-:W-:-:S04]  /*f9d0*/  F2FP.F16.F32.PACK_AB R0, RZ, R0 ;  /* 0x00000000ff00723e */ /* 0x001fc800000000ff */
[----:B------:R-:W-:Y:S01]  /*f9e0*/  PRMT R19, R0, 0x7610, R19 ;  /* 0x0000761000137816 */ /* 0x000fe20000000013 */
[----:B------:R-:W-:Y:S06]  /*f9f0*/  BRA `(.L_x_2410) ;  /* 0x0000000000107947 */ /* 0x000fec0003800000 */
.L_x_2433:
[----:B------:R-:W2:Y:S02]  /*fa00*/  LDG.E R2, desc[UR36][R2.64] ;  /* 0x0000002402027981 */ /* 0x000ea4000c1e1900 */
[----:B--2---:R-:W-:-:S04]  /*fa10*/  I2FP.F32.U32 R0, R2 ;  /* 0x0000000200007245 */ /* 0x004fc80000201000 */
[----:B------:R-:W-:-:S04]  /*fa20*/  F2FP.F16.F32.PACK_AB R0, RZ, R0 ;  /* 0x00000000ff00723e */ /* 0x000fc800000000ff */
[----:B------:R-:W-:-:S07]  /*fa30*/  PRMT R19, R0, 0x7610, R19 ;  /* 0x0000761000137816 */ /* 0x000fce0000000013 */
.L_x_2410:
        /* <DEDUP_REMOVED lines=19> */
.L_x_2441:
[----:B------:R-:W2:Y:S02]  /*fb70*/  LDG.E.U8 R2, desc[UR36][R2.64] ;  /* 0x0000002402027981 */ /* 0x000ea4000c1e1100 */
[----:B--2---:R-:W-:-:S04]  /*fb80*/  I2FP.F32.U32 R0, R2 ;  /* 0x0000000200007245 */ /* 0x004fc80000201000 */
[----:B------:R-:W-:Y:S01]  /*fb90*/  F2FP.F16.F32.PACK_AB R0, RZ, R0 ;  /* 0x00000000ff00723e */ /* 0x000fe200000000ff */
[----:B------:R-:W-:Y:S06]  /*fba0*/  BRA `(.L_x_2443) ;  /* 0x0000000c00887947 */ /* 0x000fec0003800000 */
.L_x_2440:
        /* <DEDUP_REMOVED lines=10> */
.L_x_2445:
[----:B------:R-:W2:Y:S02]  /*fc50*/  LDG.E R2, desc[UR36][R2.64] ;  /* 0x0000002402027981 */ /* 0x000ea4000c1e1900 */
[----:B--2---:R-:W-:-:S04]  /*fc60*/  I2FP.F32.S32 R0, R2 ;  /* 0x0000000200007245 */ /* 0x004fc80000201400 */
[----:B------:R-:W-:Y:S01]  /*fc70*/  F2FP.F16.F32.PACK_AB R0, RZ, R0 ;  /* 0x00000000ff00723e */ /* 0x000fe200000000ff */
[----:B------:R-:W-:Y:S06]  /*fc80*/  BRA `(.L_x_2443) ;  /* 0x0000000c00507947 */ /* 0x000fec0003800000 */
.L_x_2444:
[----:B------:R-:W2:Y:S02]  /*fc90*/  LDG.E.U16 R2, desc[UR36][R2.64] ;  /* 0x0000002402027981 */ /* 0x000ea4000c1e1500 */
[----:B--2---:R-:W0:Y:S02]  /*fca0*/  I2F.S16 R0, R2 ;  /* 0x0000000200007306 */ /* 0x004e240000101400 */
[----:B0-----:R-:W-:Y:S01]  /*fcb0*/  F2FP.F16.F32.PACK_AB R0, RZ, R0 ;  /* 0x00000000ff00723e */ /* 0x001fe200000000ff */
[----:B------:R-:W-:Y:S06]  /*fcc0*/  BRA `(.L_x_2443) ;  /* 0x0000000c00407947 */ /* 0x000fec0003800000 */
.L_x_2439:
        /* <DEDUP_REMOVED lines=9> */
.L_x_2447:
[----:B------:R1:W5:Y:S01]  /*fd60*/  LDG.E.U16 R0, desc[UR36][R2.64] ;  /* 0x0000002402007981 */ /* 0x000362000c1e1500 */
[----:B------:R-:W-:Y:S05]  /*fd70*/  BRA `(.L_x_2443) ;  /* 0x0000000c00147947 */ /* 0x000fea0003800000 */
.L_x_2446:
        /* <DEDUP_REMOVED lines=9> */
.L_x_2449:
[----:B------:R0:W5:Y:S01]  /*fe10*/  LDG.E.U16 R0, desc[UR36][R2.64] ;  /* 0x0000002402007981 */ /* 0x000162000c1e1500 */
[----:B------:R-:W-:Y:S05]  /*fe20*/  BRA `(.L_x_2443) ;  /* 0x0000000800e87947 */ /* 0x000fea0003800000 */
.L_x_2448:
        /* <DEDUP_REMOVED lines=8> */
.L_x_2438:
        /* <DEDUP_REMOVED lines=13> */
.L_x_2452:
        /* <DEDUP_REMOVED lines=8> */
.L_x_2451:
        /* <DEDUP_REMOVED lines=28> */
.L_x_2454:
        /* <DEDUP_REMOVED lines=15> */
.L_x_2453:
[----:B------:R-:W2:Y:S02]  /*102b0*/  LDG.E.U16 R0, desc[UR36][R2.64] ;  /* 0x0000002402007981 */ /* 0x000ea4000c1e1500 */
[----:B--2---:R-:W-:-:S05]  /*102c0*/  IMAD.U32 R0, R0, 0x10000, RZ ;  /* 0x0001000000007824 */ /* 0x004fca00078e00ff */
[----:B------:R-:W-:Y:S01]  /*102d0*/  F2FP.F16.F32.PACK_AB R0, RZ, R0 ;  /* 0x00000000ff00723e */ /* 0x000fe200000000ff */
[----:B------:R-:W-:Y:S06]  /*102e0*/  BRA `(.L_x_2443) ;  /* 0x0000000400b87947 */ /* 0x000fec0003800000 */
.L_x_2450:
        /* <DEDUP_REMOVED lines=12> */
.L_x_2457:
        /* <DEDUP_REMOVED lines=21> */
.L_x_2461:
[----:B------:R-:W-:Y:S05]  /*10500*/  BSYNC B1 ;  /* 0x0000000000017941 */ /* 0x000fea0003800000 */
.L_x_2460:
[----:B------:R-:W-:Y:S01]  /*10510*/  LEA R3, R0, 0x3b800000, 0x17 ;  /* 0x3b80000000037811 */ /* 0x000fe200078eb8ff */
[----:B------:R-:W-:-:S05]  /*10520*/  IMAD.SHL.U32 R0, R2, 0x100000, RZ ;  /* 0x0010000002007824 */ /* 0x000fca00078e00ff */
[----:B------:R-:W-:-:S07]  /*10530*/  LOP3.LUT R0, R3, R0, R4, 0xfe, !PT ;  /* 0x0000000003007212 */ /* 0x000fce00078efe04 */
.L_x_2459:
[----:B------:R-:W-:Y:S05]  /*10540*/  BSYNC B0 ;  /* 0x0000000000007941 */ /* 0x000fea0003800000 */
.L_x_2458:
[----:B------:R-:W-:Y:S01]  /*10550*/  F2FP.F16.F32.PACK_AB R0, RZ, R0 ;  /* 0x00000000ff00723e */ /* 0x000fe200000000ff */
[----:B------:R-:W-:Y:S06]  /*10560*/  BRA `(.L_x_2443) ;  /* 0x0000000400187947 */ /* 0x000fec0003800000 */
.L_x_2456:
        /* <DEDUP_REMOVED lines=21> */
.L_x_2465:
[----:B------:R-:W-:Y:S05]  /*106c0*/  BSYNC B1 ;  /* 0x0000000000017941 */ /* 0x000fea0003800000 */
.L_x_2464:
[----:B------:R-:W-:Y:S01]  /*106d0*/  LEA R3, R0, 0x37800000, 0x17 ;  /* 0x3780000000037811 */ /* 0x000fe200078eb8ff */
[----:B------:R-:W-:-:S05]  /*106e0*/  IMAD.SHL.U32 R0, R2, 0x200000, RZ ;  /* 0x0020000002007824 */ /* 0x000fca00078e00ff */
[----:B------:R-:W-:-:S07]  /*106f0*/  LOP3.LUT R0, R3, R0, R4, 0xfe, !PT ;  /* 0x0000000003007212 */ /* 0x000fce00078efe04 */
.L_x_2463:
[----:B------:R-:W-:Y:S05]  /*10700*/  BSYNC B0 ;  /* 0x0000000000007941 */ /* 0x000fea0003800000 */
.L_x_2462:
[----:B------:R-:W-:Y:S01]  /*10710*/  F2FP.F16.F32.PACK_AB R0, RZ, R0 ;  /* 0x00000000ff00723e */ /* 0x000fe200000000ff */
[----:B------:R-:W-:Y:S06]  /*10720*/  BRA `(.L_x_2443) ;  /* 0x0000000000a87947 */ /* 0x000fec0003800000 */
.L_x_2455:
        /* <DEDUP_REMOVED lines=14> */
.L_x_2469:
[----:B------:R-:W-:Y:S05]  /*10810*/  BSYNC B0 ;  /* 0x0000000000007941 */ /* 0x000fea0003800000 */
.L_x_2468:
[----:B------:R-:W-:Y:S01]  /*10820*/  F2FP.F16.F32.PACK_AB R0, RZ, R0 ;  /* 0x00000000ff00723e */ /* 0x000fe200000000ff */
[----:B------:R-:W-:Y:S06]  /*10830*/  BRA `(.L_x_2443) ;  /* 0x0000000000647947 */ /* 0x000fec0003800000 */
.L_x_2442:
        /* <DEDUP_REMOVED lines=16> */
.L_x_2470:
[----:B------:R-:W-:Y:S01]  /*10940*/  PRMT R0, RZ, 0x7610, R0 ;  /* 0x00007610ff007816 */ /* 0x000fe20000000000 */
[----:B------:R-:W-:Y:S06]  /*10950*/  BRA `(.L_x_2443) ;  /* 0x00000000001c7947 */ /* 0x000fec0003800000 */
.L_x_2467:
[----:B------:R-:W2:Y:S02]  /*10960*/  LDG.E.64 R2, desc[UR36][R2.64] ;  /* 0x0000002402027981 */ /* 0x000ea4000c1e1b00 */
[----:B--2---:R-:W0:Y:S02]  /*10970*/  I2F.U64 R0, R2 ;  /* 0x0000000200007312 */ /* 0x004e240000301000 */
[----:B0-----:R-:W-:Y:S01]  /*10980*/  F2FP.F16.F32.PACK_AB R0, RZ, R0 ;  /* 0x00000000ff00723e */ /* 0x001fe200000000ff */
[----:B------:R-:W-:Y:S06]  /*10990*/  BRA `(.L_x_2443) ;  /* 0x00000000000c7947 */ /* 0x000fec0003800000 */
.L_x_2466:
[----:B------:R-:W2:Y:S02]  /*109a0*/  LDG.E R2, desc[UR36][R2.64] ;  /* 0x0000002402027981 */ /* 0x000ea4000c1e1900 */
[----:B--2---:R-:W-:-:S04]  /*109b0*/  I2FP.F32.U32 R0, R2 ;  /* 0x0000000200007245 */ /* 0x004fc80000201000 */
[----:B------:R-:W-:-:S07]  /*109c0*/  F2FP.F16.F32.PACK_AB R0, RZ, R0 ;  /* 0x00000000ff00723e */ /* 0x000fce00000000ff */
.L_x_2443:
        /* <DEDUP_REMOVED lines=14> */
[----:B0-----:R-:W-:Y:S01]  /*10ab0*/  STG.E.U8 desc[UR36][R16.64], R19 ;  /* 0x0000001310007986 */ /* 0x001fe2000c101124 */
[----:B------:R-:W-:Y:S05]  /*10ac0*/  EXIT ;  /* 0x000000000000794d */ /* 0x000fea0003800000 */
.L_x_2474:
[----:B-----5:R-:W-:-:S06]  /*10ad0*/  HADD2.F32 R3, -RZ, R19.H0_H0 ;  /* 0x20000013ff037230 */ /* 0x020fcc0000004100 */
[----:B------:R-:W0:Y:S02]  /*10ae0*/  F2I.S64.TRUNC R2, R3 ;  /* 0x0000000300027311 */ /* 0x000e24000020d900 */
[----:B0-----:R-:W-:Y:S01]  /*10af0*/  STG.E.U8 desc[UR36][R16.64], R2 ;  /* 0x0000000210007986 */ /* 0x001fe2000c101124 */
[----:B------:R-:W-:Y:S05]  /*10b00*/  EXIT ;  /* 0x000000000000794d */ /* 0x000fea0003800000 */
.L_x_2473:
        /* <DEDUP_REMOVED lines=8> */
[----:B0-----:R-:W-:Y:S01]  /*10b90*/  STG.E.64 desc[UR36][R16.64], R2 ;  /* 0x0000000210007986 */ /* 0x001fe2000c101b24 */
[----:B------:R-:W-:Y:S05]  /*10ba0*/  EXIT ;  /* 0x000000000000794d */ /* 0x000fea0003800000 */
.L_x_2477:
[----:B-----5:R-:W-:-:S06]  /*10bb0*/  HADD2.F32 R19, -RZ, R19.H0_H0 ;  /* 0x20000013ff137230 */ /* 0x020fcc0000004100 */
[----:B------:R-:W0:Y:S02]  /*10bc0*/  F2I.FTZ.TRUNC.NTZ R19, R19 ;  /* 0x0000001300137305 */ /* 0x000e24000021f100 */
[----:B0-----:R-:W-:Y:S01]  /*10bd0*/  STG.E desc[UR36][R16.64], R19 ;  /* 0x0000001310007986 */ /* 0x001fe2000c101924 */
[----:B------:R-:W-:Y:S05]  /*10be0*/  EXIT ;  /* 0x000000000000794d */ /* 0x000fea0003800000 */
.L_x_2476:
[----:B-----5:R-:W-:-:S06]  /*10bf0*/  HADD2.F32 R19, -RZ, R19.H0_H0 ;  /* 0x20000013ff137230 */ /* 0x020fcc0000004100 */
[----:B------:R-:W0:Y:S02]  /*10c00*/  F2I.FTZ.TRUNC.NTZ R19, R19 ;  /* 0x0000001300137305 */ /* 0x000e24000021f100 */
[----:B0-----:R-:W-:Y:S01]  /*10c10*/  STG.E.U16 desc[UR36][R16.64], R19 ;  /* 0x0000001310007986 */ /* 0x001fe2000c101524 */
[----:B------:R-:W-:Y:S05]  /*10c20*/  EXIT ;  /* 0x000000000000794d */ /* 0x000fea0003800000 */
.L_x_2472:
[----:B------:R-:W-:-:S13]  /*10c30*/  ISETP.GT.AND P0, PT, R2, 0x6, PT ;  /* 0x000000060200780c */ /* 0x000fda0003f04270 */
[----:B------:R-:W-:Y:S05]  /*10c40*/  @P0 BRA `(.L_x_2478) ;  /* 0x0000000000240947 */ /* 0x000fea0003800000 */
[----:B------:R-:W-:-:S13]  /*10c50*/  ISETP.NE.AND P0, PT, R2, 0x5, PT ;  /* 0x000000050200780c */ /* 0x000fda0003f05270 */
[----:B------:R-:W-:Y:S05]  /*10c60*/  @!P0 BRA `(.L_x_2479) ;  /* 0x0000000000148947 */ /* 0x000fea0003800000 */
[----:B------:R-:W-:-:S13]  /*10c70*/  ISETP.NE.AND P0, PT, R2, 0x6, PT ;  /* 0x000000060200780c */ /* 0x000fda0003f05270 */
[----:B------:R-:W-:Y:S05]  /*10c80*/  @P0 BRA `(.L_x_2475) ;  /* 0x0000000800d00947 */ /* 0x000fea0003800000 */
[----:B-----5:R-:W-:-:S05]  /*10c90*/  HADD2.F32 R19, -RZ, R19.H0_H0 ;  /* 0x20000013ff137230 */ /* 0x020fca0000004100 */
[----:B------:R-:W-:Y:S01]  /*10ca0*/  STG.E desc[UR36][R16.64], R19 ;  /* 0x0000001310007986 */ /* 0x000fe2000c101924 */
[----:B------:R-:W-:Y:S05]  /*10cb0*/  EXIT ;  /* 0x000000000000794d */ /* 0x000fea0003800000 */
.L_x_2479:
[----:B-----5:R-:W-:Y:S01]  /*10cc0*/  STG.E.U16 desc[UR36][R16.64], R19 ;  /* 0x0000001310007986 */ /* 0x020fe2000c101524 */
[----:B------:R-:W-:Y:S05]  /*10cd0*/  EXIT ;  /* 0x000000000000794d */ /* 0x000fea0003800000 */
.L_x_2478:
        /* <DEDUP_REMOVED lines=8> */
[----:B------:R-:W-:Y:S01]  /*10d60*/  STG.E.64 desc[UR36][R16.64], R2 ;  /* 0x0000000210007986 */ /* 0x000fe2000c101b24 */
[----:B------:R-:W-:Y:S05]  /*10d70*/  EXIT ;  /* 0x000000000000794d */ /* 0x000fea0003800000 */
.L_x_2481:
[----:B-----5:R-:W-:-:S05]  /*10d80*/  PRMT R19, R19, 0x5410, R0 ;  /* 0x0000541013137816 */ /* 0x020fca0000000000 */
[----:B------:R-:W-:Y:S01]  /*10d90*/  STG.E desc[UR36][R16.64], R19 ;  /* 0x0000001310007986 */ /* 0x000fe2000c101924 */
[----:B------:R-:W-:Y:S05]  /*10da0*/  EXIT ;  /* 0x000000000000794d */ /* 0x000fea0003800000 */
.L_x_2480:
[----:B-----5:R-:W-:-:S05]  /*10db0*/  HADD2.F32 R2, -RZ, R19.H0_H0 ;  /* 0x20000013ff027230 */ /* 0x020fca0000004100 */
[----:B------:R-:W-:-:S06]  /*10dc0*/  FMUL.FTZ R2, R2, 1 ;  /* 0x3f80000002027820 */ /* 0x000fcc0000410000 */
[----:B------:R-:W0:Y:S02]  /*10dd0*/  F2F.F64.F32 R2, R2 ;  /* 0x0000000200027310 */ /* 0x000e240000201800 */
[----:B0-----:R-:W-:Y:S01]  /*10de0*/  STG.E.64 desc[UR36][R16.64], R2 ;  /* 0x0000000210007986 */ /* 0x001fe2000c101b24 */
[----:B------:R-:W-:Y:S05]  /*10df0*/  EXIT ;  /* 0x000000000000794d */ /* 0x000fea0003800000 */
.L_x_2471:
        /* <DEDUP_REMOVED lines=14> */
[----:B------:R-:W-:Y:S01]  /*10ee0*/  STG.E.U8 desc[UR36][R16.64], R3 ;  /* 0x0000000310007986 */ /* 0x000fe2000c101124 */
[----:B------:R-:W-:Y:S05]  /*10ef0*/  EXIT ;  /* 0x000000000000794d */ /* 0x000fea0003800000 */
.L_x_2484:
[----:B-----5:R-:W-:Y:S02]  /*10f00*/  HADD2.F32 R6, -RZ, R0.H0_H0 ;  /* 0x20000000ff067230 */ /* 0x020fe40000004100 */
[----:B------:R-:W-:-:S03]  /*10f10*/  HADD2.F32 R19, -RZ, R19.H0_H0 ;  /* 0x20000013ff137230 */ /* 0x000fc60000004100 */
[----:B------:R-:W-:Y:S02]  /*10f20*/  FMUL.FTZ R6, R6, 1 ;  /* 0x3f80000006067820 */ /* 0x000fe40000410000 */
[----:B------:R-:W-:-:S04]  /*10f30*/  FMUL.FTZ R4, R19, 1 ;  /* 0x3f80000013047820 */ /* 0x000fc80000410000 */
[----:B------:R-:W-:Y:S08]  /*10f40*/  F2F.F64.F32 R6, R6 ;  /* 0x0000000600067310 */ /* 0x000ff00000201800 */
[----:B------:R-:W0:Y:S02]  /*10f50*/  F2F.F64.F32 R4, R4 ;  /* 0x0000000400047310 */ /* 0x000e240000201800 */
[----:B0-----:R-:W-:Y:S01]  /*10f60*/  STG.E.128 desc[UR36][R16.64], R4 ;  /* 0x0000000410007986 */ /* 0x001fe2000c101d24 */
[----:B------:R-:W-:Y:S05]  /*10f70*/  EXIT ;  /* 0x000000000000794d */ /* 0x000fea0003800000 */
.L_x_2483:
        /* <DEDUP_REMOVED lines=21> */
.L_x_2488:
[----:B------:R-:W-:Y:S05]  /*110d0*/  BSYNC B0 ;  /* 0x0000000000007941 */ /* 0x000fea0003800000 */
.L_x_2487:
[----:B------:R-:W-:-:S05]  /*110e0*/  LOP3.LUT R3, R0, R3, RZ, 0xfc, !PT ;  /* 0x0000000300037212 */ /* 0x000fca00078efcff */
[----:B------:R-:W-:Y:S01]  /*110f0*/  STG.E.U8 desc[UR36][R16.64], R3 ;  /* 0x0000000310007986 */ /* 0x000fe2000c101124 */
[----:B------:R-:W-:Y:S05]  /*11100*/  EXIT ;  /* 0x000000000000794d */ /* 0x000fea0003800000 */
.L_x_2486:
        /* <DEDUP_REMOVED lines=13> */
.L_x_2490:
[----:B------:R-:W-:Y:S01]  /*111e0*/  IMAD.MOV.U32 R0, RZ, RZ, 0x7f ;  /* 0x0000007fff007424 */ /* 0x000fe200078e00ff */
[----:B------:R-:W-:-:S04]  /*111f0*/  ISETP.GT.U32.AND P0, PT, R2, 0x7f800000, PT ;  /* 0x7f8000000200780c */ /* 0x000fc80003f04070 */
[----:B------:R-:W-:-:S09]  /*11200*/  SEL R0, R0, 0x7c, P0 ;  /* 0x0000007c00007807 */ /* 0x000fd20000000000 */
.L_x_2491:
[----:B------:R-:W-:Y:S05]  /*11210*/  BSYNC B0 ;  /* 0x0000000000007941 */ /* 0x000fea0003800000 */
.L_x_2489:
[----:B------:R-:W-:-:S04]  /*11220*/  LOP3.LUT R2, R19, 0x80000000, RZ, 0xc0, !PT ;  /* 0x8000000013027812 */ /* 0x000fc800078ec0ff */
[----:B------:R-:W-:-:S04]  /*11230*/  SHF.R.U32.HI R3, RZ, 0x18, R2 ;  /* 0x00000018ff037819 */ /* 0x000fc80000011602 */
[----:B------:R-:W-:-:S05]  /*11240*/  LOP3.LUT R3, R0, R3, RZ, 0xfc, !PT ;  /* 0x0000000300037212 */ /* 0x000fca00078efcff */
[----:B------:R-:W-:Y:S01]  /*11250*/  STG.E.U8 desc[UR36][R16.64], R3 ;  /* 0x0000000310007986 */ /* 0x000fe2000c101124 */
[----:B------:R-:W-:Y:S05]  /*11260*/  EXIT ;  /* 0x000000000000794d */ /* 0x000fea0003800000 */
.L_x_2485:
[----:B-----5:R-:W-:-:S05]  /*11270*/  HADD2.F32 R0, -RZ, R19.H0_H0 ;  /* 0x20000013ff007230 */ /* 0x020fca0000004100 */
[----:B------:R-:W-:-:S05]  /*11280*/  F2FP.BF16.F32.PACK_AB R0, RZ, R0 ;  /* 0x00000000ff00723e */ /* 0x000fca00000010ff */
[----:B------:R-:W-:Y:S01]  /*11290*/  STG.E.U16 desc[UR36][R16.64], R0 ;  /* 0x0000000010007986 */ /* 0x000fe2000c101524 */
[----:B------:R-:W-:Y:S05]  /*112a0*/  EXIT ;  /* 0x000000000000794d */ /* 0x000fea0003800000 */
.L_x_2482:
        /* <DEDUP_REMOVED lines=10> */
[----:B0-----:R-:W-:Y:S01]  /*11350*/  STG.E.U16 desc[UR36][R16.64], R3 ;  /* 0x0000000310007986 */ /* 0x001fe2000c101524 */
[----:B------:R-:W-:Y:S05]  /*11360*/  EXIT ;  /* 0x000000000000794d */ /* 0x000fea0003800000 */
.L_x_2494:
        /* <DEDUP_REMOVED lines=17> */
.L_x_2497:
[----:B------:R-:W-:-:S04]  /*11480*/  LOP3.LUT R2, R19, 0x80000000, RZ, 0xc0, !PT ;  /* 0x8000000013027812 */ /* 0x000fc800078ec0ff */
[----:B------:R-:W-:-:S04]  /*11490*/  SHF.R.U32.HI R3, RZ, 0x18, R2 ;  /* 0x00000018ff037819 */ /* 0x000fc80000011602 */
[----:B------:R-:W-:-:S04]  /*114a0*/  LOP3.LUT R0, R0, R3, RZ, 0xfc, !PT ;  /* 0x0000000300007212 */ /* 0x000fc800078efcff */
[----:B------:R-:W-:-:S07]  /*114b0*/  PRMT R8, R0, 0x7610, R8 ;  /* 0x0000761000087816 */ /* 0x000fce0000000008 */
.L_x_2496:
[----:B------:R-:W-:Y:S05]  /*114c0*/  BSYNC B0 ;  /* 0x0000000000007941 */ /* 0x000fea0003800000 */
.L_x_2495:
[----:B------:R-:W-:Y:S01]  /*114d0*/  STG.E.U8 desc[UR36][R16.64], R8 ;  /* 0x0000000810007986 */ /* 0x000fe2000c101124 */
[----:B------:R-:W-:Y:S05]  /*114e0*/  EXIT ;  /* 0x000000000000794d */ /* 0x000fea0003800000 */
.L_x_2493:
        /* <DEDUP_REMOVED lines=17> */
.L_x_2500:
[----:B------:R-:W-:-:S04]  /*11600*/  LOP3.LUT R2, R19, 0x80000000, RZ, 0xc0, !PT ;  /* 0x8000000013027812 */ /* 0x000fc800078ec0ff */
[----:B------:R-:W-:-:S04]  /*11610*/  SHF.R.U32.HI R3, RZ, 0x18, R2 ;  /* 0x00000018ff037819 */ /* 0x000fc80000011602 */
[----:B------:R-:W-:-:S04]  /*11620*/  LOP3.LUT R0, R0, R3, RZ, 0xfc, !PT ;  /* 0x0000000300007212 */ /* 0x000fc800078efcff */
[----:B------:R-:W-:-:S07]  /*11630*/  PRMT R8, R0, 0x7610, R8 ;  /* 0x0000761000087816 */ /* 0x000fce0000000008 */
.L_x_2499:
[----:B------:R-:W-:Y:S05]  /*11640*/  BSYNC B0 ;  /* 0x0000000000007941 */ /* 0x000fea0003800000 */
.L_x_2498:
[----:B------:R-:W-:Y:S01]  /*11650*/  STG.E.U8 desc[UR36][R16.64], R8 ;  /* 0x0000000810007986 */ /* 0x000fe2000c101124 */
[----:B------:R-:W-:Y:S05]  /*11660*/  EXIT ;  /* 0x000000000000794d */ /* 0x000fea0003800000 */
.L_x_2492:
        /* <DEDUP_REMOVED lines=22> */
.L_x_2475:
        /* <DEDUP_REMOVED lines=16> */
.L_x_2503:
[----:B------:R-:W-:Y:S05]  /*118d0*/  EXIT ;  /* 0x000000000000794d */ /* 0x000fea0003800000 */
.L_x_2502:
[----:B-----5:R-:W-:-:S06]  /*118e0*/  HADD2.F32 R2, -RZ, R19.H0_H0 ;  /* 0x20000013ff027230 */ /* 0x020fcc0000004100 */
[----:B------:R-:W0:Y:S02]  /*118f0*/  F2I.U64.TRUNC R2, R2 ;  /* 0x0000000200027311 */ /* 0x000e24000020d800 */
[----:B0-----:R-:W-:Y:S01]  /*11900*/  STG.E.64 desc[UR36][R16.64], R2 ;  /* 0x0000000210007986 */ /* 0x001fe2000c101b24 */
[----:B------:R-:W-:Y:S05]  /*11910*/  EXIT ;  /* 0x000000000000794d */ /* 0x000fea0003800000 */
.L_x_2501:
[----:B-----5:R-:W-:-:S06]  /*11920*/  HADD2.F32 R19, -RZ, R19.H0_H0 ;  /* 0x20000013ff137230 */ /* 0x020fcc0000004100 */
[----:B------:R-:W0:Y:S02]  /*11930*/  F2I.FTZ.U32.TRUNC.NTZ R19, R19 ;  /* 0x0000001300137305 */ /* 0x000e24000021f000 */
[----:B0-----:R-:W-:Y:S01]  /*11940*/  STG.E desc[UR36][R16.64], R19 ;  /* 0x0000001310007986 */ /* 0x001fe2000c101924 */
[----:B------:R-:W-:Y:S05]  /*11950*/  EXIT ;  /* 0x000000000000794d */ /* 0x000fea0003800000 */
.L_x_2504:
        /* <DEDUP_REMOVED lines=10> */
.L_x_4600:


//--------------------- .text._ZN2at6native27unrolled_elementwise_kernelIZZZNS0_54_GLOBAL__N__7dbc7496_16_ComplexKernel_cu_b2145a98_311019complex_kernel_cudaERNS_14TensorIteratorEENKUlvE_clEvENKUlvE1_clEvEUlN3c104HalfES8_E_St5arrayIPcLm3EELi4E23TrivialOffsetCalculatorILi2EjESD_ILi1EjENS0_6memory12LoadWithCastILi2EEENSG_13StoreWithCastILi1EEEEEviT_T0_T2_T3_T4_T5_ --------------------------
	.section	.text._ZN2at6native27unrolled_elementwise_kernelIZZZNS0_54_GLOBAL__N__7dbc7496_16_ComplexKernel_cu_b2145a98_311019complex_kernel_cudaERNS_14TensorIteratorEENKUlvE_clEvENKUlvE1_clEvEUlN3c104HalfES8_E_St5arrayIPcLm3EELi4E23TrivialOffsetCalculatorILi2EjESD_ILi1EjENS0_6memory12LoadWithCastILi2EEENSG_13StoreWithCastILi1EEEEEviT_T0_T2_T3_T4_T5_,"ax",@progbits
	.align	128
        .global         _ZN2at6native27unrolled_elementwise_kernelIZZZNS0_54_GLOBAL__N__7dbc7496_16_ComplexKernel_cu_b2145a98_311019complex_kernel_cudaERNS_14TensorIteratorEENKUlvE_clEvENKUlvE1_clEvEUlN3c104HalfES8_E_St5arrayIPcLm3EELi4E23TrivialOffsetCalculatorILi2EjESD_ILi1EjENS0_6memory12LoadWithCastILi2EEENSG_13StoreWithCastILi1EEEEEviT_T0_T2_T3_T4_T5_
        .type           _ZN2at6native27unrolled_elementwise_kernelIZZZNS0_54_GLOBAL__N__7dbc7496_16_ComplexKernel_cu_b2145a98_311019complex_kernel_cudaERNS_14TensorIteratorEENKUlvE_clEvENKUlvE1_clEvEUlN3c104HalfES8_E_St5arrayIPcLm3EELi4E23TrivialOffsetCalculatorILi2EjESD_ILi1EjENS0_6memory12LoadWithCastILi2EEENSG_13StoreWithCastILi1EEEEEviT_T0_T2_T3_T4_T5_,@function
        .size           _ZN2at6native27unrolled_elementwise_kernelIZZZNS0_54_GLOBAL__N__7dbc7496_16_ComplexKernel_cu_b2145a98_311019complex_kernel_cudaERNS_14TensorIteratorEENKUlvE_clEvENKUlvE1_clEvEUlN3c104HalfES8_E_St5arrayIPcLm3EELi4E23TrivialOffsetCalculatorILi2EjESD_ILi1EjENS0_6memory12LoadWithCastILi2EEENSG_13StoreWithCastILi1EEEEEviT_T0_T2_T3_T4_T5_,(.L_x_4601 - _ZN2at6native27unrolled_elementwise_kernelIZZZNS0_54_GLOBAL__N__7dbc7496_16_ComplexKernel_cu_b2145a98_311019complex_kernel_cudaERNS_14TensorIteratorEENKUlvE_clEvENKUlvE1_clEvEUlN3c104HalfES8_E_St5arrayIPcLm3EELi4E23TrivialOffsetCalculatorILi2EjESD_ILi1EjENS0_6memory12LoadWithCastILi2EEENSG_13StoreWithCastILi1EEEEEviT_T0_T2_T3_T4_T5_)
        .other          _ZN2at6native27unrolled_elementwise_kernelIZZZNS0_54_GLOBAL__N__7dbc7496_16_ComplexKernel_cu_b2145a98_311019complex_kernel_cudaERNS_14TensorIteratorEENKUlvE_clEvENKUlvE1_clEvEUlN3c104HalfES8_E_St5arrayIPcLm3EELi4E23TrivialOffsetCalculatorILi2EjESD_ILi1EjENS0_6memory12LoadWithCastILi2EEENSG_13StoreWithCastILi1EEEEEviT_T0_T2_T3_T4_T5_,@"STO_CUDA_ENTRY STV_DEFAULT"
_ZN2at6native27unrolled_elementwise_kernelIZZZNS0_54_GLOBAL__N__7dbc7496_16_ComplexKernel_cu_b2145a98_311019complex_kernel_cudaERNS_14TensorIteratorEENKUlvE_clEvENKUlvE1_clEvEUlN3c104HalfES8_E_St5arrayIPcLm3EELi4E23TrivialOffsetCalculatorILi2EjESD_ILi1EjENS0_6memory12LoadWithCastILi2EEENSG_13StoreWithCastILi1EEEEEviT_T0_T2_T3_T4_T5_:
.text._ZN2at6native27unrolled_elementwise_kernelIZZZNS0_54_GLOBAL__N__7dbc7496_16_ComplexKernel_cu_b2145a98_311019complex_kernel_cudaERNS_14TensorIteratorEENKUlvE_clEvENKUlvE1_clEvEUlN3c104HalfES8_E_St5arrayIPcLm3EELi4E23TrivialOffsetCalculatorILi2EjESD_ILi1EjENS0_6memory12LoadWithCastILi2EEENSG_13StoreWithCastILi1EEEEEviT_T0_T2_T3_T4_T5_:
[----:B------:R-:W0:Y:S01]  /*0000*/  LDC R1, c[0x0][0x28] ;  /* 0x00000a00ff017b82 */ /* 0x000e220000000800 */
[----:B------:R-:W1:Y:S07]  /*0010*/  S2R R2, SR_CTAID.X ;  /* 0x0000000000027919 */ /* 0x000e6e0000002500 */
[----:B------:R-:W1:Y:S01]  /*0020*/  LDC R3, c[0x0][0x210] ;  /* 0x00008400ff037b82 */ /* 0x000e620000000800 */
[----:B------:R-:W-:Y:S01]  /*0030*/  ULDC.64 UR36, c[0x0][0x208] ;  /* 0x0000820000247ab9 */ /* 0x000fe20000000a00 */
[----:B------:R-:W-:Y:S01]  /*0040*/  BSSY B6, `(.L_x_2505) ;  /* 0x000021e000067945 */ /* 0x000fe20003800000 */
[----:B------:R-:W2:Y:S01]  /*0050*/  S2R R19, SR_TID.X ;  /* 0x0000000000137919 */ /* 0x000ea20000002100 */
[----:B------:R-:W-:-:S02]  /*0060*/  PRMT R26, RZ, 0x7610, R26 ;  /* 0x00007610ff1a7816 */ /* 0x000fc4000000001a */
[----:B------:R-:W-:Y:S02]  /*0070*/  PRMT R28, RZ, 0x7610, R28 ;  /* 0x00007610ff1c7816 */ /* 0x000fe4000000001c */
[----:B------:R-:W3:Y:S01]  /*0080*/  LDC.U8 R18, c[0x0][0x234] ;  /* 0x00008d00ff127b82 */ /* 0x000ee20000000000 */
[----:B------:R-:W-:-:S07]  /*0090*/  PRMT R27, RZ, 0x7610, R27 ;  /* 0x00007610ff1b7816 */ /* 0x000fce000000001b */
[----:B------:R-:W4:Y:S01]  /*00a0*/  LDC.U8 R16, c[0x0][0x235] ;  /* 0x00008d40ff107b82 */ /* 0x000f220000000000 */
[----:B-1----:R-:W-:-:S05]  /*00b0*/  IMAD R22, R2, -0x200, R3 ;  /* 0xfffffe0002167824 */ /* 0x002fca00078e0203 */
[----:B--2---:R-:W-:-:S13]  /*00c0*/  ISETP.GE.AND P0, PT, R19, R22, PT ;  /* 0x000000161300720c */ /* 0x004fda0003f06270 */
[----:B0--34-:R-:W-:Y:S05]  /*00d0*/  @P0 BRA `(.L_x_2506) ;  /* 0x0000002000500947 */ /* 0x019fea0003800000 */
        /* <DEDUP_REMOVED lines=22> */
.L_x_2510:
[----:B------:R-:W2:Y:S02]  /*0240*/  LDG.E.U8 R4, desc[UR36][R4.64] ;  /* 0x0000002404047981 */ /* 0x000ea4000c1e1100 */
[----:B--2---:R-:W-:-:S04]  /*0250*/  I2FP.F32.U32 R0, R4 ;  /* 0x0000000400007245 */ /* 0x004fc80000201000 */
[----:B------:R-:W-:-:S04]  /*0260*/  F2FP.F16.F32.PACK_AB R0, RZ, R0 ;  /* 0x00000000ff00723e */ /* 0x000fc800000000ff */
[----:B------:R-:W-:Y:S01]  /*0270*/  PRMT R28, R0, 0x7610, R28 ;  /* 0x00007610001c7816 */ /* 0x000fe2000000001c */
[----:B------:R-:W-:Y:S06]  /*0280*/  BRA `(.L_x_2512) ;  /* 0x0000000c00bc7947 */ /* 0x000fec0003800000 */
.L_x_2509:
        /* <DEDUP_REMOVED lines=11> */
.L_x_2514:
[----:B------:R-:W2:Y:S02]  /*0340*/  LDG.E R4, desc[UR36][R4.64] ;  /* 0x0000002404047981 */ /* 0x000ea4000c1e1900 */
[----:B--2---:R-:W-:-:S04]  /*0350*/  I2FP.F32.S32 R0, R4 ;  /* 0x0000000400007245 */ /* 0x004fc80000201400 */
[----:B------:R-:W-:-:S04]  /*0360*/  F2FP.F16.F32.PACK_AB R0, RZ, R0 ;  /* 0x00000000ff00723e */ /* 0x000fc800000000ff */
[----:B------:R-:W-:Y:S01]  /*0370*/  PRMT R28, R0, 0x7610, R28 ;  /* 0x00007610001c7816 */ /* 0x000fe2000000001c */
[----:B------:R-:W-:Y:S06]  /*0380*/  BRA `(.L_x_2512) ;  /* 0x0000000c007c7947 */ /* 0x000fec0003800000 */
.L_x_2513:
[----:B------:R-:W2:Y:S02]  /*0390*/  LDG.E.U16 R4, desc[UR36][R4.64] ;  /* 0x0000002404047981 */ /* 0x000ea4000c1e1500 */
[----:B--2---:R-:W0:Y:S02]  /*03a0*/  I2F.S16 R0, R4 ;  /* 0x0000000400007306 */ /* 0x004e240000101400 */
[----:B0-----:R-:W-:-:S04]  /*03b0*/  F2FP.F16.F32.PACK_AB R0, RZ, R0 ;  /* 0x00000000ff00723e */ /* 0x001fc800000000ff */
[----:B------:R-:W-:Y:S01]  /*03c0*/  PRMT R28, R0, 0x7610, R28 ;  /* 0x00007610001c7816 */ /* 0x000fe2000000001c */
[----:B------:R-:W-:Y:S06]  /*03d0*/  BRA `(.L_x_2512) ;  /* 0x0000000c00687947 */ /* 0x000fec0003800000 */
.L_x_2508:
        /* <DEDUP_REMOVED lines=9> */
.L_x_2516:
[----:B------:R1:W5:Y:S01]  /*0470*/  LDG.E.U16 R28, desc[UR36][R4.64] ;  /* 0x00000024041c7981 */ /* 0x000362000c1e1500 */
[----:B------:R-:W-:Y:S05]  /*0480*/  BRA `(.L_x_2512) ;  /* 0x0000000c003c7947 */ /* 0x000fea0003800000 */
.L_x_2515:
        /* <DEDUP_REMOVED lines=9> */
.L_x_2518:
[----:B------:R0:W5:Y:S01]  /*0520*/  LDG.E.U16 R28, desc[UR36][R4.64] ;  /* 0x00000024041c7981 */ /* 0x000162000c1e1500 */
[----:B------:R-:W-:Y:S05]  /*0530*/  BRA `(.L_x_2512) ;  /* 0x0000000c00107947 */ /* 0x000fea0003800000 */
.L_x_2517:
        /* <DEDUP_REMOVED lines=9> */
.L_x_2507:
        /* <DEDUP_REMOVED lines=14> */
.L_x_2521:
        /* <DEDUP_REMOVED lines=9> */
.L_x_2520:
        /* <DEDUP_REMOVED lines=28> */
.L_x_2523:
        /* <DEDUP_REMOVED lines=11> */
[----:B------:R-:W-:-:S04]  /*09b0*/  LOP3.LUT R0, R3, 0x80000000, R0, 0xf8, !PT ;  /* 0x8000000003007812 */ /* 0x000fc800078ef800 */
[----:B------:R-:W-:-:S04]  /*09c0*/  F2FP.F16.F32.PACK_AB R0, RZ, R0 ;  /* 0x00000000ff00723e */ /* 0x000fc800000000ff */
[----:B------:R-:W-:Y:S01]  /*09d0*/  PRMT R28, R0, 0x7610, R28 ;  /* 0x00007610001c7816 */ /* 0x000fe2000000001c */
[----:B------:R-:W-:Y:S06]  /*09e0*/  BRA `(.L_x_2512) ;  /* 0x0000000400e47947 */ /* 0x000fec0003800000 */
.L_x_2522:
[----:B------:R-:W2:Y:S02]  /*09f0*/  LDG.E.U16 R0, desc[UR36][R4.64] ;  /* 0x0000002404007981 */ /* 0x000ea4000c1e1500 */
[----:B--2---:R-:W-:-:S05]  /*0a00*/  IMAD.U32 R0, R0, 0x10000, RZ ;  /* 0x0001000000007824 */ /* 0x004fca00078e00ff */
[----:B------:R-:W-:-:S04]  /*0a10*/  F2FP.F16.F32.PACK_AB R0, RZ, R0 ;  /* 0x00000000ff00723e */ /* 0x000fc800000000ff */
[----:B------:R-:W-:Y:S01]  /*0a20*/  PRMT R28, R0, 0x7610, R28 ;  /* 0x00007610001c7816 */ /* 0x000fe2000000001c */
[----:B------:R-:W-:Y:S06]  /*0a30*/  BRA `(.L_x_2512) ;  /* 0x0000000400d07947 */ /* 0x000fec0003800000 */
.L_x_2519:
        /* <DEDUP_REMOVED lines=13> */
.L_x_2526:
        /* <DEDUP_REMOVED lines=21> */
.L_x_2530:
[----:B------:R-:W-:Y:S05]  /*0c60*/  BSYNC B1 ;  /* 0x0000000000017941 */ /* 0x000fea0003800000 */
.L_x_2529:
[----:B------:R-:W-:Y:S01]  /*0c70*/  LEA R5, R0, 0x3b800000, 0x17 ;  /* 0x3b80000000057811 */ /* 0x000fe200078eb8ff */
[----:B------:R-:W-:-:S05]  /*0c80*/  IMAD.SHL.U32 R0, R3, 0x100000, RZ ;  /* 0x0010000003007824 */ /* 0x000fca00078e00ff */
[----:B------:R-:W-:-:S07]  /*0c90*/  LOP3.LUT R0, R5, R0, R6, 0xfe, !PT ;  /* 0x0000000005007212 */ /* 0x000fce00078efe06 */
.L_x_2528:
[----:B------:R-:W-:Y:S05]  /*0ca0*/  BSYNC B0 ;  /* 0x0000000000007941 */ /* 0x000fea0003800000 */
.L_x_2527:
[----:B------:R-:W-:-:S04]  /*0cb0*/  F2FP.F16.F32.PACK_AB R0, RZ, R0 ;  /* 0x00000000ff00723e */ /* 0x000fc800000000ff */
[----:B------:R-:W-:Y:S01]  /*0cc0*/  PRMT R28, R0, 0x7610, R28 ;  /* 0x00007610001c7816 */ /* 0x000fe2000000001c */
[----:B------:R-:W-:Y:S06]  /*0cd0*/  BRA `(.L_x_2512) ;  /* 0x0000000400287947 */ /* 0x000fec0003800000 */
.L_x_2525:
        /* <DEDUP_REMOVED lines=21> */
.L_x_2534:
[----:B------:R-:W-:Y:S05]  /*0e30*/  BSYNC B1 ;  /* 0x0000000000017941 */ /* 0x000fea0003800000 */
.L_x_2533:
[----:B------:R-:W-:Y:S01]  /*0e40*/  LEA R5, R0, 0x37800000, 0x17 ;  /* 0x3780000000057811 */ /* 0x000fe200078eb8ff */
[----:B------:R-:W-:-:S05]  /*0e50*/  IMAD.SHL.U32 R0, R3, 0x200000, RZ ;  /* 0x0020000003007824 */ /* 0x000fca00078e00ff */
[----:B------:R-:W-:-:S07]  /*0e60*/  LOP3.LUT R0, R5, R0, R6, 0xfe, !PT ;  /* 0x0000000005007212 */ /* 0x000fce00078efe06 */
.L_x_2532:
[----:B------:R-:W-:Y:S05]  /*0e70*/  BSYNC B0 ;  /* 0x0000000000007941 */ /* 0x000fea0003800000 */
.L_x_2531:
[----:B------:R-:W-:-:S04]  /*0e80*/  F2FP.F16.F32.PACK_AB R0, RZ, R0 ;  /* 0x00000000ff00723e */ /* 0x000fc800000000ff */
[----:B------:R-:W-:Y:S01]  /*0e90*/  PRMT R28, R0, 0x7610, R28 ;  /* 0x00007610001c7816 */ /* 0x000fe2000000001c */
[----:B------:R-:W-:Y:S06]  /*0ea0*/  BRA `(.L_x_2512) ;  /* 0x0000000000b47947 */ /* 0x000fec0003800000 */
.L_x_2524:
        /* <DEDUP_REMOVED lines=14> */
.L_x_2538:
[----:B------:R-:W-:Y:S05]  /*0f90*/  BSYNC B0 ;  /* 0x0000000000007941 */ /* 0x000fea0003800000 */
.L_x_2537:
[----:B------:R-:W-:-:S04]  /*0fa0*/  F2FP.F16.F32.PACK_AB R0, RZ, R0 ;  /* 0x00000000ff00723e */ /* 0x000fc800000000ff */
[----:B------:R-:W-:Y:S01]  /*0fb0*/  PRMT R28, R0, 0x7610, R28 ;  /* 0x00007610001c7816 */ /* 0x000fe2000000001c */
[----:B------:R-:W-:Y:S06]  /*0fc0*/  BRA `(.L_x_2512) ;  /* 0x00000000006c7947 */ /* 0x000fec0003800000 */
.L_x_2511:
        /* <DEDUP_REMOVED lines=16> */
.L_x_2539:
[----:B------:R-:W-:Y:S01]  /*10d0*/  PRMT R28, RZ, 0x7610, R28 ;  /* 0x00007610ff1c7816 */ /* 0x000fe2000000001c */
[----:B------:R-:W-:Y:S06]  /*10e0*/  BRA `(.L_x_2512) ;  /* 0x0000000000247947 */ /* 0x000fec0003800000 */
.L_x_2536:
[----:B------:R-:W2:Y:S02]  /*10f0*/  LDG.E.64 R4, desc[UR36][R4.64] ;  /* 0x0000002404047981 */ /* 0x000ea4000c1e1b00 */
[----:B--2---:R-:W0:Y:S02]  /*1100*/  I2F.U64 R0, R4 ;  /* 0x0000000400007312 */ /* 0x004e240000301000 */
[----:B0-----:R-:W-:-:S04]  /*1110*/  F2FP.F16.F32.PACK_AB R0, RZ, R0 ;  /* 0x00000000ff00723e */ /* 0x001fc800000000ff */
[----:B------:R-:W-:Y:S01]  /*1120*/  PRMT R28, R0, 0x7610, R28 ;  /* 0x00007610001c7816 */ /* 0x000fe2000000001c */
[----:B------:R-:W-:Y:S06]  /*1130*/  BRA `(.L_x_2512) ;  /* 0x0000000000107947 */ /* 0x000fec0003800000 */
.L_x_2535:
[----:B------:R-:W2:Y:S02]  /*1140*/  LDG.E R4, desc[UR36][R4.64] ;  /* 0x0000002404047981 */ /* 0x000ea4000c1e1900 */
[----:B--2---:R-:W-:-:S04]  /*1150*/  I2FP.F32.U32 R0, R4 ;  /* 0x0000000400007245 */ /* 0x004fc80000201000 */
[----:B------:R-:W-:-:S04]  /*1160*/  F2FP.F16.F32.PACK_AB R0, RZ, R0 ;  /* 0x00000000ff00723e */ /* 0x000fc800000000ff */
[----:B------:R-:W-:-:S07]  /*1170*/  PRMT R28, R0, 0x7610, R28 ;  /* 0x00007610001c7816 */ /* 0x000fce000000001c */
.L_x_2512:
[----:B01----:R-:W0:Y:S01]  /*1180*/  LDC.64 R4, c[0x0][0x228] ;  /* 0x00008a00ff047b82 */ /* 0x003e220000000a00 */
        /* <DEDUP_REMOVED lines=20> */
.L_x_2543:
[----:B------:R-:W2:Y:S02]  /*12d0*/  LDG.E.U8 R4, desc[UR36][R4.64] ;  /* 0x0000002404047981 */ /* 0x000ea4000c1e1100 */
[----:B--2---:R-:W-:-:S04]  /*12e0*/  I2FP.F32.U32 R0, R4 ;  /* 0x0000000400007245 */ /* 0x004fc80000201000 */
[----:B------:R-:W-:-:S04]  /*12f0*/  F2FP.F16.F32.PACK_AB R0, RZ, R0 ;  /* 0x00000000ff00723e */ /* 0x000fc800000000ff */
[----:B------:R-:W-:Y:S01]  /*1300*/  PRMT R27, R0, 0x7610, R27 ;  /* 0x00007610001b7816 */ /* 0x000fe2000000001b */
[----:B------:R-:W-:Y:S06]  /*1310*/  BRA `(.L_x_2545) ;  /* 0x0000000c00bc7947 */ /* 0x000fec0003800000 */
.L_x_2542:
        /* <DEDUP_REMOVED lines=11> */
.L_x_2547:
[----:B------:R-:W2:Y:S02]  /*13d0*/  LDG.E R4, desc[UR36][R4.64] ;  /* 0x0000002404047981 */ /* 0x000ea4000c1e1900 */
[----:B--2---:R-:W-:-:S04]  /*13e0*/  I2FP.F32.S32 R0, R4 ;  /* 0x0000000400007245 */ /* 0x004fc80000201400 */
[----:B------:R-:W-:-:S04]  /*13f0*/  F2FP.F16.F32.PACK_AB R0, RZ, R0 ;  /* 0x00000000ff00723e */ /* 0x000fc800000000ff */
[----:B------:R-:W-:Y:S01]  /*1400*/  PRMT R27, R0, 0x7610, R27 ;  /* 0x00007610001b7816 */ /* 0x000fe2000000001b */
[----:B------:R-:W-:Y:S06]  /*1410*/  BRA `(.L_x_2545) ;  /* 0x0000000c007c7947 */ /* 0x000fec0003800000 */
.L_x_2546:
[----:B------:R-:W2:Y:S02]  /*1420*/  LDG.E.U16 R4, desc[UR36][R4.64] ;  /* 0x0000002404047981 */ /* 0x000ea4000c1e1500 */
[----:B--2---:R-:W0:Y:S02]  /*1430*/  I2F.S16 R0, R4 ;  /* 0x0000000400007306 */ /* 0x004e240000101400 */
[----:B0-----:R-:W-:-:S04]  /*1440*/  F2FP.F16.F32.PACK_AB R0, RZ, R0 ;  /* 0x00000000ff00723e */ /* 0x001fc800000000ff */
[----:B------:R-:W-:Y:S01]  /*1450*/  PRMT R27, R0, 0x7610, R27 ;  /* 0x00007610001b7816 */ /* 0x000fe2000000001b */
[----:B------:R-:W-:Y:S06]  /*1460*/  BRA `(.L_x_2545) ;  /* 0x0000000c00687947 */ /* 0x000fec0003800000 */
.L_x_2541:
        /* <DEDUP_REMOVED lines=9> */
.L_x_2549:
[----:B------:R1:W5:Y:S01]  /*1500*/  LDG.E.U16 R27, desc[UR36][R4.64] ;  /* 0x00000024041b7981 */ /* 0x000362000c1e1500 */
[----:B------:R-:W-:Y:S05]  /*1510*/  BRA `(.L_x_2545) ;  /* 0x0000000c003c7947 */ /* 0x000fea0003800000 */
.L_x_2548:
        /* <DEDUP_REMOVED lines=9> */
.L_x_2551:
[----:B------:R0:W5:Y:S01]  /*15b0*/  LDG.E.U16 R27, desc[UR36][R4.64] ;  /* 0x00000024041b7981 */ /* 0x000162000c1e1500 */
[----:B------:R-:W-:Y:S05]  /*15c0*/  BRA `(.L_x_2545) ;  /* 0x0000000c00107947 */ /* 0x000fea0003800000 */
.L_x_2550:
        /* <DEDUP_REMOVED lines=9> */
.L_x_2540:
        /* <DEDUP_REMOVED lines=14> */
.L_x_2554:
        /* <DEDUP_REMOVED lines=9> */
.L_x_2553:
        /* <DEDUP_REMOVED lines=28> */
.L_x_2556:
        /* <DEDUP_REMOVED lines=15> */
.L_x_2555:
[----:B------:R-:W2:Y:S02]  /*1a80*/  LDG.E.U16 R0, desc[UR36][R4.64] ;  /* 0x0000002404007981 */ /* 0x000ea4000c1e1500 */
[----:B--2---:R-:W-:-:S05]  /*1a90*/  IMAD.U32 R0, R0, 0x10000, RZ ;  /* 0x0001000000007824 */ /* 0x004fca00078e00ff */
[----:B------:R-:W-:-:S04]  /*1aa0*/  F2FP.F16.F32.PACK_AB R0, RZ, R0 ;  /* 0x00000000ff00723e */ /* 0x000fc800000000ff */
[----:B------:R-:W-:Y:S01]  /*1ab0*/  PRMT R27, R0, 0x7610, R27 ;  /* 0x00007610001b7816 */ /* 0x000fe2000000001b */
[----:B------:R-:W-:Y:S06]  /*1ac0*/  BRA `(.L_x_2545) ;  /* 0x0000000400d07947 */ /* 0x000fec0003800000 */
.L_x_2552:
        /* <DEDUP_REMOVED lines=13> */
.L_x_2559:
        /* <DEDUP_REMOVED lines=21> */
.L_x_2563:
[----:B------:R-:W-:Y:S05]  /*1cf0*/  BSYNC B1 ;  /* 0x0000000000017941 */ /* 0x000fea0003800000 */
.L_x_2562:
[----:B------:R-:W-:Y:S01]  /*1d00*/  LEA R5, R0, 0x3b800000, 0x17 ;  /* 0x3b80000000057811 */ /* 0x000fe200078eb8ff */
[----:B------:R-:W-:-:S05]  /*1d10*/  IMAD.SHL.U32 R0, R3, 0x100000, RZ ;  /* 0x0010000003007824 */ /* 0x000fca00078e00ff */
[----:B------:R-:W-:-:S07]  /*1d20*/  LOP3.LUT R0, R5, R0, R6, 0xfe, !PT ;  /* 0x0000000005007212 */ /* 0x000fce00078efe06 */
.L_x_2561:
[----:B------:R-:W-:Y:S05]  /*1d30*/  BSYNC B0 ;  /* 0x0000000000007941 */ /* 0x000fea0003800000 */
.L_x_2560:
[----:B------:R-:W-:-:S04]  /*1d40*/  F2FP.F16.F32.PACK_AB R0, RZ, R0 ;  /* 0x00000000ff00723e */ /* 0x000fc800000000ff */
[----:B------:R-:W-:Y:S01]  /*1d50*/  PRMT R27, R0, 0x7610, R27 ;  /* 0x00007610001b7816 */ /* 0x000fe2000000001b */
[----:B------:R-:W-:Y:S06]  /*1d60*/  BRA `(.L_x_2545) ;  /* 0x0000000400287947 */ /* 0x000fec0003800000 */
.L_x_2558:
        /* <DEDUP_REMOVED lines=21> */
.L_x_2567:
[----:B------:R-:W-:Y:S05]  /*1ec0*/  BSYNC B1 ;  /* 0x0000000000017941 */ /* 0x000fea0003800000 */
.L_x_2566:
[----:B------:R-:W-:Y:S01]  /*1ed0*/  LEA R5, R0, 0x37800000, 0x17 ;  /* 0x3780000000057811 */ /* 0x000fe200078eb8ff */
[----:B------:R-:W-:-:S05]  /*1ee0*/  IMAD.SHL.U32 R0, R3, 0x200000, RZ ;  /* 0x0020000003007824 */ /* 0x000fca00078e00ff */
[----:B------:R-:W-:-:S07]  /*1ef0*/  LOP3.LUT R0, R5, R0, R6, 0xfe, !PT ;  /* 0x0000000005007212 */ /* 0x000fce00078efe06 */
.L_x_2565:
[----:B------:R-:W-:Y:S05]  /*1f00*/  BSYNC B0 ;  /* 0x0000000000007941 */ /* 0x000fea0003800000 */
.L_x_2564:
[----:B------:R-:W-:-:S04]  /*1f10*/  F2FP.F16.F32.PACK_AB R0, RZ, R0 ;  /* 0x00000000ff00723e */ /* 0x000fc800000000ff */
[----:B------:R-:W-:Y:S01]  /*1f20*/  PRMT R27, R0, 0x7610, R27 ;  /* 0x00007610001b7816 */ /* 0x000fe2000000001b */
[----:B------:R-:W-:Y:S06]  /*1f30*/  BRA `(.L_x_2545) ;  /* 0x0000000000b47947 */ /* 0x000fec0003800000 */
.L_x_2557:
        /* <DEDUP_REMOVED lines=14> */
.L_x_2571:
[----:B------:R-:W-:Y:S05]  /*2020*/  BSYNC B0 ;  /* 0x0000000000007941 */ /* 0x000fea0003800000 */
.L_x_2570:
[----:B------:R-:W-:-:S04]  /*2030*/  F2FP.F16.F32.PACK_AB R0, RZ, R0 ;  /* 0x00000000ff00723e */ /* 0x000fc800000000ff */
[----:B------:R-:W-:Y:S01]  /*2040*/  PRMT R27, R0, 0x7610, R27 ;  /* 0x00007610001b7816 */ /* 0x000fe2000000001b */
[----:B------:R-:W-:Y:S06]  /*2050*/  BRA `(.L_x_2545) ;  /* 0x00000000006c7947 */ /* 0x000fec0003800000 */
.L_x_2544:
        /* <DEDUP_REMOVED lines=16> */
.L_x_2572:
[----:B------:R-:W-:Y:S01]  /*2160*/  PRMT R27, RZ, 0x7610, R27 ;  /* 0x00007610ff1b7816 */ /* 0x000fe2000000001b */
[----:B------:R-:W-:Y:S06]  /*2170*/  BRA `(.L_x_2545) ;  /* 0x0000000000247947 */ /* 0x000fec0003800000 */
.L_x_2569:
[----:B------:R-:W2:Y:S02]  /*2180*/  LDG.E.64 R4, desc[UR36][R4.64] ;  /* 0x0000002404047981 */ /* 0x000ea4000c1e1b00 */
[----:B--2---:R-:W0:Y:S02]  /*2190*/  I2F.U64 R0, R4 ;  /* 0x0000000400007312 */ /* 0x004e240000301000 */
[----:B0-----:R-:W-:-:S04]  /*21a0*/  F2FP.F16.F32.PACK_AB R0, RZ, R0 ;  /* 0x00000000ff00723e */ /* 0x001fc800000000ff */
[----:B------:R-:W-:Y:S01]  /*21b0*/  PRMT R27, R0, 0x7610, R27 ;  /* 0x00007610001b7816 */ /* 0x000fe2000000001b */
[----:B------:R-:W-:Y:S06]  /*21c0*/  BRA `(.L_x_2545) ;  /* 0x0000000000107947 */ /* 0x000fec0003800000 */
.L_x_2568:
[----:B------:R-:W2:Y:S02]  /*21d0*/  LDG.E R4, desc[UR36][R4.64] ;  /* 0x0000002404047981 */ /* 0x000ea4000c1e1900 */
[----:B--2---:R-:W-:-:S04]  /*21e0*/  I2FP.F32.U32 R0, R4 ;  /* 0x0000000400007245 */ /* 0x004fc80000201000 */
[----:B------:R-:W-:-:S04]  /*21f0*/  F2FP.F16.F32.PACK_AB R0, RZ, R0 ;  /* 0x00000000ff00723e */ /* 0x000fc800000000ff */
[----:B------:R-:W-:-:S07]  /*2200*/  PRMT R27, R0, 0x7610, R27 ;  /* 0x00007610001b7816 */ /* 0x000fce000000001b */
.L_x_2545:
[----:B------:R-:W-:-:S07]  /*2210*/  VIADD R19, R19, 0x80 ;  /* 0x0000008013137836 */ /* 0x000fce0000000000 */
.L_x_2506:
[----:B------:R-:W-:Y:S05]  /*2220*/  BSYNC B6 ;  /* 0x0000000000067941 */ /* 0x000fea0003800000 */
.L_x_2505:
[----:B------:R-:W-:Y:S01]  /*2230*/  ISETP.GE.AND P0, PT, R19, R22, PT ;  /* 0x000000161300720c */ /* 0x000fe20003f06270 */
[----:B------:R-:W-:Y:S01]  /*2240*/  BSSY B6, `(.L_x_2573) ;  /* 0x0000218000067945 */ /* 0x000fe20003800000 */
[----:B------:R-:W-:-:S11]  /*2250*/  PRMT R25, RZ, 0x7610, R25 ;  /* 0x00007610ff197816 */ /* 0x000fd60000000019 */
[----:B------:R-:W-:Y:S05]  /*2260*/  @P0 BRA `(.L_x_2574) ;  /* 0x0000002000540947 */ /* 0x000fea0003800000 */
[----:B01----:R-:W0:Y:S01]  /*2270*/  LDC.64 R4, c[0x0][0x220] ;  /* 0x00008800ff047b82 */ /* 0x003e220000000a00 */
        /* <DEDUP_REMOVED lines=21> */
.L_x_2578:
[----:B------:R-:W2:Y:S02]  /*23d0*/  LDG.E.U8 R4, desc[UR36][R4.64] ;  /* 0x0000002404047981 */ /* 0x000ea4000c1e1100 */
[----:B--2---:R-:W-:-:S04]  /*23e0*/  I2FP.F32.U32 R0, R4 ;  /* 0x0000000400007245 */ /* 0x004fc80000201000 */
[----:B------:R-:W-:-:S04]  /*23f0*/  F2FP.F16.F32.PACK_AB R0, RZ, R0 ;  /* 0x00000000ff00723e */ /* 0x000fc800000000ff */
[----:B------:R-:W-:Y:S01]  /*2400*/  PRMT R26, R0, 0x7610, R26 ;  /* 0x00007610001a7816 */ /* 0x000fe2000000001a */
[----:B------:R-:W-:Y:S06]  /*2410*/  BRA `(.L_x_2580) ;  /* 0x0000000c00c07947 */ /* 0x000fec0003800000 */
.L_x_2577:
        /* <DEDUP_REMOVED lines=11> */
.L_x_2582:
[----:B------:R-:W2:Y:S02]  /*24d0*/  LDG.E R4, desc[UR36][R4.64] ;  /* 0x0000002404047981 */ /* 0x000ea4000c1e1900 */
[----:B--2---:R-:W-:-:S04]  /*24e0*/  I2FP.F32.S32 R0, R4 ;  /* 0x0000000400007245 */ /* 0x004fc80000201400 */
[----:B------:R-:W-:-:S04]  /*24f0*/  F2FP.F16.F32.PACK_AB R0, RZ, R0 ;  /* 0x00000000ff00723e */ /* 0x000fc800000000ff */
[----:B------:R-:W-:Y:S01]  /*2500*/  PRMT R26, R0, 0x7610, R26 ;  /* 0x00007610001a7816 */ /* 0x000fe2000000001a */
[----:B------:R-:W-:Y:S06]  /*2510*/  BRA `(.L_x_2580) ;  /* 0x0000000c00807947 */ /* 0x000fec0003800000 */
.L_x_2581:
[----:B------:R-:W2:Y:S02]  /*2520*/  LDG.E.U16 R4, desc[UR36][R4.64] ;  /* 0x0000002404047981 */ /* 0x000ea4000c1e1500 */
[----:B--2---:R-:W0:Y:S02]  /*2530*/  I2F.S16 R0, R4 ;  /* 0x0000000400007306 */ /* 0x004e240000101400 */
[----:B0-----:R-:W-:-:S04]  /*2540*/  F2FP.F16.F32.PACK_AB R0, RZ, R0 ;  /* 0x00000000ff00723e */ /* 0x001fc800000000ff */
[----:B------:R-:W-:Y:S01]  /*2550*/  PRMT R26, R0, 0x7610, R26 ;  /* 0x00007610001a7816 */ /* 0x000fe2000000001a */
[----:B------:R-:W-:Y:S06]  /*2560*/  BRA `(.L_x_2580) ;  /* 0x0000000c006c7947 */ /* 0x000fec0003800000 */
.L_x_2576:
        /* <DEDUP_REMOVED lines=9> */
.L_x_2584:
[----:B------:R1:W5:Y:S01]  /*2600*/  LDG.E.U16 R26, desc[UR36][R4.64] ;  /* 0x00000024041a7981 */ /* 0x000362000c1e1500 */
[----:B------:R-:W-:Y:S05]  /*2610*/  BRA `(.L_x_2580) ;  /* 0x0000000c00407947 */ /* 0x000fea0003800000 */
.L_x_2583:
        /* <DEDUP_REMOVED lines=9> */
.L_x_2586:
[----:B------:R0:W5:Y:S01]  /*26b0*/  LDG.E.U16 R26, desc[UR36][R4.64] ;  /* 0x00000024041a7981 */ /* 0x000162000c1e1500 */
[----:B------:R-:W-:Y:S05]  /*26c0*/  BRA `(.L_x_2580) ;  /* 0x0000000c00147947 */ /* 0x000fea0003800000 */
.L_x_2585:
        /* <DEDUP_REMOVED lines=9> */
.L_x_2575:
        /* <DEDUP_REMOVED lines=14> */
.L_x_2589:
        /* <DEDUP_REMOVED lines=9> */
.L_x_2588:
        /* <DEDUP_REMOVED lines=28> */
.L_x_2591:
        /* <DEDUP_REMOVED lines=16> */
.L_x_2590:
[----:B------:R-:W2:Y:S02]  /*2b90*/  LDG.E.U16 R0, desc[UR36][R4.64] ;  /* 0x0000002404007981 */ /* 0x000ea4000c1e1500 */
[----:B--2---:R-:W-:-:S05]  /*2ba0*/  IMAD.U32 R0, R0, 0x10000, RZ ;  /* 0x0001000000007824 */ /* 0x004fca00078e00ff */
[----:B------:R-:W-:-:S04]  /*2bb0*/  F2FP.F16.F32.PACK_AB R0, RZ, R0 ;  /* 0x00000000ff00723e */ /* 0x000fc800000000ff */
[----:B------:R-:W-:Y:S01]  /*2bc0*/  PRMT R26, R0, 0x7610, R26 ;  /* 0x00007610001a7816 */ /* 0x000fe2000000001a */
[----:B------:R-:W-:Y:S06]  /*2bd0*/  BRA `(.L_x_2580) ;  /* 0x0000000400d07947 */ /* 0x000fec0003800000 */
.L_x_2587:
        /* <DEDUP_REMOVED lines=13> */
.L_x_2594:
        /* <DEDUP_REMOVED lines=21> */
.L_x_2598:
[----:B------:R-:W-:Y:S05]  /*2e00*/  BSYNC B1 ;  /* 0x0000000000017941 */ /* 0x000fea0003800000 */
.L_x_2597:
[----:B------:R-:W-:Y:S01]  /*2e10*/  LEA R5, R0, 0x3b800000, 0x17 ;  /* 0x3b80000000057811 */ /* 0x000fe200078eb8ff */
[----:B------:R-:W-:-:S05]  /*2e20*/  IMAD.SHL.U32 R0, R3, 0x100000, RZ ;  /* 0x0010000003007824 */ /* 0x000fca00078e00ff */
[----:B------:R-:W-:-:S07]  /*2e30*/  LOP3.LUT R0, R5, R0, R6, 0xfe, !PT ;  /* 0x0000000005007212 */ /* 0x000fce00078efe06 */
.L_x_2596:
[----:B------:R-:W-:Y:S05]  /*2e40*/  BSYNC B0 ;  /* 0x0000000000007941 */ /* 0x000fea0003800000 */
.L_x_2595:
[----:B------:R-:W-:-:S04]  /*2e50*/  F2FP.F16.F32.PACK_AB R0, RZ, R0 ;  /* 0x00000000ff00723e */ /* 0x000fc800000000ff */
[----:B------:R-:W-:Y:S01]  /*2e60*/  PRMT R26, R0, 0x7610, R26 ;  /* 0x00007610001a7816 */ /* 0x000fe2000000001a */
[----:B------:R-:W-:Y:S06]  /*2e70*/  BRA `(.L_x_2580) ;  /* 0x0000000400287947 */ /* 0x000fec0003800000 */
.L_x_2593:
        /* <DEDUP_REMOVED lines=21> */
.L_x_2602:
[----:B------:R-:W-:Y:S05]  /*2fd0*/  BSYNC B1 ;  /* 0x0000000000017941 */ /* 0x000fea0003800000 */
.L_x_2601:
[----:B------:R-:W-:Y:S01]  /*2fe0*/  LEA R5, R0, 0x37800000, 0x17 ;  /* 0x3780000000057811 */ /* 0x000fe200078eb8ff */
[----:B------:R-:W-:-:S05]  /*2ff0*/  IMAD.SHL.U32 R0, R3, 0x200000, RZ ;  /* 0x0020000003007824 */ /* 0x000fca00078e00ff */
[----:B------:R-:W-:-:S07]  /*3000*/  LOP3.LUT R0, R5, R0, R6, 0xfe, !PT ;  /* 0x0000000005007212 */ /* 0x000fce00078efe06 */
.L_x_2600:
[----:B------:R-:W-:Y:S05]  /*3010*/  BSYNC B0 ;  /* 0x0000000000007941 */ /* 0x000fea0003800000 */
.L_x_2599:
[----:B------:R-:W-:-:S04]  /*3020*/  F2FP.F16.F32.PACK_AB R0, RZ, R0 ;  /* 0x00000000ff00723e */ /* 0x000fc800000000ff */
[----:B------:R-:W-:Y:S01]  /*3030*/  PRMT R26, R0, 0x7610, R26 ;  /* 0x00007610001a7816 */ /* 0x000fe2000000001a */
[----:B------:R-:W-:Y:S06]  /*3040*/  BRA `(.L_x_2580) ;  /* 0x0000000000b47947 */ /* 0x000fec0003800000 */
.L_x_2592:
        /* <DEDUP_REMOVED lines=14> */
.L_x_2606:
[----:B------:R-:W-:Y:S05]  /*3130*/  BSYNC B0 ;  /* 0x0000000000007941 */ /* 0x000fea0003800000 */
.L_x_2605:
[----:B------:R-:W-:-:S04]  /*3140*/  F2FP.F16.F32.PACK_AB R0, RZ, R0 ;  /* 0x00000000ff00723e */ /* 0x000fc800000000ff */
[----:B------:R-:W-:Y:S01]  /*3150*/  PRMT R26, R0, 0x7610, R26 ;  /* 0x00007610001a7816 */ /* 0x000fe2000000001a */
[----:B------:R-:W-:Y:S06]  /*3160*/  BRA `(.L_x_2580) ;  /* 0x00000000006c7947 */ /* 0x000fec0003800000 */
.L_x_2579:
        /* <DEDUP_REMOVED lines=16> */
.L_x_2607:
[----:B------:R-:W-:Y:S01]  /*3270*/  PRMT R26, RZ, 0x7610, R26 ;  /* 0x00007610ff1a7816 */ /* 0x000fe2000000001a */
[----:B------:R-:W-:Y:S06]  /*3280*/  BRA `(.L_x_2580) ;  /* 0x0000000000247947 */ /* 0x000fec0003800000 */
.L_x_2604:
[----:B------:R-:W2:Y:S02]  /*3290*/  LDG.E.64 R4, desc[UR36][R4.64] ;  /* 0x0000002404047981 */ /* 0x000ea4000c1e1b00 */
[----:B--2---:R-:W0:Y:S02]  /*32a0*/  I2F.U64 R0, R4 ;  /* 0x0000000400007312 */ /* 0x004e240000301000 */
[----:B0-----:R-:W-:-:S04]  /*32b0*/  F2FP.F16.F32.PACK_AB R0, RZ, R0 ;  /* 0x00000000ff00723e */ /* 0x001fc800000000ff */
[----:B------:R-:W-:Y:S01]  /*32c0*/  PRMT R26, R0, 0x7610, R26 ;  /* 0x00007610001a7816 */ /* 0x000fe2000000001a */
[----:B------:R-:W-:Y:S06]  /*32d0*/  BRA `(.L_x_2580) ;  /* 0x0000000000107947 */ /* 0x000fec0003800000 */
.L_x_2603:
[----:B------:R-:W2:Y:S02]  /*32e0*/  LDG.E R4, desc[UR36][R4.64] ;  /* 0x0000002404047981 */ /* 0x000ea4000c1e1900 */
[----:B--2---:R-:W-:-:S04]  /*32f0*/  I2FP.F32.U32 R0, R4 ;  /* 0x0000000400007245 */ /* 0x004fc80000201000 */
[----:B------:R-:W-:-:S04]  /*3300*/  F2FP.F16.F32.PACK_AB R0, RZ, R0 ;  /* 0x00000000ff00723e */ /* 0x000fc800000000ff */
[----:B------:R-:W-:-:S07]  /*3310*/  PRMT R26, R0, 0x7610, R26 ;  /* 0x00007610001a7816 */ /* 0x000fce000000001a */
.L_x_2580:
        /* <DEDUP_REMOVED lines=21> */
.L_x_2611:
[----:B------:R-:W2:Y:S02]  /*3470*/  LDG.E.U8 R4, desc[UR36][R4.64] ;  /* 0x0000002404047981 */ /* 0x000ea4000c1e1100 */
[----:B--2---:R-:W-:-:S04]  /*3480*/  I2FP.F32.U32 R0, R4 ;  /* 0x0000000400007245 */ /* 0x004fc80000201000 */
[----:B------:R-:W-:-:S04]  /*3490*/  F2FP.F16.F32.PACK_AB R0, RZ, R0 ;  /* 0x00000000ff00723e */ /* 0x000fc800000000ff */
[----:B------:R-:W-:Y:S01]  /*34a0*/  PRMT R25, R0, 0x7610, R25 ;  /* 0x0000761000197816 */ /* 0x000fe20000000019 */
[----:B------:R-:W-:Y:S06]  /*34b0*/  BRA `(.L_x_2613) ;  /* 0x0000000c00bc7947 */ /* 0x000fec0003800000 */
.L_x_2610:
        /* <DEDUP_REMOVED lines=11> */
.L_x_2615:
[----:B------:R-:W2:Y:S02]  /*3570*/  LDG.E R4, desc[UR36][R4.64] ;  /* 0x0000002404047981 */ /* 0x000ea4000c1e1900 */
[----:B--2---:R-:W-:-:S04]  /*3580*/  I2FP.F32.S32 R0, R4 ;  /* 0x0000000400007245 */ /* 0x004fc80000201400 */
[----:B------:R-:W-:-:S04]  /*3590*/  F2FP.F16.F32.PACK_AB R0, RZ, R0 ;  /* 0x00000000ff00723e */ /* 0x000fc800000000ff */
[----:B------:R-:W-:Y:S01]  /*35a0*/  PRMT R25, R0, 0x7610, R25 ;  /* 0x0000761000197816 */ /* 0x000fe20000000019 */
[----:B------:R-:W-:Y:S06]  /*35b0*/  BRA `(.L_x_2613) ;  /* 0x0000000c007c7947 */ /* 0x000fec0003800000 */
.L_x_2614:
[----:B------:R-:W2:Y:S02]  /*35c0*/  LDG.E.U16 R4, desc[UR36][R4.64] ;  /* 0x0000002404047981 */ /* 0x000ea4000c1e1500 */
[----:B--2---:R-:W0:Y:S02]  /*35d0*/  I2F.S16 R0, R4 ;  /* 0x0000000400007306 */ /* 0x004e240000101400 */
[----:B0-----:R-:W-:-:S04]  /*35e0*/  F2FP.F16.F32.PACK_AB R0, RZ, R0 ;  /* 0x00000000ff00723e */ /* 0x001fc800000000ff */
[----:B------:R-:W-:Y:S01]  /*35f0*/  PRMT R25, R0, 0x7610, R25 ;  /* 0x0000761000197816 */ /* 0x000fe20000000019 */
[----:B------:R-:W-:Y:S06]  /*3600*/  BRA `(.L_x_2613) ;  /* 0x0000000c00687947 */ /* 0x000fec0003800000 */
.L_x_2609:
        /* <DEDUP_REMOVED lines=9> */
.L_x_2617:
[----:B------:R1:W5:Y:S01]  /*36a0*/  LDG.E.U16 R25, desc[UR36][R4.64] ;  /* 0x0000002404197981 */ /* 0x000362000c1e1500 */
[----:B------:R-:W-:Y:S05]  /*36b0*/  BRA `(.L_x_2613) ;  /* 0x0000000c003c7947 */ /* 0x000fea0003800000 */
.L_x_2616:
        /* <DEDUP_REMOVED lines=9> */
.L_x_2619:
[----:B------:R0:W5:Y:S01]  /*3750*/  LDG.E.U16 R25, desc[UR36][R4.64] ;  /* 0x0000002404197981 */ /* 0x000162000c1e1500 */
[----:B------:R-:W-:Y:S05]  /*3760*/  BRA `(.L_x_2613) ;  /* 0x0000000c00107947 */ /* 0x000fea0003800000 */
.L_x_2618:
        /* <DEDUP_REMOVED lines=9> */
.L_x_2608:
        /* <DEDUP_REMOVED lines=14> */
.L_x_2622:
        /* <DEDUP_REMOVED lines=9> */
.L_x_2621:
        /* <DEDUP_REMOVED lines=28> */
.L_x_2624:
        /* <DEDUP_REMOVED lines=15> */
.L_x_2623:
[----:B------:R-:W2:Y:S02]  /*3c20*/  LDG.E.U16 R0, desc[UR36][R4.64] ;  /* 0x0000002404007981 */ /* 0x000ea4000c1e1500 */
[----:B--2---:R-:W-:-:S05]  /*3c30*/  IMAD.U32 R0, R0, 0x10000, RZ ;  /* 0x0001000000007824 */ /* 0x004fca00078e00ff */
[----:B------:R-:W-:-:S04]  /*3c40*/  F2FP.F16.F32.PACK_AB R0, RZ, R0 ;  /* 0x00000000ff00723e */ /* 0x000fc800000000ff */
[----:B------:R-:W-:Y:S01]  /*3c50*/  PRMT R25, R0, 0x7610, R25 ;  /* 0x0000761000197816 */ /* 0x000fe20000000019 */
[----:B------:R-:W-:Y:S06]  /*3c60*/  BRA `(.L_x_2613) ;  /* 0x0000000400d07947 */ /* 0x000fec0003800000 */
.L_x_2620:
        /* <DEDUP_REMOVED lines=13> */
.L_x_2627:
        /* <DEDUP_REMOVED lines=21> */
.L_x_2631:
[----:B------:R-:W-:Y:S05]  /*3e90*/  BSYNC B1 ;  /* 0x0000000000017941 */ /* 0x000fea0003800000 */
.L_x_2630:
[----:B------:R-:W-:Y:S01]  /*3ea0*/  LEA R5, R0, 0x3b800000, 0x17 ;  /* 0x3b80000000057811 */ /* 0x000fe200078eb8ff */
[----:B------:R-:W-:-:S05]  /*3eb0*/  IMAD.SHL.U32 R0, R3, 0x100000, RZ ;  /* 0x0010000003007824 */ /* 0x000fca00078e00ff */
[----:B------:R-:W-:-:S07]  /*3ec0*/  LOP3.LUT R0, R5, R0, R6, 0xfe, !PT ;  /* 0x0000000005007212 */ /* 0x000fce00078efe06 */
.L_x_2629:
[----:B------:R-:W-:Y:S05]  /*3ed0*/  BSYNC B0 ;  /* 0x0000000000007941 */ /* 0x000fea0003800000 */
.L_x_2628:
[----:B------:R-:W-:-:S04]  /*3ee0*/  F2FP.F16.F32.PACK_AB R0, RZ, R0 ;  /* 0x00000000ff00723e */ /* 0x000fc800000000ff */
[----:B------:R-:W-:Y:S01]  /*3ef0*/  PRMT R25, R0, 0x7610, R25 ;  /* 0x0000761000197816 */ /* 0x000fe20000000019 */
[----:B------:R-:W-:Y:S06]  /*3f00*/  BRA `(.L_x_2613) ;  /* 0x0000000400287947 */ /* 0x000fec0003800000 */
.L_x_2626:
        /* <DEDUP_REMOVED lines=21> */
.L_x_2635:
[----:B------:R-:W-:Y:S05]  /*4060*/  BSYNC B1 ;  /* 0x0000000000017941 */ /* 0x000fea0003800000 */
.L_x_2634:
[----:B------:R-:W-:Y:S01]  /*4070*/  LEA R5, R0, 0x37800000, 0x17 ;  /* 0x3780000000057811 */ /* 0x000fe200078eb8ff */
[----:B------:R-:W-:-:S05]  /*4080*/  IMAD.SHL.U32 R0, R3, 0x200000, RZ ;  /* 0x0020000003007824 */ /* 0x000fca00078e00ff */
[----:B------:R-:W-:-:S07]  /*4090*/  LOP3.LUT R0, R5, R0, R6, 0xfe, !PT ;  /* 0x0000000005007212 */ /* 0x000fce00078efe06 */
.L_x_2633:
[----:B------:R-:W-:Y:S05]  /*40a0*/  BSYNC B0 ;  /* 0x0000000000007941 */ /* 0x000fea0003800000 */
.L_x_2632:
[----:B------:R-:W-:-:S04]  /*40b0*/  F2FP.F16.F32.PACK_AB R0, RZ, R0 ;  /* 0x00000000ff00723e */ /* 0x000fc800000000ff */
[----:B------:R-:W-:Y:S01]  /*40c0*/  PRMT R25, R0, 0x7610, R25 ;  /* 0x0000761000197816 */ /* 0x000fe20000000019 */
[----:B------:R-:W-:Y:S06]  /*40d0*/  BRA `(.L_x_2613) ;  /* 0x0000000000b47947 */ /* 0x000fec0003800000 */
.L_x_2625:
        /* <DEDUP_REMOVED lines=14> */
.L_x_2639:
[----:B------:R-:W-:Y:S05]  /*41c0*/  BSYNC B0 ;  /* 0x0000000000007941 */ /* 0x000fea0003800000 */
.L_x_2638:
[----:B------:R-:W-:-:S04]  /*41d0*/  F2FP.F16.F32.PACK_AB R0, RZ, R0 ;  /* 0x00000000ff00723e */ /* 0x000fc800000000ff */
[----:B------:R-:W-:Y:S01]  /*41e0*/  PRMT R25, R0, 0x7610, R25 ;  /* 0x0000761000197816 */ /* 0x000fe20000000019 */
[----:B------:R-:W-:Y:S06]  /*41f0*/  BRA `(.L_x_2613) ;  /* 0x00000000006c7947 */ /* 0x000fec0003800000 */
.L_x_2612:
        /* <DEDUP_REMOVED lines=16> */
.L_x_2640:
[----:B------:R-:W-:Y:S01]  /*4300*/  PRMT R25, RZ, 0x7610, R25 ;  /* 0x00007610ff197816 */ /* 0x000fe20000000019 */
[----:B------:R-:W-:Y:S06]  /*4310*/  BRA `(.L_x_2613) ;  /* 0x0000000000247947 */ /* 0x000fec0003800000 */
.L_x_2637:
[----:B------:R-:W2:Y:S02]  /*4320*/  LDG.E.64 R4, desc[UR36][R4.64] ;  /* 0x0000002404047981 */ /* 0x000ea4000c1e1b00 */
[----:B--2---:R-:W0:Y:S02]  /*4330*/  I2F.U64 R0, R4 ;  /* 0x0000000400007312 */ /* 0x004e240000301000 */
[----:B0-----:R-:W-:-:S04]  /*4340*/  F2FP.F16.F32.PACK_AB R0, RZ, R0 ;  /* 0x00000000ff00723e */ /* 0x001fc800000000ff */
[----:B------:R-:W-:Y:S01]  /*4350*/  PRMT R25, R0, 0x7610, R25 ;  /* 0x0000761000197816 */ /* 0x000fe20000000019 */
[----:B------:R-:W-:Y:S06]  /*4360*/  BRA `(.L_x_2613) ;  /* 0x0000000000107947 */ /* 0x000fec0003800000 */
.L_x_2636:
[----:B------:R-:W2:Y:S02]  /*4370*/  LDG.E R4, desc[UR36][R4.64] ;  /* 0x0000002404047981 */ /* 0x000ea4000c1e1900 */
[----:B--2---:R-:W-:-:S04]  /*4380*/  I2FP.F32.U32 R0, R4 ;  /* 0x0000000400007245 */ /* 0x004fc80000201000 */
[----:B------:R-:W-:-:S04]  /*4390*/  F2FP.F16.F32.PACK_AB R0, RZ, R0 ;  /* 0x00000000ff00723e */ /* 0x000fc800000000ff */
[----:B------:R-:W-:-:S07]  /*43a0*/  PRMT R25, R0, 0x7610, R25 ;  /* 0x0000761000197816 */ /* 0x000fce0000000019 */
.L_x_2613:
[----:B------:R-:W-:-:S07]  /*43b0*/  VIADD R19, R19, 0x80 ;  /* 0x0000008013137836 */ /* 0x000fce0000000000 */
.L_x_2574:
[----:B------:R-:W-:Y:S05]  /*43c0*/  BSYNC B6 ;  /* 0x0000000000067941 */ /* 0x000fea0003800000 */
.L_x_2573:
[----:B------:R-:W-:Y:S01]  /*43d0*/  ISETP.GE.AND P0, PT, R19, R22, PT ;  /* 0x000000161300720c */ /* 0x000fe20003f06270 */
[----:B------:R-:W-:Y:S01]  /*43e0*/  BSSY B6, `(.L_x_2641) ;  /* 0x000021a000067945 */ /* 0x000fe20003800000 */
[----:B------:R-:W-:Y:S02]  /*43f0*/  PRMT R16, RZ, 0x7610, R16 ;  /* 0x00007610ff107816 */ /* 0x000fe40000000010 */
[----:B------:R-:W-:Y:S02]  /*4400*/  PRMT R24, RZ, 0x7610, R24 ;  /* 0x00007610ff187816 */ /* 0x000fe40000000018 */
[----:B------:R-:W-:-:S07]  /*4410*/  PRMT R23, RZ, 0x7610, R23 ;  /* 0x00007610ff177816 */ /* 0x000fce0000000017 */
        /* <DEDUP_REMOVED lines=23> */
.L_x_2646:
[----:B------:R-:W2:Y:S02]  /*4590*/  LDG.E.U8 R4, desc[UR36][R4.64] ;  /* 0x0000002404047981 */ /* 0x000ea4000c1e1100 */
[----:B--2---:R-:W-:-:S04]  /*45a0*/  I2FP.F32.U32 R0, R4 ;  /* 0x0000000400007245 */ /* 0x004fc80000201000 */
[----:B------:R-:W-:-:S04]  /*45b0*/  F2FP.F16.F32.PACK_AB R0, RZ, R0 ;  /* 0x00000000ff00723e */ /* 0x000fc800000000ff */
[----:B------:R-:W-:Y:S01]  /*45c0*/  PRMT R24, R0, 0x7610, R24 ;  /* 0x0000761000187816 */ /* 0x000fe20000000018 */
[----:B------:R-:W-:Y:S06]  /*45d0*/  BRA `(.L_x_2648) ;  /* 0x0000000c00bc7947 */ /* 0x000fec0003800000 */
.L_x_2645:
        /* <DEDUP_REMOVED lines=11> */
.L_x_2650:
[----:B------:R-:W2:Y:S02]  /*4690*/  LDG.E R4, desc[UR36][R4.64] ;  /* 0x0000002404047981 */ /* 0x000ea4000c1e1900 */
[----:B--2---:R-:W-:-:S04]  /*46a0*/  I2FP.F32.S32 R0, R4 ;  /* 0x0000000400007245 */ /* 0x004fc80000201400 */
[----:B------:R-:W-:-:S04]  /*46b0*/  F2FP.F16.F32.PACK_AB R0, RZ, R0 ;  /* 0x00000000ff00723e */ /* 0x000fc800000000ff */
[----:B------:R-:W-:Y:S01]  /*46c0*/  PRMT R24, R0, 0x7610, R24 ;  /* 0x0000761000187816 */ /* 0x000fe20000000018 */
[----:B------:R-:W-:Y:S06]  /*46d0*/  BRA `(.L_x_2648) ;  /* 0x0000000c007c7947 */ /* 0x000fec0003800000 */
.L_x_2649:
[----:B------:R-:W2:Y:S02]  /*46e0*/  LDG.E.U16 R4, desc[UR36][R4.64] ;  /* 0x0000002404047981 */ /* 0x000ea4000c1e1500 */
[----:B--2---:R-:W0:Y:S02]  /*46f0*/  I2F.S16 R0, R4 ;  /* 0x0000000400007306 */ /* 0x004e240000101400 */
[----:B0-----:R-:W-:-:S04]  /*4700*/  F2FP.F16.F32.PACK_AB R0, RZ, R0 ;  /* 0x00000000ff00723e */ /* 0x001fc800000000ff */
[----:B------:R-:W-:Y:S01]  /*4710*/  PRMT R24, R0, 0x7610, R24 ;  /* 0x0000761000187816 */ /* 0x000fe20000000018 */
[----:B------:R-:W-:Y:S06]  /*4720*/  BRA `(.L_x_2648) ;  /* 0x0000000c00687947 */ /* 0x000fec0003800000 */
.L_x_2644:
        /* <DEDUP_REMOVED lines=9> */
.L_x_2652:
[----:B------:R1:W5:Y:S01]  /*47c0*/  LDG.E.U16 R24, desc[UR36][R4.64] ;  /* 0x0000002404187981 */ /* 0x000362000c1e1500 */
[----:B------:R-:W-:Y:S05]  /*47d0*/  BRA `(.L_x_2648) ;  /* 0x0000000c003c7947 */ /* 0x000fea0003800000 */
.L_x_2651:
        /* <DEDUP_REMOVED lines=9> */
.L_x_2654:
[----:B------:R0:W5:Y:S01]  /*4870*/  LDG.E.U16 R24, desc[UR36][R4.64] ;  /* 0x0000002404187981 */ /* 0x000162000c1e1500 */
[----:B------:R-:W-:Y:S05]  /*4880*/  BRA `(.L_x_2648) ;  /* 0x0000000c00107947 */ /* 0x000fea0003800000 */
.L_x_2653:
        /* <DEDUP_REMOVED lines=9> */
.L_x_2643:
        /* <DEDUP_REMOVED lines=14> */
.L_x_2657:
        /* <DEDUP_REMOVED lines=9> */
.L_x_2656:
        /* <DEDUP_REMOVED lines=28> */
.L_x_2659:
        /* <DEDUP_REMOVED lines=15> */
.L_x_2658:
[----:B------:R-:W2:Y:S02]  /*4d40*/  LDG.E.U16 R0, desc[UR36][R4.64] ;  /* 0x0000002404007981 */ /* 0x000ea4000c1e1500 */
[----:B--2---:R-:W-:-:S05]  /*4d50*/  IMAD.U32 R0, R0, 0x10000, RZ ;  /* 0x0001000000007824 */ /* 0x004fca00078e00ff */
[----:B------:R-:W-:-:S04]  /*4d60*/  F2FP.F16.F32.PACK_AB R0, RZ, R0 ;  /* 0x00000000ff00723e */ /* 0x000fc800000000ff */
[----:B------:R-:W-:Y:S01]  /*4d70*/  PRMT R24, R0, 0x7610, R24 ;  /* 0x0000761000187816 */ /* 0x000fe20000000018 */
[----:B------:R-:W-:Y:S06]  /*4d80*/  BRA `(.L_x_2648) ;  /* 0x0000000400d07947 */ /* 0x000fec0003800000 */
.L_x_2655:
        /* <DEDUP_REMOVED lines=13> */
.L_x_2662:
        /* <DEDUP_REMOVED lines=21> */
.L_x_2666:
[----:B------:R-:W-:Y:S05]  /*4fb0*/  BSYNC B1 ;  /* 0x0000000000017941 */ /* 0x000fea0003800000 */
.L_x_2665:
[----:B------:R-:W-:Y:S01]  /*4fc0*/  LEA R5, R0, 0x3b800000, 0x17 ;  /* 0x3b80000000057811 */ /* 0x000fe200078eb8ff */
[----:B------:R-:W-:-:S05]  /*4fd0*/  IMAD.SHL.U32 R0, R3, 0x100000, RZ ;  /* 0x0010000003007824 */ /* 0x000fca00078e00ff */
[----:B------:R-:W-:-:S07]  /*4fe0*/  LOP3.LUT R0, R5, R0, R6, 0xfe, !PT ;  /* 0x0000000005007212 */ /* 0x000fce00078efe06 */
.L_x_2664:
[----:B------:R-:W-:Y:S05]  /*4ff0*/  BSYNC B0 ;  /* 0x0000000000007941 */ /* 0x000fea0003800000 */
.L_x_2663:
[----:B------:R-:W-:-:S04]  /*5000*/  F2FP.F16.F32.PACK_AB R0, RZ, R0 ;  /* 0x00000000ff00723e */ /* 0x000fc800000000ff */
[----:B------:R-:W-:Y:S01]  /*5010*/  PRMT R24, R0, 0x7610, R24 ;  /* 0x0000761000187816 */ /* 0x000fe20000000018 */
[----:B------:R-:W-:Y:S06]  /*5020*/  BRA `(.L_x_2648) ;  /* 0x0000000400287947 */ /* 0x000fec0003800000 */
.L_x_2661:
        /* <DEDUP_REMOVED lines=21> */
.L_x_2670:
[----:B------:R-:W-:Y:S05]  /*5180*/  BSYNC B1 ;  /* 0x0000000000017941 */ /* 0x000fea0003800000 */
.L_x_2669:
[----:B------:R-:W-:Y:S01]  /*5190*/  LEA R5, R0, 0x37800000, 0x17 ;  /* 0x3780000000057811 */ /* 0x000fe200078eb8ff */
[----:B------:R-:W-:-:S05]  /*51a0*/  IMAD.SHL.U32 R0, R3, 0x200000, RZ ;  /* 0x0020000003007824 */ /* 0x000fca00078e00ff */
[----:B------:R-:W-:-:S07]  /*51b0*/  LOP3.LUT R0, R5, R0, R6, 0xfe, !PT ;  /* 0x0000000005007212 */ /* 0x000fce00078efe06 */
.L_x_2668:
[----:B------:R-:W-:Y:S05]  /*51c0*/  BSYNC B0 ;  /* 0x0000000000007941 */ /* 0x000fea0003800000 */
.L_x_2667:
[----:B------:R-:W-:-:S04]  /*51d0*/  F2FP.F16.F32.PACK_AB R0, RZ, R0 ;  /* 0x00000000ff00723e */ /* 0x000fc800000000ff */
[----:B------:R-:W-:Y:S01]  /*51e0*/  PRMT R24, R0, 0x7610, R24 ;  /* 0x0000761000187816 */ /* 0x000fe20000000018 */
[----:B------:R-:W-:Y:S06]  /*51f0*/  BRA `(.L_x_2648) ;  /* 0x0000000000b47947 */ /* 0x000fec0003800000 */
.L_x_2660:
        /* <DEDUP_REMOVED lines=14> */
.L_x_2674:
[----:B------:R-:W-:Y:S05]  /*52e0*/  BSYNC B0 ;  /* 0x0000000000007941 */ /* 0x000fea0003800000 */
.L_x_2673:
[----:B------:R-:W-:-:S04]  /*52f0*/  F2FP.F16.F32.PACK_AB R0, RZ, R0 ;  /* 0x00000000ff00723e */ /* 0x000fc800000000ff */
[----:B------:R-:W-:Y:S01]  /*5300*/  PRMT R24, R0, 0x7610, R24 ;  /* 0x0000761000187816 */ /* 0x000fe20000000018 */
[----:B------:R-:W-:Y:S06]  /*5310*/  BRA `(.L_x_2648) ;  /* 0x00000000006c7947 */ /* 0x000fec0003800000 */
.L_x_2647:
        /* <DEDUP_REMOVED lines=16> */
.L_x_2675:
[----:B------:R-:W-:Y:S01]  /*5420*/  PRMT R24, RZ, 0x7610, R24 ;  /* 0x00007610ff187816 */ /* 0x000fe20000000018 */
[----:B------:R-:W-:Y:S06]  /*5430*/  BRA `(.L_x_2648) ;  /* 0x0000000000247947 */ /* 0x000fec0003800000 */
.L_x_2672:
[----:B------:R-:W2:Y:S02]  /*5440*/  LDG.E.64 R4, desc[UR36][R4.64] ;  /* 0x0000002404047981 */ /* 0x000ea4000c1e1b00 */
[----:B--2---:R-:W0:Y:S02]  /*5450*/  I2F.U64 R0, R4 ;  /* 0x0000000400007312 */ /* 0x004e240000301000 */
[----:B0-----:R-:W-:-:S04]  /*5460*/  F2FP.F16.F32.PACK_AB R0, RZ, R0 ;  /* 0x00000000ff00723e */ /* 0x001fc800000000ff */
[----:B------:R-:W-:Y:S01]  /*5470*/  PRMT R24, R0, 0x7610, R24 ;  /* 0x0000761000187816 */ /* 0x000fe20000000018 */
[----:B------:R-:W-:Y:S06]  /*5480*/  BRA `(.L_x_2648) ;  /* 0x0000000000107947 */ /* 0x000fec0003800000 */
.L_x_2671:
[----:B------:R-:W2:Y:S02]  /*5490*/  LDG.E R4, desc[UR36][R4.64] ;  /* 0x0000002404047981 */ /* 0x000ea4000c1e1900 */
[----:B--2---:R-:W-:-:S04]  /*54a0*/  I2FP.F32.U32 R0, R4 ;  /* 0x0000000400007245 */ /* 0x004fc80000201000 */
[----:B------:R-:W-:-:S04]  /*54b0*/  F2FP.F16.F32.PACK_AB R0, RZ, R0 ;  /* 0x00000000ff00723e */ /* 0x000fc800000000ff */
[----:B------:R-:W-:-:S07]  /*54c0*/  PRMT R24, R0, 0x7610, R24 ;  /* 0x0000761000187816 */ /* 0x000fce0000000018 */
.L_x_2648:
[----:B------:R-:W2:Y:S01]  /*54d0*/  LDC.U8 R3, c[0x0][0x235] ;  /* 0x00008d40ff037b82 */ /* 0x000ea20000000000 */
[----:B------:R-:W-:Y:S02]  /*54e0*/  ULDC UR4, c[0x0][0x23c] ;  /* 0x00008f0000047ab9 */ /* 0x000fe40000000800 */
[----:B------:R-:W-:-:S05]  /*54f0*/  IMAD R17, R17, UR4, RZ ;  /* 0x0000000411117c24 */ /* 0x000fca000f8e02ff */
[----:B01----:R-:W0:Y:S01]  /*5500*/  LDC.64 R4, c[0x0][0x228] ;  /* 0x00008a00ff047b82 */ /* 0x003e220000000a00 */
[----:B--2---:R-:W-:-:S04]  /*5510*/  PRMT R0, R3, 0x9910, RZ ;  /* 0x0000991003007816 */ /* 0x004fc800000000ff */
        /* <DEDUP_REMOVED lines=17> */
.L_x_2679:
[----:B------:R-:W2:Y:S02]  /*5630*/  LDG.E.U8 R4, desc[UR36][R4.64] ;  /* 0x0000002404047981 */ /* 0x000ea4000c1e1100 */
[----:B--2---:R-:W-:-:S04]  /*5640*/  I2FP.F32.U32 R0, R4 ;  /* 0x0000000400007245 */ /* 0x004fc80000201000 */
[----:B------:R-:W-:-:S04]  /*5650*/  F2FP.F16.F32.PACK_AB R0, RZ, R0 ;  /* 0x00000000ff00723e */ /* 0x000fc800000000ff */
[----:B------:R-:W-:Y:S01]  /*5660*/  PRMT R23, R0, 0x7610, R23 ;  /* 0x0000761000177816 */ /* 0x000fe20000000017 */
[----:B------:R-:W-:Y:S06]  /*5670*/  BRA `(.L_x_2681) ;  /* 0x0000000c00bc7947 */ /* 0x000fec0003800000 */
.L_x_2678:
        /* <DEDUP_REMOVED lines=11> */
.L_x_2683:
[----:B------:R-:W2:Y:S02]  /*5730*/  LDG.E R4, desc[UR36][R4.64] ;  /* 0x0000002404047981 */ /* 0x000ea4000c1e1900 */
[----:B--2---:R-:W-:-:S04]  /*5740*/  I2FP.F32.S32 R0, R4 ;  /* 0x0000000400007245 */ /* 0x004fc80000201400 */
[----:B------:R-:W-:-:S04]  /*5750*/  F2FP.F16.F32.PACK_AB R0, RZ, R0 ;  /* 0x00000000ff00723e */ /* 0x000fc800000000ff */
[----:B------:R-:W-:Y:S01]  /*5760*/  PRMT R23, R0, 0x7610, R23 ;  /* 0x0000761000177816 */ /* 0x000fe20000000017 */
[----:B------:R-:W-:Y:S06]  /*5770*/  BRA `(.L_x_2681) ;  /* 0x0000000c007c7947 */ /* 0x000fec0003800000 */
.L_x_2682:
[----:B------:R-:W2:Y:S02]  /*5780*/  LDG.E.U16 R4, desc[UR36][R4.64] ;  /* 0x0000002404047981 */ /* 0x000ea4000c1e1500 */
[----:B--2---:R-:W0:Y:S02]  /*5790*/  I2F.S16 R0, R4 ;  /* 0x0000000400007306 */ /* 0x004e240000101400 */
[----:B0-----:R-:W-:-:S04]  /*57a0*/  F2FP.F16.F32.PACK_AB R0, RZ, R0 ;  /* 0x00000000ff00723e */ /* 0x001fc800000000ff */
[----:B------:R-:W-:Y:S01]  /*57b0*/  PRMT R23, R0, 0x7610, R23 ;  /* 0x0000761000177816 */ /* 0x000fe20000000017 */
[----:B------:R-:W-:Y:S06]  /*57c0*/  BRA `(.L_x_2681) ;  /* 0x0000000c00687947 */ /* 0x000fec0003800000 */
.L_x_2677:
        /* <DEDUP_REMOVED lines=9> */
.L_x_2685:
[----:B------:R1:W5:Y:S01]  /*5860*/  LDG.E.U16 R23, desc[UR36][R4.64] ;  /* 0x0000002404177981 */ /* 0x000362000c1e1500 */
[----:B------:R-:W-:Y:S05]  /*5870*/  BRA `(.L_x_2681) ;  /* 0x0000000c003c7947 */ /* 0x000fea0003800000 */
.L_x_2684:
        /* <DEDUP_REMOVED lines=9> */
.L_x_2687:
[----:B------:R0:W5:Y:S01]  /*5910*/  LDG.E.U16 R23, desc[UR36][R4.64] ;  /* 0x0000002404177981 */ /* 0x000162000c1e1500 */
[----:B------:R-:W-:Y:S05]  /*5920*/  BRA `(.L_x_2681) ;  /* 0x0000000c00107947 */ /* 0x000fea0003800000 */
.L_x_2686:
        /* <DEDUP_REMOVED lines=9> */
.L_x_2676:
        /* <DEDUP_REMOVED lines=14> */
.L_x_2690:
        /* <DEDUP_REMOVED lines=9> */
.L_x_2689:
        /* <DEDUP_REMOVED lines=28> */
.L_x_2692:
        /* <DEDUP_REMOVED lines=15> */
.L_x_2691:
[----:B------:R-:W2:Y:S02]  /*5de0*/  LDG.E.U16 R0, desc[UR36][R4.64] ;  /* 0x0000002404007981 */ /* 0x000ea4000c1e1500 */
[----:B--2---:R-:W-:-:S05]  /*5df0*/  IMAD.U32 R0, R0, 0x10000, RZ ;  /* 0x0001000000007824 */ /* 0x004fca00078e00ff */
[----:B------:R-:W-:-:S04]  /*5e00*/  F2FP.F16.F32.PACK_AB R0, RZ, R0 ;  /* 0x00000000ff00723e */ /* 0x000fc800000000ff */
[----:B------:R-:W-:Y:S01]  /*5e10*/  PRMT R23, R0, 0x7610, R23 ;  /* 0x0000761000177816 */ /* 0x000fe20000000017 */
[----:B------:R-:W-:Y:S06]  /*5e20*/  BRA `(.L_x_2681) ;  /* 0x0000000400d07947 */ /* 0x000fec0003800000 */
.L_x_2688:
        /* <DEDUP_REMOVED lines=13> */
.L_x_2695:
        /* <DEDUP_REMOVED lines=21> */
.L_x_2699:
[----:B------:R-:W-:Y:S05]  /*6050*/  BSYNC B1 ;  /* 0x0000000000017941 */ /* 0x000fea0003800000 */
.L_x_2698:
[----:B------:R-:W-:Y:S01]  /*6060*/  LEA R5, R0, 0x3b800000, 0x17 ;  /* 0x3b80000000057811 */ /* 0x000fe200078eb8ff */
[----:B------:R-:W-:-:S05]  /*6070*/  IMAD.SHL.U32 R0, R3, 0x100000, RZ ;  /* 0x0010000003007824 */ /* 0x000fca00078e00ff */
[----:B------:R-:W-:-:S07]  /*6080*/  LOP3.LUT R0, R5, R0, R6, 0xfe, !PT ;  /* 0x0000000005007212 */ /* 0x000fce00078efe06 */
.L_x_2697:
[----:B------:R-:W-:Y:S05]  /*6090*/  BSYNC B0 ;  /* 0x0000000000007941 */ /* 0x000fea0003800000 */
.L_x_2696:
[----:B------:R-:W-:-:S04]  /*60a0*/  F2FP.F16.F32.PACK_AB R0, RZ, R0 ;  /* 0x00000000ff00723e */ /* 0x000fc800000000ff */
[----:B------:R-:W-:Y:S01]  /*60b0*/  PRMT R23, R0, 0x7610, R23 ;  /* 0x0000761000177816 */ /* 0x000fe20000000017 */
[----:B------:R-:W-:Y:S06]  /*60c0*/  BRA `(.L_x_2681) ;  /* 0x0000000400287947 */ /* 0x000fec0003800000 */
.L_x_2694:
        /* <DEDUP_REMOVED lines=21> */
.L_x_2703:
[----:B------:R-:W-:Y:S05]  /*6220*/  BSYNC B1 ;  /* 0x0000000000017941 */ /* 0x000fea0003800000 */
.L_x_2702:
[----:B------:R-:W-:Y:S01]  /*6230*/  LEA R5, R0, 0x37800000, 0x17 ;  /* 0x3780000000057811 */ /* 0x000fe200078eb8ff */
[----:B------:R-:W-:-:S05]  /*6240*/  IMAD.SHL.U32 R0, R3, 0x200000, RZ ;  /* 0x0020000003007824 */ /* 0x000fca00078e00ff */
[----:B------:R-:W-:-:S07]  /*6250*/  LOP3.LUT R0, R5, R0, R6, 0xfe, !PT ;  /* 0x0000000005007212 */ /* 0x000fce00078efe06 */
.L_x_2701:
[----:B------:R-:W-:Y:S05]  /*6260*/  BSYNC B0 ;  /* 0x0000000000007941 */ /* 0x000fea0003800000 */
.L_x_2700:
[----:B------:R-:W-:-:S04]  /*6270*/  F2FP.F16.F32.PACK_AB R0, RZ, R0 ;  /* 0x00000000ff00723e */ /* 0x000fc800000000ff */
[----:B------:R-:W-:Y:S01]  /*6280*/  PRMT R23, R0, 0x7610, R23 ;  /* 0x0000761000177816 */ /* 0x000fe20000000017 */
[----:B------:R-:W-:Y:S06]  /*6290*/  BRA `(.L_x_2681) ;  /* 0x0000000000b47947 */ /* 0x000fec0003800000 */
.L_x_2693:
        /* <DEDUP_REMOVED lines=14> */
.L_x_2707:
[----:B------:R-:W-:Y:S05]  /*6380*/  BSYNC B0 ;  /* 0x0000000000007941 */ /* 0x000fea0003800000 */
.L_x_2706:
[----:B------:R-:W-:-:S04]  /*6390*/  F2FP.F16.F32.PACK_AB R0, RZ, R0 ;  /* 0x00000000ff00723e */ /* 0x000fc800000000ff */
[----:B------:R-:W-:Y:S01]  /*63a0*/  PRMT R23, R0, 0x7610, R23 ;  /* 0x0000761000177816 */ /* 0x000fe20000000017 */
[----:B------:R-:W-:Y:S06]  /*63b0*/  BRA `(.L_x_2681) ;  /* 0x00000000006c7947 */ /* 0x000fec0003800000 */
.L_x_2680:
        /* <DEDUP_REMOVED lines=16> */
.L_x_2708:
[----:B------:R-:W-:Y:S01]  /*64c0*/  PRMT R23, RZ, 0x7610, R23 ;  /* 0x00007610ff177816 */ /* 0x000fe20000000017 */
[----:B------:R-:W-:Y:S06]  /*64d0*/  BRA `(.L_x_2681) ;  /* 0x0000000000247947 */ /* 0x000fec0003800000 */
.L_x_2705:
[----:B------:R-:W2:Y:S02]  /*64e0*/  LDG.E.64 R4, desc[UR36][R4.64] ;  /* 0x0000002404047981 */ /* 0x000ea4000c1e1b00 */
[----:B--2---:R-:W0:Y:S02]  /*64f0*/  I2F.U64 R0, R4 ;  /* 0x0000000400007312 */ /* 0x004e240000301000 */
[----:B0-----:R-:W-:-:S04]  /*6500*/  F2FP.F16.F32.PACK_AB R0, RZ, R0 ;  /* 0x00000000ff00723e */ /* 0x001fc800000000ff */
[----:B------:R-:W-:Y:S01]  /*6510*/  PRMT R23, R0, 0x7610, R23 ;  /* 0x0000761000177816 */ /* 0x000fe20000000017 */
[----:B------:R-:W-:Y:S06]  /*6520*/  BRA `(.L_x_2681) ;  /* 0x0000000000107947 */ /* 0x000fec0003800000 */
.L_x_2704:
[----:B------:R-:W2:Y:S02]  /*6530*/  LDG.E R4, desc[UR36][R4.64] ;  /* 0x0000002404047981 */ /* 0x000ea4000c1e1900 */
[----:B--2---:R-:W-:-:S04]  /*6540*/  I2FP.F32.U32 R0, R4 ;  /* 0x0000000400007245 */ /* 0x004fc80000201000 */
[----:B------:R-:W-:-:S04]  /*6550*/  F2FP.F16.F32.PACK_AB R0, RZ, R0 ;  /* 0x00000000ff00723e */ /* 0x000fc800000000ff */
[----:B------:R-:W-:-:S07]  /*6560*/  PRMT R23, R0, 0x7610, R23 ;  /* 0x0000761000177816 */ /* 0x000fce0000000017 */
.L_x_2681:
[----:B------:R-:W-:-:S07]  /*6570*/  VIADD R19, R19, 0x80 ;  /* 0x0000008013137836 */ /* 0x000fce0000000000 */
.L_x_2642:
[----:B------:R-:W-:Y:S05]  /*6580*/  BSYNC B6 ;  /* 0x0000000000067941 */ /* 0x000fea0003800000 */
.L_x_2641:
        /* <DEDUP_REMOVED lines=26> */
.L_x_2714:
[----:B------:R-:W2:Y:S02]  /*6730*/  LDG.E.U8 R4, desc[UR36][R4.64] ;  /* 0x0000002404047981 */ /* 0x000ea4000c1e1100 */
[----:B--2---:R-:W-:-:S04]  /*6740*/  I2FP.F32.U32 R0, R4 ;  /* 0x0000000400007245 */ /* 0x004fc80000201000 */
[----:B------:R-:W-:-:S04]  /*6750*/  F2FP.F16.F32.PACK_AB R0, RZ, R0 ;  /* 0x00000000ff00723e */ /* 0x000fc800000000ff */
[----:B------:R-:W-:Y:S01]  /*6760*/  PRMT R16, R0, 0x7610, R16 ;  /* 0x0000761000107816 */ /* 0x000fe20000000010 */
[----:B------:R-:W-:Y:S06]  /*6770*/  BRA `(.L_x_2716) ;  /* 0x0000000c00bc7947 */ /* 0x000fec0003800000 */
.L_x_2713:
        /* <DEDUP_REMOVED lines=11> */
.L_x_2718:
[----:B------:R-:W2:Y:S02]  /*6830*/  LDG.E R4, desc[UR36][R4.64] ;  /* 0x0000002404047981 */ /* 0x000ea4000c1e1900 */
[----:B--2---:R-:W-:-:S04]  /*6840*/  I2FP.F32.S32 R0, R4 ;  /* 0x0000000400007245 */ /* 0x004fc80000201400 */
[----:B------:R-:W-:-:S04]  /*6850*/  F2FP.F16.F32.PACK_AB R0, RZ, R0 ;  /* 0x00000000ff00723e */ /* 0x000fc800000000ff */
[----:B------:R-:W-:Y:S01]  /*6860*/  PRMT R16, R0, 0x7610, R16 ;  /* 0x0000761000107816 */ /* 0x000fe20000000010 */
[----:B------:R-:W-:Y:S06]  /*6870*/  BRA `(.L_x_2716) ;  /* 0x0000000c007c7947 */ /* 0x000fec0003800000 */
.L_x_2717:
[----:B------:R-:W2:Y:S02]  /*6880*/  LDG.E.U16 R4, desc[UR36][R4.64] ;  /* 0x0000002404047981 */ /* 0x000ea4000c1e1500 */
[----:B--2---:R-:W0:Y:S02]  /*6890*/  I2F.S16 R0, R4 ;  /* 0x0000000400007306 */ /* 0x004e240000101400 */
[----:B0-----:R-:W-:-:S04]  /*68a0*/  F2FP.F16.F32.PACK_AB R0, RZ, R0 ;  /* 0x00000000ff00723e */ /* 0x001fc800000000ff */
[----:B------:R-:W-:Y:S01]  /*68b0*/  PRMT R16, R0, 0x7610, R16 ;  /* 0x0000761000107816 */ /* 0x000fe20000000010 */
[----:B------:R-:W-:Y:S06]  /*68c0*/  BRA `(.L_x_2716) ;  /* 0x0000000c00687947 */ /* 0x000fec0003800000 */
.L_x_2712:
        /* <DEDUP_REMOVED lines=9> */
.L_x_2720:
[----:B------:R0:W5:Y:S01]  /*6960*/  LDG.E.U16 R16, desc[UR36][R4.64] ;  /* 0x0000002404107981 */ /* 0x000162000c1e1500 */
[----:B------:R-:W-:Y:S05]  /*6970*/  BRA `(.L_x_2716) ;  /* 0x0000000c003c7947 */ /* 0x000fea0003800000 */
.L_x_2719:
        /* <DEDUP_REMOVED lines=9> */
.L_x_2722:
[----:B------:R1:W5:Y:S01]  /*6a10*/  LDG.E.U16 R16, desc[UR36][R4.64] ;  /* 0x0000002404107981 */ /* 0x000362000c1e1500 */
[----:B------:R-:W-:Y:S05]  /*6a20*/  BRA `(.L_x_2716) ;  /* 0x0000000c00107947 */ /* 0x000fea0003800000 */
.L_x_2721:
        /* <DEDUP_REMOVED lines=9> */
.L_x_2711:
        /* <DEDUP_REMOVED lines=14> */
.L_x_2725:
        /* <DEDUP_REMOVED lines=9> */
.L_x_2724:
        /* <DEDUP_REMOVED lines=28> */
.L_x_2727:
        /* <DEDUP_REMOVED lines=15> */
.L_x_2726:
[----:B------:R-:W2:Y:S02]  /*6ee0*/  LDG.E.U16 R0, desc[UR36][R4.64] ;  /* 0x0000002404007981 */ /* 0x000ea4000c1e1500 */
[----:B--2---:R-:W-:-:S05]  /*6ef0*/  IMAD.U32 R0, R0, 0x10000, RZ ;  /* 0x0001000000007824 */ /* 0x004fca00078e00ff */
[----:B------:R-:W-:-:S04]  /*6f00*/  F2FP.F16.F32.PACK_AB R0, RZ, R0 ;  /* 0x00000000ff00723e */ /* 0x000fc800000000ff */
[----:B------:R-:W-:Y:S01]  /*6f10*/  PRMT R16, R0, 0x7610, R16 ;  /* 0x0000761000107816 */ /* 0x000fe20000000010 */
[----:B------:R-:W-:Y:S06]  /*6f20*/  BRA `(.L_x_2716) ;  /* 0x0000000400d07947 */ /* 0x000fec0003800000 */
.L_x_2723:
        /* <DEDUP_REMOVED lines=13> */
.L_x_2730:
        /* <DEDUP_REMOVED lines=21> */
.L_x_2734:
[----:B------:R-:W-:Y:S05]  /*7150*/  BSYNC B1 ;  /* 0x0000000000017941 */ /* 0x000fea0003800000 */
.L_x_2733:
[----:B------:R-:W-:Y:S01]  /*7160*/  LEA R5, R0, 0x3b800000, 0x17 ;  /* 0x3b80000000057811 */ /* 0x000fe200078eb8ff */
[----:B------:R-:W-:-:S05]  /*7170*/  IMAD.SHL.U32 R0, R3, 0x100000, RZ ;  /* 0x0010000003007824 */ /* 0x000fca00078e00ff */
[----:B------:R-:W-:-:S07]  /*7180*/  LOP3.LUT R0, R5, R0, R6, 0xfe, !PT ;  /* 0x0000000005007212 */ /* 0x000fce00078efe06 */
.L_x_2732:
[----:B------:R-:W-:Y:S05]  /*7190*/  BSYNC B0 ;  /* 0x0000000000007941 */ /* 0x000fea0003800000 */
.L_x_2731:
[----:B------:R-:W-:-:S04]  /*71a0*/  F2FP.F16.F32.PACK_AB R0, RZ, R0 ;  /* 0x00000000ff00723e */ /* 0x000fc800000000ff */
[----:B------:R-:W-:Y:S01]  /*71b0*/  PRMT R16, R0, 0x7610, R16 ;  /* 0x0000761000107816 */ /* 0x000fe20000000010 */
[----:B------:R-:W-:Y:S06]  /*71c0*/  BRA `(.L_x_2716) ;  /* 0x0000000400287947 */ /* 0x000fec0003800000 */
.L_x_2729:
        /* <DEDUP_REMOVED lines=21> */
.L_x_2738:
[----:B------:R-:W-:Y:S05]  /*7320*/  BSYNC B1 ;  /* 0x0000000000017941 */ /* 0x000fea0003800000 */
.L_x_2737:
[----:B------:R-:W-:Y:S01]  /*7330*/  LEA R5, R0, 0x37800000, 0x17 ;  /* 0x3780000000057811 */ /* 0x000fe200078eb8ff */
[----:B------:R-:W-:-:S05]  /*7340*/  IMAD.SHL.U32 R0, R3, 0x200000, RZ ;  /* 0x0020000003007824 */ /* 0x000fca00078e00ff */
[----:B------:R-:W-:-:S07]  /*7350*/  LOP3.LUT R0, R5, R0, R6, 0xfe, !PT ;  /* 0x0000000005007212 */ /* 0x000fce00078efe06 */
.L_x_2736:
[----:B------:R-:W-:Y:S05]  /*7360*/  BSYNC B0 ;  /* 0x0000000000007941 */ /* 0x000fea0003800000 */
.L_x_2735:
[----:B------:R-:W-:-:S04]  /*7370*/  F2FP.F16.F32.PACK_AB R0, RZ, R0 ;  /* 0x00000000ff00723e */ /* 0x000fc800000000ff */
[----:B------:R-:W-:Y:S01]  /*7380*/  PRMT R16, R0, 0x7610, R16 ;  /* 0x0000761000107816 */ /* 0x000fe20000000010 */
[----:B------:R-:W-:Y:S06]  /*7390*/  BRA `(.L_x_2716) ;  /* 0x0000000000b47947 */ /* 0x000fec0003800000 */
.L_x_2728:
        /* <DEDUP_REMOVED lines=14> */
.L_x_2742:
[----:B------:R-:W-:Y:S05]  /*7480*/  BSYNC B0 ;  /* 0x0000000000007941 */ /* 0x000fea0003800000 */
.L_x_2741:
[----:B------:R-:W-:-:S04]  /*7490*/  F2FP.F16.F32.PACK_AB R0, RZ, R0 ;  /* 0x00000000ff00723e */ /* 0x000fc800000000ff */
[----:B------:R-:W-:Y:S01]  /*74a0*/  PRMT R16, R0, 0x7610, R16 ;  /* 0x0000761000107816 */ /* 0x000fe20000000010 */
[----:B------:R-:W-:Y:S06]  /*74b0*/  BRA `(.L_x_2716) ;  /* 0x00000000006c7947 */ /* 0x000fec0003800000 */
.L_x_2715:
        /* <DEDUP_REMOVED lines=16> */
.L_x_2743:
[----:B------:R-:W-:Y:S01]  /*75c0*/  PRMT R16, RZ, 0x7610, R16 ;  /* 0x00007610ff107816 */ /* 0x000fe20000000010 */
[----:B------:R-:W-:Y:S06]  /*75d0*/  BRA `(.L_x_2716) ;  /* 0x0000000000247947 */ /* 0x000fec0003800000 */
.L_x_2740:
[----:B------:R-:W2:Y:S02]  /*75e0*/  LDG.E.64 R4, desc[UR36][R4.64] ;  /* 0x0000002404047981 */ /* 0x000ea4000c1e1b00 */
[----:B--2---:R-:W0:Y:S02]  /*75f0*/  I2F.U64 R0, R4 ;  /* 0x0000000400007312 */ /* 0x004e240000301000 */
[----:B0-----:R-:W-:-:S04]  /*7600*/  F2FP.F16.F32.PACK_AB R0, RZ, R0 ;  /* 0x00000000ff00723e */ /* 0x001fc800000000ff */
[----:B------:R-:W-:Y:S01]  /*7610*/  PRMT R16, R0, 0x7610, R16 ;  /* 0x0000761000107816 */ /* 0x000fe20000000010 */
[----:B------:R-:W-:Y:S06]  /*7620*/  BRA `(.L_x_2716) ;  /* 0x0000000000107947 */ /* 0x000fec0003800000 */
.L_x_2739:
[----:B------:R-:W2:Y:S02]  /*7630*/  LDG.E R4, desc[UR36][R4.64] ;  /* 0x0000002404047981 */ /* 0x000ea4000c1e1900 */
[----:B--2---:R-:W-:-:S04]  /*7640*/  I2FP.F32.U32 R0, R4 ;  /* 0x0000000400007245 */ /* 0x004fc80000201000 */
[----:B------:R-:W-:-:S04]  /*7650*/  F2FP.F16.F32.PACK_AB R0, RZ, R0 ;  /* 0x00000000ff00723e */ /* 0x000fc800000000ff */
[----:B------:R-:W-:-:S07]  /*7660*/  PRMT R16, R0, 0x7610, R16 ;  /* 0x0000761000107816 */ /* 0x000fce0000000010 */
.L_x_2716:
        /* <DEDUP_REMOVED lines=22> */
.L_x_2747:
[----:B------:R-:W2:Y:S02]  /*77d0*/  LDG.E.U8 R4, desc[UR36][R4.64] ;  /* 0x0000002404047981 */ /* 0x000ea4000c1e1100 */
[----:B--2---:R-:W-:-:S04]  /*77e0*/  I2FP.F32.U32 R0, R4 ;  /* 0x0000000400007245 */ /* 0x004fc80000201000 */
[----:B------:R-:W-:-:S04]  /*77f0*/  F2FP.F16.F32.PACK_AB R0, RZ, R0 ;  /* 0x00000000ff00723e */ /* 0x000fc800000000ff */
[----:B------:R-:W-:Y:S01]  /*7800*/  PRMT R17, R0, 0x7610, R17 ;  /* 0x0000761000117816 */ /* 0x000fe20000000011 */
[----:B------:R-:W-:Y:S06]  /*7810*/  BRA `(.L_x_2710) ;  /* 0x0000000c00bc7947 */ /* 0x000fec0003800000 */
.L_x_2746:
        /* <DEDUP_REMOVED lines=11> */
.L_x_2750:
[----:B------:R-:W2:Y:S02]  /*78d0*/  LDG.E R4, desc[UR36][R4.64] ;  /* 0x0000002404047981 */ /* 0x000ea4000c1e1900 */
[----:B--2---:R-:W-:-:S04]  /*78e0*/  I2FP.F32.S32 R0, R4 ;  /* 0x0000000400007245 */ /* 0x004fc80000201400 */
[----:B------:R-:W-:-:S04]  /*78f0*/  F2FP.F16.F32.PACK_AB R0, RZ, R0 ;  /* 0x00000000ff00723e */ /* 0x000fc800000000ff */
[----:B------:R-:W-:Y:S01]  /*7900*/  PRMT R17, R0, 0x7610, R17 ;  /* 0x0000761000117816 */ /* 0x000fe20000000011 */
[----:B------:R-:W-:Y:S06]  /*7910*/  BRA `(.L_x_2710) ;  /* 0x0000000c007c7947 */ /* 0x000fec0003800000 */
.L_x_2749:
[----:B------:R-:W2:Y:S02]  /*7920*/  LDG.E.U16 R4, desc[UR36][R4.64] ;  /* 0x0000002404047981 */ /* 0x000ea4000c1e1500 */
[----:B--2---:R-:W0:Y:S02]  /*7930*/  I2F.S16 R0, R4 ;  /* 0x0000000400007306 */ /* 0x004e240000101400 */
[----:B0-----:R-:W-:-:S04]  /*7940*/  F2FP.F16.F32.PACK_AB R0, RZ, R0 ;  /* 0x00000000ff00723e */ /* 0x001fc800000000ff */
[----:B------:R-:W-:Y:S01]  /*7950*/  PRMT R17, R0, 0x7610, R17 ;  /* 0x0000761000117816 */ /* 0x000fe20000000011 */
[----:B------:R-:W-:Y:S06]  /*7960*/  BRA `(.L_x_2710) ;  /* 0x0000000c00687947 */ /* 0x000fec0003800000 */
.L_x_2745:
        /* <DEDUP_REMOVED lines=9> */
.L_x_2752:
[----:B------:R2:W5:Y:S01]  /*7a00*/  LDG.E.U16 R17, desc[UR36][R4.64] ;  /* 0x0000002404117981 */ /* 0x000562000c1e1500 */
[----:B------:R-:W-:Y:S05]  /*7a10*/  BRA `(.L_x_2710) ;  /* 0x0000000c003c7947 */ /* 0x000fea0003800000 */
.L_x_2751:
        /* <DEDUP_REMOVED lines=9> */
.L_x_2754:
[----:B------:R3:W5:Y:S01]  /*7ab0*/  LDG.E.U16 R17, desc[UR36][R4.64] ;  /* 0x0000002404117981 */ /* 0x000762000c1e1500 */
[----:B------:R-:W-:Y:S05]  /*7ac0*/  BRA `(.L_x_2710) ;  /* 0x0000000c00107947 */ /* 0x000fea0003800000 */
.L_x_2753:
        /* <DEDUP_REMOVED lines=9> */
.L_x_2744:
        /* <DEDUP_REMOVED lines=14> */
.L_x_2757:
        /* <DEDUP_REMOVED lines=9> */
.L_x_2756:
        /* <DEDUP_REMOVED lines=28> */
.L_x_2759:
        /* <DEDUP_REMOVED lines=15> */
.L_x_2758:
[----:B------:R-:W2:Y:S02]  /*7f80*/  LDG.E.U16 R0, desc[UR36][R4.64] ;  /* 0x0000002404007981 */ /* 0x000ea4000c1e1500 */
[----:B--2---:R-:W-:-:S05]  /*7f90*/  IMAD.U32 R0, R0, 0x10000, RZ ;  /* 0x0001000000007824 */ /* 0x004fca00078e00ff */
[----:B------:R-:W-:-:S04]  /*7fa0*/  F2FP.F16.F32.PACK_AB R0, RZ, R0 ;  /* 0x00000000ff00723e */ /* 0x000fc800000000ff */
[----:B------:R-:W-:Y:S01]  /*7fb0*/  PRMT R17, R0, 0x7610, R17 ;  /* 0x0000761000117816 */ /* 0x000fe20000000011 */
[----:B------:R-:W-:Y:S06]  /*7fc0*/  BRA `(.L_x_2710) ;  /* 0x0000000400d07947 */ /* 0x000fec0003800000 */
.L_x_2755:
        /* <DEDUP_REMOVED lines=13> */
.L_x_2762:
        /* <DEDUP_REMOVED lines=21> */
.L_x_2766:
[----:B------:R-:W-:Y:S05]  /*81f0*/  BSYNC B1 ;  /* 0x0000000000017941 */ /* 0x000fea0003800000 */
.L_x_2765:
[----:B------:R-:W-:Y:S01]  /*8200*/  LEA R5, R0, 0x3b800000, 0x17 ;  /* 0x3b80000000057811 */ /* 0x000fe200078eb8ff */
[----:B------:R-:W-:-:S05]  /*8210*/  IMAD.SHL.U32 R0, R3, 0x100000, RZ ;  /* 0x0010000003007824 */ /* 0x000fca00078e00ff */
[----:B------:R-:W-:-:S07]  /*8220*/  LOP3.LUT R0, R5, R0, R6, 0xfe, !PT ;  /* 0x0000000005007212 */ /* 0x000fce00078efe06 */
.L_x_2764:
[----:B------:R-:W-:Y:S05]  /*8230*/  BSYNC B0 ;  /* 0x0000000000007941 */ /* 0x000fea0003800000 */
.L_x_2763:
[----:B------:R-:W-:-:S04]  /*8240*/  F2FP.F16.F32.PACK_AB R0, RZ, R0 ;  /* 0x00000000ff00723e */ /* 0x000fc800000000ff */
[----:B------:R-:W-:Y:S01]  /*8250*/  PRMT R17, R0, 0x7610, R17 ;  /* 0x0000761000117816 */ /* 0x000fe20000000011 */
[----:B------:R-:W-:Y:S06]  /*8260*/  BRA `(.L_x_2710) ;  /* 0x0000000400287947 */ /* 0x000fec0003800000 */
.L_x_2761:
        /* <DEDUP_REMOVED lines=21> */
.L_x_2770:
[----:B------:R-:W-:Y:S05]  /*83c0*/  BSYNC B1 ;  /* 0x0000000000017941 */ /* 0x000fea0003800000 */
.L_x_2769:
[----:B------:R-:W-:Y:S01]  /*83d0*/  LEA R5, R0, 0x37800000, 0x17 ;  /* 0x3780000000057811 */ /* 0x000fe200078eb8ff */
[----:B------:R-:W-:-:S05]  /*83e0*/  IMAD.SHL.U32 R0, R3, 0x200000, RZ ;  /* 0x0020000003007824 */ /* 0x000fca00078e00ff */
[----:B------:R-:W-:-:S07]  /*83f0*/  LOP3.LUT R0, R5, R0, R6, 0xfe, !PT ;  /* 0x0000000005007212 */ /* 0x000fce00078efe06 */
.L_x_2768:
[----:B------:R-:W-:Y:S05]  /*8400*/  BSYNC B0 ;  /* 0x0000000000007941 */ /* 0x000fea0003800000 */
.L_x_2767:
[----:B------:R-:W-:-:S04]  /*8410*/  F2FP.F16.F32.PACK_AB R0, RZ, R0 ;  /* 0x00000000ff00723e */ /* 0x000fc800000000ff */
[----:B------:R-:W-:Y:S01]  /*8420*/  PRMT R17, R0, 0x7610, R17 ;  /* 0x0000761000117816 */ /* 0x000fe20000000011 */
[----:B------:R-:W-:Y:S06]  /*8430*/  BRA `(.L_x_2710) ;  /* 0x0000000000b47947 */ /* 0x000fec0003800000 */
.L_x_2760:
        /* <DEDUP_REMOVED lines=14> */
.L_x_2774:
[----:B------:R-:W-:Y:S05]  /*8520*/  BSYNC B0 ;  /* 0x0000000000007941 */ /* 0x000fea0003800000 */
.L_x_2773:
[----:B------:R-:W-:-:S04]  /*8530*/  F2FP.F16.F32.PACK_AB R0, RZ, R0 ;  /* 0x00000000ff00723e */ /* 0x000fc800000000ff */
[----:B------:R-:W-:Y:S01]  /*8540*/  PRMT R17, R0, 0x7610, R17 ;  /* 0x0000761000117816 */ /* 0x000fe20000000011 */
[----:B------:R-:W-:Y:S06]  /*8550*/  BRA `(.L_x_2710) ;  /* 0x00000000006c7947 */ /* 0x000fec0003800000 */
.L_x_2748:
        /* <DEDUP_REMOVED lines=16> */
.L_x_2775:
[----:B------:R-:W-:Y:S01]  /*8660*/  PRMT R17, RZ, 0x7610, R17 ;  /* 0x00007610ff117816 */ /* 0x000fe20000000011 */
[----:B------:R-:W-:Y:S06]  /*8670*/  BRA `(.L_x_2710) ;  /* 0x0000000000247947 */ /* 0x000fec0003800000 */
.L_x_2772:
[----:B------:R-:W2:Y:S02]  /*8680*/  LDG.E.64 R4, desc[UR36][R4.64] ;  /* 0x0000002404047981 */ /* 0x000ea4000c1e1b00 */
[----:B--2---:R-:W0:Y:S02]  /*8690*/  I2F.U64 R0, R4 ;  /* 0x0000000400007312 */ /* 0x004e240000301000 */
[----:B0-----:R-:W-:-:S04]  /*86a0*/  F2FP.F16.F32.PACK_AB R0, RZ, R0 ;  /* 0x00000000ff00723e */ /* 0x001fc800000000ff */
[----:B------:R-:W-:Y:S01]  /*86b0*/  PRMT R17, R0, 0x7610, R17 ;  /* 0x0000761000117816 */ /* 0x000fe20000000011 */
[----:B------:R-:W-:Y:S06]  /*86c0*/  BRA `(.L_x_2710) ;  /* 0x0000000000107947 */ /* 0x000fec0003800000 */
.L_x_2771:
[----:B------:R-:W2:Y:S02]  /*86d0*/  LDG.E R4, desc[UR36][R4.64] ;  /* 0x0000002404047981 */ /* 0x000ea4000c1e1900 */
[----:B--2---:R-:W-:-:S04]  /*86e0*/  I2FP.F32.U32 R0, R4 ;  /* 0x0000000400007245 */ /* 0x004fc80000201000 */
[----:B------:R-:W-:-:S04]  /*86f0*/  F2FP.F16.F32.PACK_AB R0, RZ, R0 ;  /* 0x00000000ff00723e */ /* 0x000fc800000000ff */
[----:B------:R-:W-:-:S07]  /*8700*/  PRMT R17, R0, 0x7610, R17 ;  /* 0x0000761000117816 */ /* 0x000fce0000000011 */
.L_x_2710:
[----:B------:R-:W-:Y:S05]  /*8710*/  BSYNC B6 ;  /* 0x0000000000067941 */ /* 0x000fea0003800000 */
.L_x_2709:
[----:B------:R-:W4:Y:S01]  /*8720*/  S2R R19, SR_TID.X ;  /* 0x0000000000137919 */ /* 0x000f220000002100 */
[----:B------:R-:W0:Y:S01]  /*8730*/  LDC.U8 R18, c[0x0][0x240] ;  /* 0x00009000ff127b82 */ /* 0x000e220000000000 */
[----:B------:R-:W-:Y:S01]  /*8740*/  BSSY B6, `(.L_x_2776) ;  /* 0x0000102000067945 */ /* 0x000fe20003800000 */
[----:B----4-:R-:W-:-:S13]  /*8750*/  ISETP.GE.AND P0, PT, R19, R22, PT ;  /* 0x000000161300720c */ /* 0x010fda0003f06270 */
[----:B------:R-:W-:Y:S05]  /*8760*/  @P0 BRA `(.L_x_2777) ;  /* 0x0000000c00fc0947 */ /* 0x000fea0003800000 */
[----:B------:R-:W4:Y:S01]  /*8770*/  LDC.64 R8, c[0x0][0x218] ;  /* 0x00008600ff087b82 */ /* 0x000f220000000a00 */
[----:B------:R-:W-:Y:S01]  /*8780*/  IMAD R0, R2, 0x200, R19 ;  /* 0x0000020002007824 */ /* 0x000fe200078e0213 */
[----:B0123--:R-:W-:Y:S01]  /*8790*/  PRMT R4, R18, 0x9910, RZ ;  /* 0x0000991012047816 */ /* 0x00ffe200000000ff */
[----:B------:R-:W-:Y:S01]  /*87a0*/  ULDC UR4, c[0x0][0x244] ;  /* 0x0000910000047ab9 */ /* 0x000fe20000000800 */
[----:B------:R-:W-:Y:S02]  /*87b0*/  VIADD R19, R19, 0x80 ;  /* 0x0000008013137836 */ /* 0x000fe40000000000 */
[----:B------:R-:W-:Y:S02]  /*87c0*/  IMAD R3, R0, UR4, RZ ;  /* 0x0000000400037c24 */ /* 0x000fe4000f8e02ff */
[----:B------:R-:W-:-:S05]  /*87d0*/  IMAD.MOV.U32 R0, RZ, RZ, R4 ;  /* 0x000000ffff007224 */ /* 0x000fca00078e0004 */
[----:B------:R-:W-:Y:S02]  /*87e0*/  ISETP.GT.AND P0, PT, R0, 0x9, PT ;  /* 0x000000090000780c */ /* 0x000fe40003f04270 */
[----:B----4-:R-:W-:-:S05]  /*87f0*/  IADD3 R8, P1, R3, R8, RZ ;  /* 0x0000000803087210 */ /* 0x010fca0007f3e0ff */
        /* <DEDUP_REMOVED lines=10> */
[----:B-----5:R-:W-:-:S04]  /*88a0*/  HADD2.F32 R28, -RZ, R28.H0_H0 ;  /* 0x2000001cff1c7230 */ /* 0x020fc80000004100 */
[----:B------:R-:W0:Y:S02]  /*88b0*/  F2I.FTZ.TRUNC.NTZ R3, R28 ;  /* 0x0000001c00037305 */ /* 0x000e24000021f100 */
[----:B0-----:R0:W-:Y:S01]  /*88c0*/  STG.E.U8 desc[UR36][R8.64], R3 ;  /* 0x0000000308007986 */ /* 0x0011e2000c101124 */
[----:B------:R-:W-:Y:S05]  /*88d0*/  BRA `(.L_x_2777) ;  /* 0x0000000c00a07947 */ /* 0x000fea0003800000 */
.L_x_2781:
[----:B-----5:R-:W-:-:S06]  /*88e0*/  HADD2.F32 R5, -RZ, R28.H0_H0 ;  /* 0x2000001cff057230 */ /* 0x020fcc0000004100 */
[----:B------:R-:W0:Y:S02]  /*88f0*/  F2I.S64.TRUNC R4, R5 ;  /* 0x0000000500047311 */ /* 0x000e24000020d900 */
[----:B0-----:R0:W-:Y:S01]  /*8900*/  STG.E.U8 desc[UR36][R8.64], R4 ;  /* 0x0000000408007986 */ /* 0x0011e2000c101124 */
[----:B------:R-:W-:Y:S05]  /*8910*/  BRA `(.L_x_2777) ;  /* 0x0000000c00907947 */ /* 0x000fea0003800000 */
.L_x_2780:
        /* <DEDUP_REMOVED lines=10> */
.L_x_2784:
[----:B-----5:R-:W-:-:S04]  /*89c0*/  HADD2.F32 R28, -RZ, R28.H0_H0 ;  /* 0x2000001cff1c7230 */ /* 0x020fc80000004100 */
[----:B------:R-:W0:Y:S02]  /*89d0*/  F2I.FTZ.TRUNC.NTZ R3, R28 ;  /* 0x0000001c00037305 */ /* 0x000e24000021f100 */
[----:B0-----:R0:W-:Y:S01]  /*89e0*/  STG.E desc[UR36][R8.64], R3 ;  /* 0x0000000308007986 */ /* 0x0011e2000c101924 */
[----:B------:R-:W-:Y:S05]  /*89f0*/  BRA `(.L_x_2777) ;  /* 0x0000000c00587947 */ /* 0x000fea0003800000 */
.L_x_2783:
[----:B-----5:R-:W-:-:S04]  /*8a00*/  HADD2.F32 R28, -RZ, R28.H0_H0 ;  /* 0x2000001cff1c7230 */ /* 0x020fc80000004100 */
[----:B------:R-:W0:Y:S02]  /*8a10*/  F2I.FTZ.TRUNC.NTZ R3, R28 ;  /* 0x0000001c00037305 */ /* 0x000e24000021f100 */
[----:B0-----:R0:W-:Y:S01]  /*8a20*/  STG.E.U16 desc[UR36][R8.64], R3 ;  /* 0x0000000308007986 */ /* 0x0011e2000c101524 */
[----:B------:R-:W-:Y:S05]  /*8a30*/  BRA `(.L_x_2777) ;  /* 0x0000000c00487947 */ /* 0x000fea0003800000 */
.L_x_2779:
        /* <DEDUP_REMOVED lines=9> */
.L_x_2786:
[----:B-----5:R4:W-:Y:S01]  /*8ad0*/  STG.E.U16 desc[UR36][R8.64], R28 ;  /* 0x0000001c08007986 */ /* 0x0209e2000c101524 */
[----:B------:R-:W-:Y:S05]  /*8ae0*/  BRA `(.L_x_2777) ;  /* 0x0000000c001c7947 */ /* 0x000fea0003800000 */
.L_x_2785:
        /* <DEDUP_REMOVED lines=10> */
.L_x_2788:
[----:B-----5:R-:W-:-:S05]  /*8b90*/  PRMT R27, R28, 0x5410, R27 ;  /* 0x000054101c1b7816 */ /* 0x020fca000000001b */
[----:B------:R0:W-:Y:S01]  /*8ba0*/  STG.E desc[UR36][R8.64], R27 ;  /* 0x0000001b08007986 */ /* 0x0001e2000c101924 */
[----:B------:R-:W-:Y:S05]  /*8bb0*/  BRA `(.L_x_2777) ;  /* 0x0000000800e87947 */ /* 0x000fea0003800000 */
.L_x_2787:
[----:B-----5:R-:W-:-:S05]  /*8bc0*/  HADD2.F32 R4, -RZ, R28.H0_H0 ;  /* 0x2000001cff047230 */ /* 0x020fca0000004100 */
[----:B------:R-:W-:-:S06]  /*8bd0*/  FMUL.FTZ R4, R4, 1 ;  /* 0x3f80000004047820 */ /* 0x000fcc0000410000 */
[----:B------:R-:W0:Y:S02]  /*8be0*/  F2F.F64.F32 R4, R4 ;  /* 0x0000000400047310 */ /* 0x000e240000201800 */
[----:B0-----:R0:W-:Y:S01]  /*8bf0*/  STG.E.64 desc[UR36][R8.64], R4 ;  /* 0x0000000408007986 */ /* 0x0011e2000c101b24 */
[----:B------:R-:W-:Y:S05]  /*8c00*/  BRA `(.L_x_2777) ;  /* 0x0000000800d47947 */ /* 0x000fea0003800000 */
.L_x_2778:
        /* <DEDUP_REMOVED lines=16> */
.L_x_2791:
        /* <DEDUP_REMOVED lines=8> */
.L_x_2790:
        /* <DEDUP_REMOVED lines=21> */
.L_x_2795:
[----:B------:R-:W-:Y:S05]  /*8ee0*/  BSYNC B0 ;  /* 0x0000000000007941 */ /* 0x000fea0003800000 */
.L_x_2794:
[----:B------:R-:W-:-:S05]  /*8ef0*/  LOP3.LUT R5, R0, R5, RZ, 0xfc, !PT ;  /* 0x0000000500057212 */ /* 0x000fca00078efcff */
[----:B------:R0:W-:Y:S01]  /*8f00*/  STG.E.U8 desc[UR36][R8.64], R5 ;  /* 0x0000000508007986 */ /* 0x0001e2000c101124 */
[----:B------:R-:W-:Y:S05]  /*8f10*/  BRA `(.L_x_2777) ;  /* 0x0000000800107947 */ /* 0x000fea0003800000 */
.L_x_2793:
        /* <DEDUP_REMOVED lines=13> */
.L_x_2797:
[----:B------:R-:W-:Y:S01]  /*8ff0*/  IMAD.MOV.U32 R0, RZ, RZ, 0x7f ;  /* 0x0000007fff007424 */ /* 0x000fe200078e00ff */
[----:B------:R-:W-:-:S04]  /*9000*/  ISETP.GT.U32.AND P0, PT, R3, 0x7f800000, PT ;  /* 0x7f8000000300780c */ /* 0x000fc80003f04070 */
[----:B------:R-:W-:-:S09]  /*9010*/  SEL R0, R0, 0x7c, P0 ;  /* 0x0000007c00007807 */ /* 0x000fd20000000000 */
.L_x_2798:
[----:B------:R-:W-:Y:S05]  /*9020*/  BSYNC B0 ;  /* 0x0000000000007941 */ /* 0x000fea0003800000 */
.L_x_2796:
[----:B------:R-:W-:-:S04]  /*9030*/  LOP3.LUT R3, R5, 0x80000000, RZ, 0xc0, !PT ;  /* 0x8000000005037812 */ /* 0x000fc800078ec0ff */
[----:B------:R-:W-:-:S04]  /*9040*/  SHF.R.U32.HI R3, RZ, 0x18, R3 ;  /* 0x00000018ff037819 */ /* 0x000fc80000011603 */
[----:B------:R-:W-:-:S05]  /*9050*/  LOP3.LUT R3, R0, R3, RZ, 0xfc, !PT ;  /* 0x0000000300037212 */ /* 0x000fca00078efcff */
[----:B------:R0:W-:Y:S01]  /*9060*/  STG.E.U8 desc[UR36][R8.64], R3 ;  /* 0x0000000308007986 */ /* 0x0001e2000c101124 */
[----:B------:R-:W-:Y:S05]  /*9070*/  BRA `(.L_x_2777) ;  /* 0x0000000400b87947 */ /* 0x000fea0003800000 */
.L_x_2792:
[----:B-----5:R-:W-:-:S05]  /*9080*/  HADD2.F32 R0, -RZ, R28.H0_H0 ;  /* 0x2000001cff007230 */ /* 0x020fca0000004100 */
[----:B------:R-:W-:-:S05]  /*9090*/  F2FP.BF16.F32.PACK_AB R0, RZ, R0 ;  /* 0x00000000ff00723e */ /* 0x000fca00000010ff */
[----:B------:R0:W-:Y:S01]  /*90a0*/  STG.E.U16 desc[UR36][R8.64], R0 ;  /* 0x0000000008007986 */ /* 0x0001e2000c101524 */
[----:B------:R-:W-:Y:S05]  /*90b0*/  BRA `(.L_x_2777) ;  /* 0x0000000400a87947 */ /* 0x000fea0003800000 */
.L_x_2789:
        /* <DEDUP_REMOVED lines=12> */
.L_x_2801:
        /* <DEDUP_REMOVED lines=17> */
.L_x_2804:
[----:B------:R-:W-:-:S04]  /*9290*/  LOP3.LUT R3, R5, 0x80000000, RZ, 0xc0, !PT ;  /* 0x8000000005037812 */ /* 0x000fc800078ec0ff */
[----:B------:R-:W-:-:S04]  /*92a0*/  SHF.R.U32.HI R3, RZ, 0x18, R3 ;  /* 0x00000018ff037819 */ /* 0x000fc80000011603 */
[----:B------:R-:W-:-:S04]  /*92b0*/  LOP3.LUT R0, R0, R3, RZ, 0xfc, !PT ;  /* 0x0000000300007212 */ /* 0x000fc800078efcff */
[----:B------:R-:W-:-:S07]  /*92c0*/  PRMT R4, R0, 0x7610, R4 ;  /* 0x0000761000047816 */ /* 0x000fce0000000004 */
.L_x_2803:
[----:B------:R-:W-:Y:S05]  /*92d0*/  BSYNC B0 ;  /* 0x0000000000007941 */ /* 0x000fea0003800000 */
.L_x_2802:
[----:B------:R0:W-:Y:S01]  /*92e0*/  STG.E.U8 desc[UR36][R8.64], R4 ;  /* 0x0000000408007986 */ /* 0x0001e2000c101124 */
[----:B------:R-:W-:Y:S05]  /*92f0*/  BRA `(.L_x_2777) ;  /* 0x0000000400187947 */ /* 0x000fea0003800000 */
.L_x_2800:
        /* <DEDUP_REMOVED lines=17> */
.L_x_2807:
[----:B------:R-:W-:-:S04]  /*9410*/  LOP3.LUT R3, R5, 0x80000000, RZ, 0xc0, !PT ;  /* 0x8000000005037812 */ /* 0x000fc800078ec0ff */
[----:B------:R-:W-:-:S04]  /*9420*/  SHF.R.U32.HI R3, RZ, 0x18, R3 ;  /* 0x00000018ff037819 */ /* 0x000fc80000011603 */
[----:B------:R-:W-:-:S04]  /*9430*/  LOP3.LUT R0, R0, R3, RZ, 0xfc, !PT ;  /* 0x0000000300007212 */ /* 0x000fc800078efcff */
[----:B------:R-:W-:-:S07]  /*9440*/  PRMT R4, R0, 0x7610, R4 ;  /* 0x0000761000047816 */ /* 0x000fce0000000004 */
.L_x_2806:
[----:B------:R-:W-:Y:S05]  /*9450*/  BSYNC B0 ;  /* 0x0000000000007941 */ /* 0x000fea0003800000 */
.L_x_2805:
[----:B------:R0:W-:Y:S01]  /*9460*/  STG.E.U8 desc[UR36][R8.64], R4 ;  /* 0x0000000408007986 */ /* 0x0001e2000c101124 */
[----:B------:R-:W-:Y:S05]  /*9470*/  BRA `(.L_x_2777) ;  /* 0x0000000000b87947 */ /* 0x000fea0003800000 */
.L_x_2799:
[----:B------:R-:W-:-:S13]  /*9480*/  ISETP.NE.AND P0, PT, R0, 0x1c, PT ;  /* 0x0000001c0000780c */ /* 0x000fda0003f05270 */
[----:B------:R-:W-:Y:S05]  /*9490*/  @!P0 BRA `(.L_x_2808) ;  /* 0x0000000000a48947 */ /* 0x000fea0003800000 */
[----:B------:R-:W-:-:S13]  /*94a0*/  ISETP.NE.AND P0, PT, R0, 0x1d, PT ;  /* 0x0000001d0000780c */ /* 0x000fda0003f05270 */
[----:B------:R-:W-:Y:S05]  /*94b0*/  @!P0 BRA `(.L_x_2809) ;  /* 0x00000000008c8947 */ /* 0x000fea0003800000 */
[----:B------:R-:W-:-:S13]  /*94c0*/  ISETP.NE.AND P0, PT, R0, 0x2c, PT ;  /* 0x0000002c0000780c */ /* 0x000fda0003f05270 */
[----:B------:R-:W-:Y:S05]  /*94d0*/  @P0 BRA `(.L_x_2782) ;  /* 0x0000000000400947 */ /* 0x000fea0003800000 */
[----:B-----5:R-:W-:-:S05]  /*94e0*/  HADD2.F32 R28, -RZ, R28.H0_H0 ;  /* 0x2000001cff1c7230 */ /* 0x020fca0000004100 */
        /* <DEDUP_REMOVED lines=15> */
.L_x_2782:
        /* <DEDUP_REMOVED lines=16> */
.L_x_2810:
[----:B------:R-:W-:Y:S05]  /*96e0*/  BRA `(.L_x_2777) ;  /* 0x00000000001c7947 */ /* 0x000fea0003800000 */
.L_x_2809:
[----:B-----5:R-:W-:-:S06]  /*96f0*/  HADD2.F32 R4, -RZ, R28.H0_H0 ;  /* 0x2000001cff047230 */ /* 0x020fcc0000004100 */
[----:B------:R-:W0:Y:S02]  /*9700*/  F2I.U64.TRUNC R4, R4 ;  /* 0x0000000400047311 */ /* 0x000e24000020d800 */
[----:B0-----:R0:W-:Y:S01]  /*9710*/  STG.E.64 desc[UR36][R8.64], R4 ;  /* 0x0000000408007986 */ /* 0x0011e2000c101b24 */
[----:B------:R-:W-:Y:S05]  /*9720*/  BRA `(.L_x_2777) ;  /* 0x00000000000c7947 */ /* 0x000fea0003800000 */
.L_x_2808:
[----:B-----5:R-:W-:-:S04]  /*9730*/  HADD2.F32 R28, -RZ, R28.H0_H0 ;  /* 0x2000001cff1c7230 */ /* 0x020fc80000004100 */
[----:B------:R-:W0:Y:S02]  /*9740*/  F2I.FTZ.U32.TRUNC.NTZ R3, R28 ;  /* 0x0000001c00037305 */ /* 0x000e24000021f000 */
[----:B0-----:R0:W-:Y:S02]  /*9750*/  STG.E desc[UR36][R8.64], R3 ;  /* 0x0000000308007986 */ /* 0x0011e4000c101924 */
.L_x_2777:
[----:B------:R-:W-:Y:S05]  /*9760*/  BSYNC B6 ;  /* 0x0000000000067941 */ /* 0x000fea0003800000 */
.L_x_2776:
[----:B------:R-:W-:Y:S01]  /*9770*/  ISETP.GE.AND P0, PT, R19, R22, PT ;  /* 0x000000161300720c */ /* 0x000fe20003f06270 */
[----:B------:R-:W-:-:S12]  /*9780*/  BSSY B6, `(.L_x_2811) ;  /* 0x0000202000067945 */ /* 0x000fd80003800000 */
[----:B------:R-:W-:Y:S05]  /*9790*/  @P0 BRA `(.L_x_2812) ;  /* 0x0000002000000947 */ /* 0x000fea0003800000 */
[----:B0---4-:R-:W0:Y:S01]  /*97a0*/  LDC.64 R8, c[0x0][0x218] ;  /* 0x00008600ff087b82 */ /* 0x011e220000000a00 */
[----:B------:R-:W-:Y:S01]  /*97b0*/  IMAD R0, R2, 0x200, R19 ;  /* 0x0000020002007824 */ /* 0x000fe200078e0213 */
[----:B-123--:R-:W-:Y:S01]  /*97c0*/  PRMT R4, R18, 0x9910, RZ ;  /* 0x0000991012047816 */ /* 0x00efe200000000ff */
        /* <DEDUP_REMOVED lines=19> */
.L_x_2816:
[----:B-----5:R-:W-:-:S06]  /*9900*/  HADD2.F32 R5, -RZ, R26.H0_H0 ;  /* 0x2000001aff057230 */ /* 0x020fcc0000004100 */
[----:B------:R-:W0:Y:S02]  /*9910*/  F2I.S64.TRUNC R4, R5 ;  /* 0x0000000500047311 */ /* 0x000e24000020d900 */
[----:B0-----:R0:W-:Y:S01]  /*9920*/  STG.E.U8 desc[UR36][R8.64], R4 ;  /* 0x0000000408007986 */ /* 0x0011e2000c101124 */
[----:B------:R-:W-:Y:S05]  /*9930*/  BRA `(.L_x_2818) ;  /* 0x0000000c00907947 */ /* 0x000fea0003800000 */
.L_x_2815:
        /* <DEDUP_REMOVED lines=10> */
.L_x_2820:
[----:B-----5:R-:W-:-:S04]  /*99e0*/  HADD2.F32 R26, -RZ, R26.H0_H0 ;  /* 0x2000001aff1a7230 */ /* 0x020fc80000004100 */
[----:B------:R-:W0:Y:S02]  /*99f0*/  F2I.FTZ.TRUNC.NTZ R3, R26 ;  /* 0x0000001a00037305 */ /* 0x000e24000021f100 */
[----:B0-----:R0:W-:Y:S01]  /*9a00*/  STG.E desc[UR36][R8.64], R3 ;  /* 0x0000000308007986 */ /* 0x0011e2000c101924 */
[----:B------:R-:W-:Y:S05]  /*9a10*/  BRA `(.L_x_2818) ;  /* 0x0000000c00587947 */ /* 0x000fea0003800000 */
.L_x_2819:
[----:B-----5:R-:W-:-:S04]  /*9a20*/  HADD2.F32 R26, -RZ, R26.H0_H0 ;  /* 0x2000001aff1a7230 */ /* 0x020fc80000004100 */
[----:B------:R-:W0:Y:S02]  /*9a30*/  F2I.FTZ.TRUNC.NTZ R3, R26 ;  /* 0x0000001a00037305 */ /* 0x000e24000021f100 */
[----:B0-----:R0:W-:Y:S01]  /*9a40*/  STG.E.U16 desc[UR36][R8.64], R3 ;  /* 0x0000000308007986 */ /* 0x0011e2000c101524 */
[----:B------:R-:W-:Y:S05]  /*9a50*/  BRA `(.L_x_2818) ;  /* 0x0000000c00487947 */ /* 0x000fea0003800000 */
.L_x_2814:
        /* <DEDUP_REMOVED lines=9> */
.L_x_2822:
[----:B-----5:R0:W-:Y:S01]  /*9af0*/  STG.E.U16 desc[UR36][R8.64], R26 ;  /* 0x0000001a08007986 */ /* 0x0201e2000c101524 */
[----:B------:R-:W-:Y:S05]  /*9b00*/  BRA `(.L_x_2818) ;  /* 0x0000000c001c7947 */ /* 0x000fea0003800000 */
.L_x_2821:
        /* <DEDUP_REMOVED lines=10> */
.L_x_2824:
[----:B-----5:R-:W-:-:S05]  /*9bb0*/  PRMT R25, R26, 0x5410, R25 ;  /* 0x000054101a197816 */ /* 0x020fca0000000019 */
[----:B------:R3:W-:Y:S01]  /*9bc0*/  STG.E desc[UR36][R8.64], R25 ;  /* 0x0000001908007986 */ /* 0x0007e2000c101924 */
[----:B------:R-:W-:Y:S05]  /*9bd0*/  BRA `(.L_x_2818) ;  /* 0x0000000800e87947 */ /* 0x000fea0003800000 */
.L_x_2823:
[----:B-----5:R-:W-:-:S05]  /*9be0*/  HADD2.F32 R4, -RZ, R26.H0_H0 ;  /* 0x2000001aff047230 */ /* 0x020fca0000004100 */
[----:B------:R-:W-:-:S06]  /*9bf0*/  FMUL.FTZ R4, R4, 1 ;  /* 0x3f80000004047820 */ /* 0x000fcc0000410000 */
[----:B------:R-:W0:Y:S02]  /*9c00*/  F2F.F64.F32 R4, R4 ;  /* 0x0000000400047310 */ /* 0x000e240000201800 */
[----:B0-----:R4:W-:Y:S01]  /*9c10*/  STG.E.64 desc[UR36][R8.64], R4 ;  /* 0x0000000408007986 */ /* 0x0019e2000c101b24 */
[----:B------:R-:W-:Y:S05]  /*9c20*/  BRA `(.L_x_2818) ;  /* 0x0000000800d47947 */ /* 0x000fea0003800000 */
.L_x_2813:
        /* <DEDUP_REMOVED lines=16> */
.L_x_2827:
        /* <DEDUP_REMOVED lines=8> */
.L_x_2826:
        /* <DEDUP_REMOVED lines=21> */
.L_x_2831:
[----:B------:R-:W-:Y:S05]  /*9f00*/  BSYNC B0 ;  /* 0x0000000000007941 */ /* 0x000fea0003800000 */
.L_x_2830:
[----:B------:R-:W-:-:S05]  /*9f10*/  LOP3.LUT R5, R0, R5, RZ, 0xfc, !PT ;  /* 0x0000000500057212 */ /* 0x000fca00078efcff */
[----:B------:R0:W-:Y:S01]  /*9f20*/  STG.E.U8 desc[UR36][R8.64], R5 ;  /* 0x0000000508007986 */ /* 0x0001e2000c101124 */
[----:B------:R-:W-:Y:S05]  /*9f30*/  BRA `(.L_x_2818) ;  /* 0x0000000800107947 */ /* 0x000fea0003800000 */
.L_x_2829:
        /* <DEDUP_REMOVED lines=13> */
.L_x_2833:
[----:B------:R-:W-:Y:S01]  /*a010*/  IMAD.MOV.U32 R0, RZ, RZ, 0x7f ;  /* 0x0000007fff007424 */ /* 0x000fe200078e00ff */
[----:B------:R-:W-:-:S04]  /*a020*/  ISETP.GT.U32.AND P0, PT, R3, 0x7f800000, PT ;  /* 0x7f8000000300780c */ /* 0x000fc80003f04070 */
[----:B------:R-:W-:-:S09]  /*a030*/  SEL R0, R0, 0x7c, P0 ;  /* 0x0000007c00007807 */ /* 0x000fd20000000000 */
.L_x_2834:
[----:B------:R-:W-:Y:S05]  /*a040*/  BSYNC B0 ;  /* 0x0000000000007941 */ /* 0x000fea0003800000 */
.L_x_2832:
[----:B------:R-:W-:-:S04]  /*a050*/  LOP3.LUT R3, R5, 0x80000000, RZ, 0xc0, !PT ;  /* 0x8000000005037812 */ /* 0x000fc800078ec0ff */
[----:B------:R-:W-:-:S04]  /*a060*/  SHF.R.U32.HI R3, RZ, 0x18, R3 ;  /* 0x00000018ff037819 */ /* 0x000fc80000011603 */
[----:B------:R-:W-:-:S05]  /*a070*/  LOP3.LUT R3, R0, R3, RZ, 0xfc, !PT ;  /* 0x0000000300037212 */ /* 0x000fca00078efcff */
[----:B------:R0:W-:Y:S01]  /*a080*/  STG.E.U8 desc[UR36][R8.64], R3 ;  /* 0x0000000308007986 */ /* 0x0001e2000c101124 */
[----:B------:R-:W-:Y:S05]  /*a090*/  BRA `(.L_x_2818) ;  /* 0x0000000400b87947 */ /* 0x000fea0003800000 */
.L_x_2828:
[----:B-----5:R-:W-:-:S05]  /*a0a0*/  HADD2.F32 R0, -RZ, R26.H0_H0 ;  /* 0x2000001aff007230 */ /* 0x020fca0000004100 */
[----:B------:R-:W-:-:S05]  /*a0b0*/  F2FP.BF16.F32.PACK_AB R0, RZ, R0 ;  /* 0x00000000ff00723e */ /* 0x000fca00000010ff */
[----:B------:R0:W-:Y:S01]  /*a0c0*/  STG.E.U16 desc[UR36][R8.64], R0 ;  /* 0x0000000008007986 */ /* 0x0001e2000c101524 */
[----:B------:R-:W-:Y:S05]  /*a0d0*/  BRA `(.L_x_2818) ;  /* 0x0000000400a87947 */ /* 0x000fea0003800000 */
.L_x_2825:
        /* <DEDUP_REMOVED lines=12> */
.L_x_2837:
        /* <DEDUP_REMOVED lines=17> */
.L_x_2840:
[----:B------:R-:W-:-:S04]  /*a2b0*/  LOP3.LUT R3, R5, 0x80000000, RZ, 0xc0, !PT ;  /* 0x8000000005037812 */ /* 0x000fc800078ec0ff */
[----:B------:R-:W-:-:S04]  /*a2c0*/  SHF.R.U32.HI R3, RZ, 0x18, R3 ;  /* 0x00000018ff037819 */ /* 0x000fc80000011603 */
[----:B------:R-:W-:-:S04]  /*a2d0*/  LOP3.LUT R0, R0, R3, RZ, 0xfc, !PT ;  /* 0x0000000300007212 */ /* 0x000fc800078efcff */
[----:B------:R-:W-:-:S07]  /*a2e0*/  PRMT R4, R0, 0x7610, R4 ;  /* 0x0000761000047816 */ /* 0x000fce0000000004 */
.L_x_2839:
[----:B------:R-:W-:Y:S05]  /*a2f0*/  BSYNC B0 ;  /* 0x0000000000007941 */ /* 0x000fea0003800000 */
.L_x_2838:
[----:B------:R0:W-:Y:S01]  /*a300*/  STG.E.U8 desc[UR36][R8.64], R4 ;  /* 0x0000000408007986 */ /* 0x0001e2000c101124 */
[----:B------:R-:W-:Y:S05]  /*a310*/  BRA `(.L_x_2818) ;  /* 0x0000000400187947 */ /* 0x000fea0003800000 */
.L_x_2836:
        /* <DEDUP_REMOVED lines=17> */
.L_x_2843:
[----:B------:R-:W-:-:S04]  /*a430*/  LOP3.LUT R3, R5, 0x80000000, RZ, 0xc0, !PT ;  /* 0x8000000005037812 */ /* 0x000fc800078ec0ff */
[----:B------:R-:W-:-:S04]  /*a440*/  SHF.R.U32.HI R3, RZ, 0x18, R3 ;  /* 0x00000018ff037819 */ /* 0x000fc80000011603 */
[----:B------:R-:W-:-:S04]  /*a450*/  LOP3.LUT R0, R0, R3, RZ, 0xfc, !PT ;  /* 0x0000000300007212 */ /* 0x000fc800078efcff */
[----:B------:R-:W-:-:S07]  /*a460*/  PRMT R4, R0, 0x7610, R4 ;  /* 0x0000761000047816 */ /* 0x000fce0000000004 */
.L_x_2842:
[----:B------:R-:W-:Y:S05]  /*a470*/  BSYNC B0 ;  /* 0x0000000000007941 */ /* 0x000fea0003800000 */
.L_x_2841:
[----:B------:R0:W-:Y:S01]  /*a480*/  STG.E.U8 desc[UR36][R8.64], R4 ;  /* 0x0000000408007986 */ /* 0x0001e2000c101124 */
[----:B------:R-:W-:Y:S05]  /*a490*/  BRA `(.L_x_2818) ;  /* 0x0000000000b87947 */ /* 0x000fea0003800000 */
.L_x_2835:
        /* <DEDUP_REMOVED lines=22> */
.L_x_2817:
        /* <DEDUP_REMOVED lines=16> */
.L_x_2846:
[----:B------:R-:W-:Y:S05]  /*a700*/  BRA `(.L_x_2818) ;  /* 0x00000000001c7947 */ /* 0x000fea0003800000 */
.L_x_2845:
[----:B-----5:R-:W-:-:S06]  /*a710*/  HADD2.F32 R4, -RZ, R26.H0_H0 ;  /* 0x2000001aff047230 */ /* 0x020fcc0000004100 */
[----:B------:R-:W0:Y:S02]  /*a720*/  F2I.U64.TRUNC R4, R4 ;  /* 0x0000000400047311 */ /* 0x000e24000020d800 */
[----:B0-----:R0:W-:Y:S01]  /*a730*/  STG.E.64 desc[UR36][R8.64], R4 ;  /* 0x0000000408007986 */ /* 0x0011e2000c101b24 */
[----:B------:R-:W-:Y:S05]  /*a740*/  BRA `(.L_x_2818) ;  /* 0x00000000000c7947 */ /* 0x000fea0003800000 */
.L_x_2844:
[----:B-----5:R-:W-:-:S04]  /*a750*/  HADD2.F32 R26, -RZ, R26.H0_H0 ;  /* 0x2000001aff1a7230 */ /* 0x020fc80000004100 */
[----:B------:R-:W0:Y:S02]  /*a760*/  F2I.FTZ.U32.TRUNC.NTZ R3, R26 ;  /* 0x0000001a00037305 */ /* 0x000e24000021f000 */
[----:B0-----:R0:W-:Y:S02]  /*a770*/  STG.E desc[UR36][R8.64], R3 ;  /* 0x0000000308007986 */ /* 0x0011e4000c101924 */
.L_x_2818:
        /* <DEDUP_REMOVED lines=21> */
[----:B------:R-:W-:-:S04]  /*a8d0*/  HADD2.F32 R24, -RZ, R24.H0_H0 ;  /* 0x20000018ff187230 */ /* 0x000fc80000004100 */
[----:B------:R-:W0:Y:S02]  /*a8e0*/  F2I.FTZ.TRUNC.NTZ R3, R24 ;  /* 0x0000001800037305 */ /* 0x000e24000021f100 */
[----:B0-----:R0:W-:Y:S01]  /*a8f0*/  STG.E.U8 desc[UR36][R8.64], R3 ;  /* 0x0000000308007986 */ /* 0x0011e2000c101124 */
[----:B------:R-:W-:Y:S05]  /*a900*/  BRA `(.L_x_2852) ;  /* 0x0000000c00a07947 */ /* 0x000fea0003800000 */
.L_x_2850:
[----:B------:R-:W-:-:S06]  /*a910*/  HADD2.F32 R5, -RZ, R24.H0_H0 ;  /* 0x20000018ff057230 */ /* 0x000fcc0000004100 */
[----:B------:R-:W0:Y:S02]  /*a920*/  F2I.S64.TRUNC R4, R5 ;  /* 0x0000000500047311 */ /* 0x000e24000020d900 */
[----:B0-----:R0:W-:Y:S01]  /*a930*/  STG.E.U8 desc[UR36][R8.64], R4 ;  /* 0x0000000408007986 */ /* 0x0011e2000c101124 */
[----:B------:R-:W-:Y:S05]  /*a940*/  BRA `(.L_x_2852) ;  /* 0x0000000c00907947 */ /* 0x000fea0003800000 */
.L_x_2849:
[----:B------:R-:W-:-:S13]  /*a950*/  ISETP.NE.AND P0, PT, R0, 0x2, PT ;  /* 0x000000020000780c */ /* 0x000fda0003f05270 */
[----:B------:R-:W-:Y:S05]  /*a960*/  @!P0 BRA `(.L_x_2853) ;  /* 0x0000000000308947 */ /* 0x000fea0003800000 */
[----:B------:R-:W-:-:S13]  /*a970*/  ISETP.NE.AND P0, PT, R0, 0x3, PT ;  /* 0x000000030000780c */ /* 0x000fda0003f05270 */
[----:B------:R-:W-:Y:S05]  /*a980*/  @!P0 BRA `(.L_x_2854) ;  /* 0x0000000000188947 */ /* 0x000fea0003800000 */
[----:B------:R-:W-:-:S13]  /*a990*/  ISETP.NE.AND P0, PT, R0, 0x4, PT ;  /* 0x000000040000780c */ /* 0x000fda0003f05270 */
[----:B------:R-:W-:Y:S05]  /*a9a0*/  @P0 BRA `(.L_x_2851) ;  /* 0x0000000c00180947 */ /* 0x000fea0003800000 */
[----:B------:R-:W-:-:S06]  /*a9b0*/  HADD2.F32 R4, -RZ, R24.H0_H0 ;  /* 0x20000018ff047230 */ /* 0x000fcc0000004100 */
[----:B------:R-:W0:Y:S02]  /*a9c0*/  F2I.S64.TRUNC R4, R4 ;  /* 0x0000000400047311 */ /* 0x000e24000020d900 */
[----:B0-----:R0:W-:Y:S01]  /*a9d0*/  STG.E.64 desc[UR36][R8.64], R4 ;  /* 0x0000000408007986 */ /* 0x0011e2000c101b24 */
[----:B------:R-:W-:Y:S05]  /*a9e0*/  BRA `(.L_x_2852) ;  /* 0x0000000c00687947 */ /* 0x000fea0003800000 */
.L_x_2854:
[----:B------:R-:W-:-:S04]  /*a9f0*/  HADD2.F32 R24, -RZ, R24.H0_H0 ;  /* 0x20000018ff187230 */ /* 0x000fc80000004100 */
[----:B------:R-:W0:Y:S02]  /*aa00*/  F2I.FTZ.TRUNC.NTZ R3, R24 ;  /* 0x0000001800037305 */ /* 0x000e24000021f100 */
[----:B0-----:R0:W-:Y:S01]  /*aa10*/  STG.E desc[UR36][R8.64], R3 ;  /* 0x0000000308007986 */ /* 0x0011e2000c101924 */
[----:B------:R-:W-:Y:S05]  /*aa20*/  BRA `(.L_x_2852) ;  /* 0x0000000c00587947 */ /* 0x000fea0003800000 */
.L_x_2853:
[----:B------:R-:W-:-:S04]  /*aa30*/  HADD2.F32 R24, -RZ, R24.H0_H0 ;  /* 0x20000018ff187230 */ /* 0x000fc80000004100 */
[----:B------:R-:W0:Y:S02]  /*aa40*/  F2I.FTZ.TRUNC.NTZ R3, R24 ;  /* 0x0000001800037305 */ /* 0x000e24000021f100 */
[----:B0-----:R0:W-:Y:S01]  /*aa50*/  STG.E.U16 desc[UR36][R8.64], R3 ;  /* 0x0000000308007986 */ /* 0x0011e2000c101524 */
[----:B------:R-:W-:Y:S05]  /*aa60*/  BRA `(.L_x_2852) ;  /* 0x0000000c00487947 */ /* 0x000fea0003800000 */
.L_x_2848:
[----:B------:R-:W-:-:S13]  /*aa70*/  ISETP.GT.AND P0, PT, R0, 0x6, PT ;  /* 0x000000060000780c */ /* 0x000fda0003f04270 */
[----:B------:R-:W-:Y:S05]  /*aa80*/  @P0 BRA `(.L_x_2855) ;  /* 0x0000000000240947 */ /* 0x000fea0003800000 */
[----:B------:R-:W-:-:S13]  /*aa90*/  ISETP.NE.AND P0, PT, R0, 0x5, PT ;  /* 0x000000050000780c */ /* 0x000fda0003f05270 */
[----:B------:R-:W-:Y:S05]  /*aaa0*/  @!P0 BRA `(.L_x_2856) ;  /* 0x0000000000148947 */ /* 0x000fea0003800000 */
[----:B------:R-:W-:-:S13]  /*aab0*/  ISETP.NE.AND P0, PT, R0, 0x6, PT ;  /* 0x000000060000780c */ /* 0x000fda0003f05270 */
[----:B------:R-:W-:Y:S05]  /*aac0*/  @P0 BRA `(.L_x_2851) ;  /* 0x0000000800d00947 */ /* 0x000fea0003800000 */
[----:B------:R-:W-:-:S05]  /*aad0*/  HADD2.F32 R3, -RZ, R24.H0_H0 ;  /* 0x20000018ff037230 */ /* 0x000fca0000004100 */
[----:B------:R3:W-:Y:S01]  /*aae0*/  STG.E desc[UR36][R8.64], R3 ;  /* 0x0000000308007986 */ /* 0x0007e2000c101924 */
[----:B------:R-:W-:Y:S05]  /*aaf0*/  BRA `(.L_x_2852) ;  /* 0x0000000c00247947 */ /* 0x000fea0003800000 */
.L_x_2856:
[----:B------:R4:W-:Y:S01]  /*ab00*/  STG.E.U16 desc[UR36][R8.64], R24 ;  /* 0x0000001808007986 */ /* 0x0009e2000c101524 */
[----:B------:R-:W-:Y:S05]  /*ab10*/  BRA `(.L_x_2852) ;  /* 0x0000000c001c7947 */ /* 0x000fea0003800000 */
.L_x_2855:
[----:B------:R-:W-:-:S13]  /*ab20*/  ISETP.NE.AND P0, PT, R0, 0x7, PT ;  /* 0x000000070000780c */ /* 0x000fda0003f05270 */
[----:B------:R-:W-:Y:S05]  /*ab30*/  @!P0 BRA `(.L_x_2857) ;  /* 0x00000000002c8947 */ /* 0x000fea0003800000 */
[----:B------:R-:W-:-:S13]  /*ab40*/  ISETP.NE.AND P0, PT, R0, 0x8, PT ;  /* 0x000000080000780c */ /* 0x000fda0003f05270 */
[----:B------:R-:W-:Y:S05]  /*ab50*/  @!P0 BRA `(.L_x_2858) ;  /* 0x0000000000188947 */ /* 0x000fea0003800000 */
[----:B------:R-:W-:-:S13]  /*ab60*/  ISETP.NE.AND P0, PT, R0, 0x9, PT ;  /* 0x000000090000780c */ /* 0x000fda0003f05270 */
[----:B------:R-:W-:Y:S05]  /*ab70*/  @P0 BRA `(.L_x_2851) ;  /* 0x0000000800a40947 */ /* 0x000fea0003800000 */
[----:B------:R-:W-:Y:S02]  /*ab80*/  HADD2.F32 R25, -RZ, R23.H0_H0 ;  /* 0x20000017ff197230 */ /* 0x000fe40000004100 */
[----:B------:R-:W-:-:S05]  /*ab90*/  HADD2.F32 R24, -RZ, R24.H0_H0 ;  /* 0x20000018ff187230 */ /* 0x000fca0000004100 */
[----:B------:R1:W-:Y:S01]  /*aba0*/  STG.E.64 desc[UR36][R8.64], R24 ;  /* 0x0000001808007986 */ /* 0x0003e2000c101b24 */
[----:B------:R-:W-:Y:S05]  /*abb0*/  BRA `(.L_x_2852) ;  /* 0x0000000800f47947 */ /* 0x000fea0003800000 */
.L_x_2858:
[----:B------:R-:W-:-:S05]  /*abc0*/  PRMT R23, R24, 0x5410, R23 ;  /* 0x0000541018177816 */ /* 0x000fca0000000017 */
[----:B------:R2:W-:Y:S01]  /*abd0*/  STG.E desc[UR36][R8.64], R23 ;  /* 0x0000001708007986 */ /* 0x0005e2000c101924 */
[----:B------:R-:W-:Y:S05]  /*abe0*/  BRA `(.L_x_2852) ;  /* 0x0000000800e87947 */ /* 0x000fea0003800000 */
.L_x_2857:
[----:B------:R-:W-:-:S05]  /*abf0*/  HADD2.F32 R4, -RZ, R24.H0_H0 ;  /* 0x20000018ff047230 */ /* 0x000fca0000004100 */
[----:B------:R-:W-:-:S06]  /*ac00*/  FMUL.FTZ R4, R4, 1 ;  /* 0x3f80000004047820 */ /* 0x000fcc0000410000 */
[----:B------:R-:W0:Y:S02]  /*ac10*/  F2F.F64.F32 R4, R4 ;  /* 0x0000000400047310 */ /* 0x000e240000201800 */
[----:B0-----:R0:W-:Y:S01]  /*ac20*/  STG.E.64 desc[UR36][R8.64], R4 ;  /* 0x0000000408007986 */ /* 0x0011e2000c101b24 */
[----:B------:R-:W-:Y:S05]  /*ac30*/  BRA `(.L_x_2852) ;  /* 0x0000000800d47947 */ /* 0x000fea0003800000 */
.L_x_2847:
        /* <DEDUP_REMOVED lines=8> */
[----:B------:R-:W-:Y:S02]  /*acc0*/  HADD2.F32 R24, -RZ, R24.H0_H0 ;  /* 0x20000018ff187230 */ /* 0x000fe40000004100 */
[----:B------:R-:W-:-:S03]  /*acd0*/  IMAD.MOV.U32 R3, RZ, RZ, 0x1 ;  /* 0x00000001ff037424 */ /* 0x000fc600078e00ff */
[----:B------:R-:W-:-:S13]  /*ace0*/  FSETP.NEU.FTZ.AND P0, PT, R24, RZ, PT ;  /* 0x000000ff1800720b */ /* 0x000fda0003f1d000 */
[----:B------:R-:W-:-:S05]  /*acf0*/  @!P0 HADD2.F32 R23, -RZ, R23.H0_H0 ;  /* 0x20000017ff178230 */ /* 0x000fca0000004100 */
[----:B------:R-:W-:-:S04]  /*ad00*/  @!P0 FSETP.NEU.FTZ.AND P1, PT, R23, RZ, PT ;  /* 0x000000ff1700820b */ /* 0x000fc80003f3d000 */
[----:B------:R-:W-:-:S05]  /*ad10*/  @!P0 SEL R3, RZ, 0x1, !P1 ;  /* 0x00000001ff038807 */ /* 0x000fca0004800000 */
[----:B------:R0:W-:Y:S01]  /*ad20*/  STG.E.U8 desc[UR36][R8.64], R3 ;  /* 0x0000000308007986 */ /* 0x0001e2000c101124 */
[----:B------:R-:W-:Y:S05]  /*ad30*/  BRA `(.L_x_2852) ;  /* 0x0000000800947947 */ /* 0x000fea0003800000 */
.L_x_2861:
[----:B------:R-:W-:Y:S02]  /*ad40*/  HADD2.F32 R6, -RZ, R23.H0_H0 ;  /* 0x20000017ff067230 */ /* 0x000fe40000004100 */
[----:B------:R-:W-:-:S03]  /*ad50*/  HADD2.F32 R24, -RZ, R24.H0_H0 ;  /* 0x20000018ff187230 */ /* 0x000fc60000004100 */
[----:B------:R-:W-:Y:S02]  /*ad60*/  FMUL.FTZ R6, R6, 1 ;  /* 0x3f80000006067820 */ /* 0x000fe40000410000 */
[----:B------:R-:W-:-:S04]  /*ad70*/  FMUL.FTZ R4, R24, 1 ;  /* 0x3f80000018047820 */ /* 0x000fc80000410000 */
[----:B------:R-:W-:Y:S08]  /*ad80*/  F2F.F64.F32 R6, R6 ;  /* 0x0000000600067310 */ /* 0x000ff00000201800 */
[----:B------:R-:W0:Y:S02]  /*ad90*/  F2F.F64.F32 R4, R4 ;  /* 0x0000000400047310 */ /* 0x000e240000201800 */
[----:B0-----:R0:W-:Y:S01]  /*ada0*/  STG.E.128 desc[UR36][R8.64], R4 ;  /* 0x0000000408007986 */ /* 0x0011e2000c101d24 */
[----:B------:R-:W-:Y:S05]  /*adb0*/  BRA `(.L_x_2852) ;  /* 0x0000000800747947 */ /* 0x000fea0003800000 */
.L_x_2860:
[----:B------:R-:W-:-:S13]  /*adc0*/  ISETP.NE.AND P0, PT, R0, 0xf, PT ;  /* 0x0000000f0000780c */ /* 0x000fda0003f05270 */
[----:B------:R-:W-:Y:S05]  /*add0*/  @!P0 BRA `(.L_x_2862) ;  /* 0x0000000000b48947 */ /* 0x000fea0003800000 */
[----:B------:R-:W-:-:S13]  /*ade0*/  ISETP.NE.AND P0, PT, R0, 0x17, PT ;  /* 0x000000170000780c */ /* 0x000fda0003f05270 */
[----:B------:R-:W-:Y:S05]  /*adf0*/  @!P0 BRA `(.L_x_2863) ;  /* 0x0000000000548947 */ /* 0x000fea0003800000 */
[----:B------:R-:W-:-:S13]  /*ae00*/  ISETP.NE.AND P0, PT, R0, 0x18, PT ;  /* 0x000000180000780c */ /* 0x000fda0003f05270 */
[----:B------:R-:W-:Y:S05]  /*ae10*/  @P0 BRA `(.L_x_2851) ;  /* 0x0000000400fc0947 */ /* 0x000fea0003800000 */
[----:B------:R-:W-:Y:S01]  /*ae20*/  HADD2.F32 R7, -RZ, R24.H0_H0 ;  /* 0x20000018ff077230 */ /* 0x000fe20000004100 */
        /* <DEDUP_REMOVED lines=14> */
.L_x_2865:
[----:B------:R-:W-:Y:S05]  /*af10*/  BSYNC B0 ;  /* 0x0000000000007941 */ /* 0x000fea0003800000 */
.L_x_2864:
[----:B------:R-:W-:-:S05]  /*af20*/  LOP3.LUT R5, R0, R5, RZ, 0xfc, !PT ;  /* 0x0000000500057212 */ /* 0x000fca00078efcff */
[----:B------:R0:W-:Y:S01]  /*af30*/  STG.E.U8 desc[UR36][R8.64], R5 ;  /* 0x0000000508007986 */ /* 0x0001e2000c101124 */
[----:B------:R-:W-:Y:S05]  /*af40*/  BRA `(.L_x_2852) ;  /* 0x0000000800107947 */ /* 0x000fea0003800000 */
.L_x_2863:
[----:B------:R-:W-:Y:S01]  /*af50*/  HADD2.F32 R5, -RZ, R24.H0_H0 ;  /* 0x20000018ff057230 */ /* 0x000fe20000004100 */
        /* <DEDUP_REMOVED lines=12> */
.L_x_2867:
[----:B------:R-:W-:Y:S01]  /*b020*/  IMAD.MOV.U32 R0, RZ, RZ, 0x7f ;  /* 0x0000007fff007424 */ /* 0x000fe200078e00ff */
[----:B------:R-:W-:-:S04]  /*b030*/  ISETP.GT.U32.AND P0, PT, R3, 0x7f800000, PT ;  /* 0x7f8000000300780c */ /* 0x000fc80003f04070 */
[----:B------:R-:W-:-:S09]  /*b040*/  SEL R0, R0, 0x7c, P0 ;  /* 0x0000007c00007807 */ /* 0x000fd20000000000 */
.L_x_2868:
[----:B------:R-:W-:Y:S05]  /*b050*/  BSYNC B0 ;  /* 0x0000000000007941 */ /* 0x000fea0003800000 */
.L_x_2866:
[----:B------:R-:W-:-:S04]  /*b060*/  LOP3.LUT R3, R5, 0x80000000, RZ, 0xc0, !PT ;  /* 0x8000000005037812 */ /* 0x000fc800078ec0ff */
[----:B------:R-:W-:-:S04]  /*b070*/  SHF.R.U32.HI R3, RZ, 0x18, R3 ;  /* 0x00000018ff037819 */ /* 0x000fc80000011603 */
[----:B------:R-:W-:-:S05]  /*b080*/  LOP3.LUT R3, R0, R3, RZ, 0xfc, !PT ;  /* 0x0000000300037212 */ /* 0x000fca00078efcff */
[----:B------:R0:W-:Y:S01]  /*b090*/  STG.E.U8 desc[UR36][R8.64], R3 ;  /* 0x0000000308007986 */ /* 0x0001e2000c101124 */
[----:B------:R-:W-:Y:S05]  /*b0a0*/  BRA `(.L_x_2852) ;  /* 0x0000000400b87947 */ /* 0x000fea0003800000 */
.L_x_2862:
[----:B------:R-:W-:-:S05]  /*b0b0*/  HADD2.F32 R0, -RZ, R24.H0_H0 ;  /* 0x20000018ff007230 */ /* 0x000fca0000004100 */
[----:B------:R-:W-:-:S05]  /*b0c0*/  F2FP.BF16.F32.PACK_AB R0, RZ, R0 ;  /* 0x00000000ff00723e */ /* 0x000fca00000010ff */
[----:B------:R0:W-:Y:S01]  /*b0d0*/  STG.E.U16 desc[UR36][R8.64], R0 ;  /* 0x0000000008007986 */ /* 0x0001e2000c101524 */
[----:B------:R-:W-:Y:S05]  /*b0e0*/  BRA `(.L_x_2852) ;  /* 0x0000000400a87947 */ /* 0x000fea0003800000 */
.L_x_2859:
        /* <DEDUP_REMOVED lines=8> */
[----:B------:R-:W-:-:S06]  /*b170*/  HADD2.F32 R3, -RZ, R24.H0_H0 ;  /* 0x20000018ff037230 */ /* 0x000fcc0000004100 */
[----:B------:R-:W0:Y:S02]  /*b180*/  F2I.FTZ.U32.TRUNC.NTZ R3, R3 ;  /* 0x0000000300037305 */ /* 0x000e24000021f000 */
[----:B0-----:R0:W-:Y:S01]  /*b190*/  STG.E.U16 desc[UR36][R8.64], R3 ;  /* 0x0000000308007986 */ /* 0x0011e2000c101524 */
[----:B------:R-:W-:Y:S05]  /*b1a0*/  BRA `(.L_x_2852) ;  /* 0x0000000400787947 */ /* 0x000fea0003800000 */
.L_x_2871:
[----:B------:R-:W-:Y:S01]  /*b1b0*/  HADD2.F32 R5, -RZ, R24.H0_H0 ;  /* 0x20000018ff057230 */ /* 0x000fe20000004100 */
        /* <DEDUP_REMOVED lines=16> */
.L_x_2874:
[----:B------:R-:W-:-:S04]  /*b2c0*/  LOP3.LUT R3, R5, 0x80000000, RZ, 0xc0, !PT ;  /* 0x8000000005037812 */ /* 0x000fc800078ec0ff */
[----:B------:R-:W-:-:S04]  /*b2d0*/  SHF.R.U32.HI R3, RZ, 0x18, R3 ;  /* 0x00000018ff037819 */ /* 0x000fc80000011603 */
[----:B------:R-:W-:-:S04]  /*b2e0*/  LOP3.LUT R0, R0, R3, RZ, 0xfc, !PT ;  /* 0x0000000300007212 */ /* 0x000fc800078efcff */
[----:B------:R-:W-:-:S07]  /*b2f0*/  PRMT R4, R0, 0x7610, R4 ;  /* 0x0000761000047816 */ /* 0x000fce0000000004 */
.L_x_2873:
[----:B------:R-:W-:Y:S05]  /*b300*/  BSYNC B0 ;  /* 0x0000000000007941 */ /* 0x000fea0003800000 */
.L_x_2872:
[----:B------:R0:W-:Y:S01]  /*b310*/  STG.E.U8 desc[UR36][R8.64], R4 ;  /* 0x0000000408007986 */ /* 0x0001e2000c101124 */
[----:B------:R-:W-:Y:S05]  /*b320*/  BRA `(.L_x_2852) ;  /* 0x0000000400187947 */ /* 0x000fea0003800000 */
.L_x_2870:
        /* <DEDUP_REMOVED lines=17> */
.L_x_2877:
[----:B------:R-:W-:-:S04]  /*b440*/  LOP3.LUT R3, R5, 0x80000000, RZ, 0xc0, !PT ;  /* 0x8000000005037812 */ /* 0x000fc800078ec0ff */
[----:B------:R-:W-:-:S04]  /*b450*/  SHF.R.U32.HI R3, RZ, 0x18, R3 ;  /* 0x00000018ff037819 */ /* 0x000fc80000011603 */
[----:B------:R-:W-:-:S04]  /*b460*/  LOP3.LUT R0, R0, R3, RZ, 0xfc, !PT ;  /* 0x0000000300007212 */ /* 0x000fc800078efcff */
[----:B------:R-:W-:-:S07]  /*b470*/  PRMT R4, R0, 0x7610, R4 ;  /* 0x0000761000047816 */ /* 0x000fce0000000004 */
.L_x_2876:
[----:B------:R-:W-:Y:S05]  /*b480*/  BSYNC B0 ;  /* 0x0000000000007941 */ /* 0x000fea0003800000 */
.L_x_2875:
[----:B------:R0:W-:Y:S01]  /*b490*/  STG.E.U8 desc[UR36][R8.64], R4 ;  /* 0x0000000408007986 */ /* 0x0001e2000c101124 */
[----:B------:R-:W-:Y:S05]  /*b4a0*/  BRA `(.L_x_2852) ;  /* 0x0000000000b87947 */ /* 0x000fea0003800000 */
.L_x_2869:
[----:B------:R-:W-:-:S13]  /*b4b0*/  ISETP.NE.AND P0, PT, R0, 0x1c, PT ;  /* 0x0000001c0000780c */ /* 0x000fda0003f05270 */
[----:B------:R-:W-:Y:S05]  /*b4c0*/  @!P0 BRA `(.L_x_2878) ;  /* 0x0000000000a48947 */ /* 0x000fea0003800000 */
[----:B------:R-:W-:-:S13]  /*b4d0*/  ISETP.NE.AND P0, PT, R0, 0x1d, PT ;  /* 0x0000001d0000780c */ /* 0x000fda0003f05270 */
[----:B------:R-:W-:Y:S05]  /*b4e0*/  @!P0 BRA `(.L_x_2879) ;  /* 0x00000000008c8947 */ /* 0x000fea0003800000 */
[----:B------:R-:W-:-:S13]  /*b4f0*/  ISETP.NE.AND P0, PT, R0, 0x2c, PT ;  /* 0x0000002c0000780c */ /* 0x000fda0003f05270 */
[----:B------:R-:W-:Y:S05]  /*b500*/  @P0 BRA `(.L_x_2851) ;  /* 0x0000000000400947 */ /* 0x000fea0003800000 */
[----:B------:R-:W-:-:S05]  /*b510*/  HADD2.F32 R24, -RZ, R24.H0_H0 ;  /* 0x20000018ff187230 */ /* 0x000fca0000004100 */
        /* <DEDUP_REMOVED lines=15> */
.L_x_2851:
        /* <DEDUP_REMOVED lines=16> */
.L_x_2880:
[----:B------:R-:W-:Y:S05]  /*b710*/  BRA `(.L_x_2852) ;  /* 0x00000000001c7947 */ /* 0x000fea0003800000 */
.L_x_2879:
[----:B------:R-:W-:-:S06]  /*b720*/  HADD2.F32 R4, -RZ, R24.H0_H0 ;  /* 0x20000018ff047230 */ /* 0x000fcc0000004100 */
[----:B------:R-:W0:Y:S02]  /*b730*/  F2I.U64.TRUNC R4, R4 ;  /* 0x0000000400047311 */ /* 0x000e24000020d800 */
[----:B0-----:R0:W-:Y:S01]  /*b740*/  STG.E.64 desc[UR36][R8.64], R4 ;  /* 0x0000000408007986 */ /* 0x0011e2000c101b24 */
[----:B------:R-:W-:Y:S05]  /*b750*/  BRA `(.L_x_2852) ;  /* 0x00000000000c7947 */ /* 0x000fea0003800000 */
.L_x_2878:
[----:B------:R-:W-:-:S04]  /*b760*/  HADD2.F32 R24, -RZ, R24.H0_H0 ;  /* 0x20000018ff187230 */ /* 0x000fc80000004100 */
[----:B------:R-:W0:Y:S02]  /*b770*/  F2I.FTZ.U32.TRUNC.NTZ R3, R24 ;  /* 0x0000001800037305 */ /* 0x000e24000021f000 */
[----:B0-----:R0:W-:Y:S02]  /*b780*/  STG.E desc[UR36][R8.64], R3 ;  /* 0x0000000308007986 */ /* 0x0011e4000c101924 */
.L_x_2852:
[----:B------:R-:W-:-:S07]  /*b790*/  VIADD R19, R19, 0x80 ;  /* 0x0000008013137836 */ /* 0x000fce0000000000 */
.L_x_2812:
[----:B------:R-:W-:Y:S05]  /*b7a0*/  BSYNC B6 ;  /* 0x0000000000067941 */ /* 0x000fea0003800000 */
.L_x_2811:
[----:B------:R-:W-:-:S13]  /*b7b0*/  ISETP.GE.AND P0, PT, R19, R22, PT ;  /* 0x000000161300720c */ /* 0x000fda0003f06270 */
[----:B------:R-:W-:Y:S05]  /*b7c0*/  @P0 EXIT ;  /* 0x000000000000094d */ /* 0x000fea0003800000 */
[----:B01234-:R-:W0:Y:S01]  /*b7d0*/  LDC.64 R4, c[0x0][0x218] ;  /* 0x00008600ff047b82 */ /* 0x01fe220000000a00 */
        /* <DEDUP_REMOVED lines=18> */
[----:B0-----:R-:W-:Y:S01]  /*b900*/  STG.E.U8 desc[UR36][R2.64], R5 ;  /* 0x0000000502007986 */ /* 0x001fe2000c101124 */
[----:B------:R-:W-:Y:S05]  /*b910*/  EXIT ;  /* 0x000000000000794d */ /* 0x000fea0003800000 */
.L_x_2884:
[----:B-----5:R-:W-:-:S06]  /*b920*/  HADD2.F32 R5, -RZ, R16.H0_H0 ;  /* 0x20000010ff057230 */ /* 0x020fcc0000004100 */
[----:B------:R-:W0:Y:S02]  /*b930*/  F2I.S64.TRUNC R4, R5 ;  /* 0x0000000500047311 */ /* 0x000e24000020d900 */
[----:B0-----:R-:W-:Y:S01]  /*b940*/  STG.E.U8 desc[UR36][R2.64], R4 ;  /* 0x0000000402007986 */ /* 0x001fe2000c101124 */
[----:B------:R-:W-:Y:S05]  /*b950*/  EXIT ;  /* 0x000000000000794d */ /* 0x000fea0003800000 */
.L_x_2883:
        /* <DEDUP_REMOVED lines=10> */
.L_x_2887:
[----:B-----5:R-:W-:-:S04]  /*ba00*/  HADD2.F32 R16, -RZ, R16.H0_H0 ;  /* 0x20000010ff107230 */ /* 0x020fc80000004100 */
[----:B------:R-:W0:Y:S02]  /*ba10*/  F2I.FTZ.TRUNC.NTZ R5, R16 ;  /* 0x0000001000057305 */ /* 0x000e24000021f100 */
[----:B0-----:R-:W-:Y:S01]  /*ba20*/  STG.E desc[UR36][R2.64], R5 ;  /* 0x0000000502007986 */ /* 0x001fe2000c101924 */
[----:B------:R-:W-:Y:S05]  /*ba30*/  EXIT ;  /* 0x000000000000794d */ /* 0x000fea0003800000 */
.L_x_2886:
[----:B-----5:R-:W-:-:S04]  /*ba40*/  HADD2.F32 R16, -RZ, R16.H0_H0 ;  /* 0x20000010ff107230 */ /* 0x020fc80000004100 */
[----:B------:R-:W0:Y:S02]  /*ba50*/  F2I.FTZ.TRUNC.NTZ R5, R16 ;  /* 0x0000001000057305 */ /* 0x000e24000021f100 */
[----:B0-----:R-:W-:Y:S01]  /*ba60*/  STG.E.U16 desc[UR36][R2.64], R5 ;  /* 0x0000000502007986 */ /* 0x001fe2000c101524 */
[----:B------:R-:W-:Y:S05]  /*ba70*/  EXIT ;  /* 0x000000000000794d */ /* 0x000fea0003800000 */
.L_x_2882:
        /* <DEDUP_REMOVED lines=9> */
.L_x_2889:
[----:B-----5:R-:W-:Y:S01]  /*bb10*/  STG.E.U16 desc[UR36][R2.64], R16 ;  /* 0x0000001002007986 */ /* 0x020fe2000c101524 */
[----:B------:R-:W-:Y:S05]  /*bb20*/  EXIT ;  /* 0x000000000000794d */ /* 0x000fea0003800000 */
.L_x_2888:
        /* <DEDUP_REMOVED lines=10> */
.L_x_2891:
[----:B-----5:R-:W-:-:S05]  /*bbd0*/  PRMT R17, R16, 0x5410, R17 ;  /* 0x0000541010117816 */ /* 0x020fca0000000011 */
[----:B------:R-:W-:Y:S01]  /*bbe0*/  STG.E desc[UR36][R2.64], R17 ;  /* 0x0000001102007986 */ /* 0x000fe2000c101924 */
[----:B------:R-:W-:Y:S05]  /*bbf0*/  EXIT ;  /* 0x000000000000794d */ /* 0x000fea0003800000 */
.L_x_2890:
[----:B-----5:R-:W-:-:S05]  /*bc00*/  HADD2.F32 R4, -RZ, R16.H0_H0 ;  /* 0x20000010ff047230 */ /* 0x020fca0000004100 */
[----:B------:R-:W-:-:S06]  /*bc10*/  FMUL.FTZ R4, R4, 1 ;  /* 0x3f80000004047820 */ /* 0x000fcc0000410000 */
[----:B------:R-:W0:Y:S02]  /*bc20*/  F2F.F64.F32 R4, R4 ;  /* 0x0000000400047310 */ /* 0x000e240000201800 */
[----:B0-----:R-:W-:Y:S01]  /*bc30*/  STG.E.64 desc[UR36][R2.64], R4 ;  /* 0x0000000402007986 */ /* 0x001fe2000c101b24 */
[----:B------:R-:W-:Y:S05]  /*bc40*/  EXIT ;  /* 0x000000000000794d */ /* 0x000fea0003800000 */
.L_x_2881:
        /* <DEDUP_REMOVED lines=16> */
.L_x_2894:
        /* <DEDUP_REMOVED lines=8> */
.L_x_2893:
        /* <DEDUP_REMOVED lines=21> */
.L_x_2898:
[----:B------:R-:W-:Y:S05]  /*bf20*/  BSYNC B0 ;  /* 0x0000000000007941 */ /* 0x000fea0003800000 */
.L_x_2897:
[----:B------:R-:W-:-:S05]  /*bf30*/  LOP3.LUT R5, R0, R5, RZ, 0xfc, !PT ;  /* 0x0000000500057212 */ /* 0x000fca00078efcff */
[----:B------:R-:W-:Y:S01]  /*bf40*/  STG.E.U8 desc[UR36][R2.64], R5 ;  /* 0x0000000502007986 */ /* 0x000fe2000c101124 */
[----:B------:R-:W-:Y:S05]  /*bf50*/  EXIT ;  /* 0x000000000000794d */ /* 0x000fea0003800000 */
.L_x_2896:
        /* <DEDUP_REMOVED lines=13> */
.L_x_2900:
[----:B------:R-:W-:Y:S01]  /*c030*/  IMAD.MOV.U32 R0, RZ, RZ, 0x7f ;  /* 0x0000007fff007424 */ /* 0x000fe200078e00ff */
[----:B------:R-:W-:-:S04]  /*c040*/  ISETP.GT.U32.AND P0, PT, R4, 0x7f800000, PT ;  /* 0x7f8000000400780c */ /* 0x000fc80003f04070 */
[----:B------:R-:W-:-:S09]  /*c050*/  SEL R0, R0, 0x7c, P0 ;  /* 0x0000007c00007807 */ /* 0x000fd20000000000 */
.L_x_2901:
[----:B------:R-:W-:Y:S05]  /*c060*/  BSYNC B0 ;  /* 0x0000000000007941 */ /* 0x000fea0003800000 */
.L_x_2899:
[----:B------:R-:W-:-:S04]  /*c070*/  LOP3.LUT R4, R5, 0x80000000, RZ, 0xc0, !PT ;  /* 0x8000000005047812 */ /* 0x000fc800078ec0ff */
[----:B------:R-:W-:-:S04]  /*c080*/  SHF.R.U32.HI R5, RZ, 0x18, R4 ;  /* 0x00000018ff057819 */ /* 0x000fc80000011604 */
[----:B------:R-:W-:-:S05]  /*c090*/  LOP3.LUT R5, R0, R5, RZ, 0xfc, !PT ;  /* 0x0000000500057212 */ /* 0x000fca00078efcff */
[----:B------:R-:W-:Y:S01]  /*c0a0*/  STG.E.U8 desc[UR36][R2.64], R5 ;  /* 0x0000000502007986 */ /* 0x000fe2000c101124 */
[----:B------:R-:W-:Y:S05]  /*c0b0*/  EXIT ;  /* 0x000000000000794d */ /* 0x000fea0003800000 */
.L_x_2895:
[----:B-----5:R-:W-:-:S05]  /*c0c0*/  HADD2.F32 R0, -RZ, R16.H0_H0 ;  /* 0x20000010ff007230 */ /* 0x020fca0000004100 */
[----:B------:R-:W-:-:S05]  /*c0d0*/  F2FP.BF16.F32.PACK_AB R0, RZ, R0 ;  /* 0x00000000ff00723e */ /* 0x000fca00000010ff */
[----:B------:R-:W-:Y:S01]  /*c0e0*/  STG.E.U16 desc[UR36][R2.64], R0 ;  /* 0x0000000002007986 */ /* 0x000fe2000c101524 */
[----:B------:R-:W-:Y:S05]  /*c0f0*/  EXIT ;  /* 0x000000000000794d */ /* 0x000fea0003800000 */
.L_x_2892:
        /* <DEDUP_REMOVED lines=12> */
.L_x_2904:
        /* <DEDUP_REMOVED lines=17> */
.L_x_2907:
[----:B------:R-:W-:-:S04]  /*c2d0*/  LOP3.LUT R0, R7, 0x80000000, RZ, 0xc0, !PT ;  /* 0x8000000007007812 */ /* 0x000fc800078ec0ff */
[----:B------:R-:W-:-:S04]  /*c2e0*/  SHF.R.U32.HI R5, RZ, 0x18, R0 ;  /* 0x00000018ff057819 */ /* 0x000fc80000011600 */
[----:B------:R-:W-:-:S04]  /*c2f0*/  LOP3.LUT R4, R4, R5, RZ, 0xfc, !PT ;  /* 0x0000000504047212 */ /* 0x000fc800078efcff */
[----:B------:R-:W-:-:S07]  /*c300*/  PRMT R0, R4, 0x7610, R0 ;  /* 0x0000761004007816 */ /* 0x000fce0000000000 */
.L_x_2906:
[----:B------:R-:W-:Y:S05]  /*c310*/  BSYNC B0 ;  /* 0x0000000000007941 */ /* 0x000fea0003800000 */
.L_x_2905:
[----:B------:R-:W-:Y:S01]  /*c320*/  STG.E.U8 desc[UR36][R2.64], R0 ;  /* 0x0000000002007986 */ /* 0x000fe2000c101124 */
[----:B------:R-:W-:Y:S05]  /*c330*/  EXIT ;  /* 0x000000000000794d */ /* 0x000fea0003800000 */
.L_x_2903:
        /* <DEDUP_REMOVED lines=17> */
.L_x_2910:
[----:B------:R-:W-:-:S04]  /*c450*/  LOP3.LUT R0, R7, 0x80000000, RZ, 0xc0, !PT ;  /* 0x8000000007007812 */ /* 0x000fc800078ec0ff */
[----:B------:R-:W-:-:S04]  /*c460*/  SHF.R.U32.HI R5, RZ, 0x18, R0 ;  /* 0x00000018ff057819 */ /* 0x000fc80000011600 */
[----:B------:R-:W-:-:S04]  /*c470*/  LOP3.LUT R4, R4, R5, RZ, 0xfc, !PT ;  /* 0x0000000504047212 */ /* 0x000fc800078efcff */
[----:B------:R-:W-:-:S07]  /*c480*/  PRMT R0, R4, 0x7610, R0 ;  /* 0x0000761004007816 */ /* 0x000fce0000000000 */
.L_x_2909:
[----:B------:R-:W-:Y:S05]  /*c490*/  BSYNC B0 ;  /* 0x0000000000007941 */ /* 0x000fea0003800000 */
.L_x_2908:
[----:B------:R-:W-:Y:S01]  /*c4a0*/  STG.E.U8 desc[UR36][R2.64], R0 ;  /* 0x0000000002007986 */ /* 0x000fe2000c101124 */
[----:B------:R-:W-:Y:S05]  /*c4b0*/  EXIT ;  /* 0x000000000000794d */ /* 0x000fea0003800000 */
.L_x_2902:
        /* <DEDUP_REMOVED lines=22> */
.L_x_2885:
        /* <DEDUP_REMOVED lines=15> */
[----:B-1---5:R-:W-:Y:S05]  /*c710*/  CALL.ABS.NOINC R2 ;  /* 0x0000000002007343 */ /* 0x022fea0003c00000 */
.L_x_2913:
[----:B------:R-:W-:Y:S05]  /*c720*/  EXIT ;  /* 0x000000000000794d */ /* 0x000fea0003800000 */
.L_x_2912:
[----:B-----5:R-:W-:-:S06]  /*c730*/  HADD2.F32 R4, -RZ, R16.H0_H0 ;  /* 0x20000010ff047230 */ /* 0x020fcc0000004100 */
[----:B------:R-:W0:Y:S02]  /*c740*/  F2I.U64.TRUNC R4, R4 ;  /* 0x0000000400047311 */ /* 0x000e24000020d800 */
[----:B0-----:R-:W-:Y:S01]  /*c750*/  STG.E.64 desc[UR36][R2.64], R4 ;  /* 0x0000000402007986 */ /* 0x001fe2000c101b24 */
[----:B------:R-:W-:Y:S05]  /*c760*/  EXIT ;  /* 0x000000000000794d */ /* 0x000fea0003800000 */
.L_x_2911:
[----:B-----5:R-:W-:-:S04]  /*c770*/  HADD2.F32 R16, -RZ, R16.H0_H0 ;  /* 0x20000010ff107230 */ /* 0x020fc80000004100 */
[----:B------:R-:W0:Y:S02]  /*c780*/  F2I.FTZ.U32.TRUNC.NTZ R5, R16 ;  /* 0x0000001000057305 */ /* 0x000e24000021f000 */
[----:B0-----:R-:W-:Y:S01]  /*c790*/  STG.E desc[UR36][R2.64], R5 ;  /* 0x0000000502007986 */ /* 0x001fe2000c101924 */
[----:B------:R-:W-:Y:S05]  /*c7a0*/  EXIT ;  /* 0x000000000000794d */ /* 0x000fea0003800000 */
.L_x_2914:
        /* <DEDUP_REMOVED lines=13> */
.L_x_4601:


//--------------------- .text._ZN2at6native18elementwise_kernelILi128ELi2EZNS0_22gpu_kernel_impl_nocastIZZZNS0_54_GLOBAL__N__7dbc7496_16_ComplexKernel_cu_b2145a98_311019complex_kernel_cudaERNS_14TensorIteratorEENKUlvE_clEvENKUlvE1_clEvEUlN3c104HalfES9_E_EEvRNS_18TensorIteratorBaseERKT_EUliE_EEviT1_ --------------------------
	.section	.text._ZN2at6native18elementwise_kernelILi128ELi2EZNS0_22gpu_kernel_impl_nocastIZZZNS0_54_GLOBAL__N__7dbc7496_16_ComplexKernel_cu_b2145a98_311019complex_kernel_cudaERNS_14TensorIteratorEENKUlvE_clEvENKUlvE1_clEvEUlN3c104HalfES9_E_EEvRNS_18TensorIteratorBaseERKT_EUliE_EEviT1_,"ax",@progbits
	.align	128
        .global         _ZN2at6native18elementwise_kernelILi128ELi2EZNS0_22gpu_kernel_impl_nocastIZZZNS0_54_GLOBAL__N__7dbc7496_16_ComplexKernel_cu_b2145a98_311019complex_kernel_cudaERNS_14TensorIteratorEENKUlvE_clEvENKUlvE1_clEvEUlN3c104HalfES9_E_EEvRNS_18TensorIteratorBaseERKT_EUliE_EEviT1_
        .type           _ZN2at6native18elementwise_kernelILi128ELi2EZNS0_22gpu_kernel_impl_nocastIZZZNS0_54_GLOBAL__N__7dbc7496_16_ComplexKernel_cu_b2145a98_311019complex_kernel_cudaERNS_14TensorIteratorEENKUlvE_clEvENKUlvE1_clEvEUlN3c104HalfES9_E_EEvRNS_18TensorIteratorBaseERKT_EUliE_EEviT1_,@function
        .size           _ZN2at6native18elementwise_kernelILi128ELi2EZNS0_22gpu_kernel_impl_nocastIZZZNS0_54_GLOBAL__N__7dbc7496_16_ComplexKernel_cu_b2145a98_311019complex_kernel_cudaERNS_14TensorIteratorEENKUlvE_clEvENKUlvE1_clEvEUlN3c104HalfES9_E_EEvRNS_18TensorIteratorBaseERKT_EUliE_EEviT1_,(.L_x_4602 - _ZN2at6native18elementwise_kernelILi128ELi2EZNS0_22gpu_kernel_impl_nocastIZZZNS0_54_GLOBAL__N__7dbc7496_16_ComplexKernel_cu_b2145a98_311019complex_kernel_cudaERNS_14TensorIteratorEENKUlvE_clEvENKUlvE1_clEvEUlN3c104HalfES9_E_EEvRNS_18TensorIteratorBaseERKT_EUliE_EEviT1_)
        .other          _ZN2at6native18elementwise_kernelILi128ELi2EZNS0_22gpu_kernel_impl_nocastIZZZNS0_54_GLOBAL__N__7dbc7496_16_ComplexKernel_cu_b2145a98_311019complex_kernel_cudaERNS_14TensorIteratorEENKUlvE_clEvENKUlvE1_clEvEUlN3c104HalfES9_E_EEvRNS_18TensorIteratorBaseERKT_EUliE_EEviT1_,@"STO_CUDA_ENTRY STV_DEFAULT"
_ZN2at6native18elementwise_kernelILi128ELi2EZNS0_22gpu_kernel_impl_nocastIZZZNS0_54_GLOBAL__N__7dbc7496_16_ComplexKernel_cu_b2145a98_311019complex_kernel_cudaERNS_14TensorIteratorEENKUlvE_clEvENKUlvE1_clEvEUlN3c104HalfES9_E_EEvRNS_18TensorIteratorBaseERKT_EUliE_EEviT1_:
.text._ZN2at6native18elementwise_kernelILi128ELi2EZNS0_22gpu_kernel_impl_nocastIZZZNS0_54_GLOBAL__N__7dbc7496_16_ComplexKernel_cu_b2145a98_311019complex_kernel_cudaERNS_14TensorIteratorEENKUlvE_clEvENKUlvE1_clEvEUlN3c104HalfES9_E_EEvRNS_18TensorIteratorBaseERKT_EUliE_EEviT1_:
        /* <DEDUP_REMOVED lines=363> */
.L_x_2917:
[----:B------:R-:W-:Y:S01]  /*16b0*/  ULDC.64 UR8, c[0x0][0x480] ;  /* 0x0001200000087ab9 */ /* 0x000fe20000000a00 */
[----:B------:R-:W-:Y:S01]  /*16c0*/  ULDC.64 UR10, c[0x0][0x488] ;  /* 0x00012200000a7ab9 */ /* 0x000fe20000000a00 */
[----:B------:R-:W-:Y:S02]  /*16d0*/  IADD3 R6, P0, R2, UR8, RZ ;  /* 0x0000000802067c10 */ /* 0x000fe4000ff1e0ff */
[----:B------:R-:W-:Y:S02]  /*16e0*/  IADD3 R4, P1, R4, UR10, RZ ;  /* 0x0000000a04047c10 */ /* 0x000fe4000ff3e0ff */
[----:B------:R-:W-:Y:S01]  /*16f0*/  IADD3.X R7, RZ, UR9, RZ, P0, !PT ;  /* 0x00000009ff077c10 */ /* 0x000fe200087fe4ff */
[----:B------:R-:W-:Y:S01]  /*1700*/  ULDC.64 UR8, c[0x0][0x478] ;  /* 0x00011e0000087ab9 */ /* 0x000fe20000000a00 */
[----:B------:R-:W-:-:S04]  /*1710*/  IADD3.X R5, RZ, UR11, RZ, P1, !PT ;  /* 0x0000000bff057c10 */ /* 0x000fc80008ffe4ff */
[----:B------:R-:W2:Y:S04]  /*1720*/  LDG.E.U16 R7, desc[UR4][R6.64] ;  /* 0x0000000406077981 */ /* 0x000ea8000c1e1500 */
[----:B------:R-:W2:Y:S01]  /*1730*/  LDG.E.U16 R4, desc[UR4][R4.64] ;  /* 0x0000000404047981 */ /* 0x000ea2000c1e1500 */
[----:B------:R-:W-:-:S04]  /*1740*/  IADD3 R2, P0, R3, UR8, RZ ;  /* 0x0000000803027c10 */ /* 0x000fc8000ff1e0ff */
[----:B------:R-:W-:Y:S02]  /*1750*/  IADD3.X R3, RZ, UR9, RZ, P0, !PT ;  /* 0x00000009ff037c10 */ /* 0x000fe400087fe4ff */
[----:B------:R-:W-:Y:S02]  /*1760*/  IADD3 R9, R0, 0x80, RZ ;  /* 0x0000008000097810 */ /* 0x000fe40007ffe0ff */
[----:B--2---:R-:W-:-:S05]  /*1770*/  PRMT R7, R7, 0x5410, R4 ;  /* 0x0000541007077816 */ /* 0x004fca0000000004 */
[----:B------:R0:W-:Y:S02]  /*1780*/  STG.E desc[UR4][R2.64], R7 ;  /* 0x0000000702007986 */ /* 0x0001e4000c101904 */
.L_x_2916:
[----:B------:R-:W-:Y:S05]  /*1790*/  BSYNC B0 ;  /* 0x0000000000007941 */ /* 0x000fea0003800000 */
.L_x_2915:
        /* <DEDUP_REMOVED lines=355> */
.L_x_2918:
        /* <DEDUP_REMOVED lines=11> */
[----:B--2---:R-:W-:-:S05]  /*2e80*/  PRMT R7, R7, 0x5410, R4 ;  /* 0x0000541007077816 */ /* 0x004fca0000000004 */
[----:B------:R-:W-:Y:S01]  /*2e90*/  STG.E desc[UR4][R2.64], R7 ;  /* 0x0000000702007986 */ /* 0x000fe2000c101904 */
[----:B------:R-:W-:Y:S05]  /*2ea0*/  EXIT ;  /* 0x000000000000794d */ /* 0x000fea0003800000 */
.L_x_2919:
        /* <DEDUP_REMOVED lines=13> */
.L_x_4602:


//--------------------- .text._ZN2at6native27unrolled_elementwise_kernelIZZZNS0_54_GLOBAL__N__7dbc7496_16_ComplexKernel_cu_b2145a98_311019complex_kernel_cudaERNS_14TensorIteratorEENKUlvE_clEvENKUlvE1_clEvEUlN3c104HalfES8_E_St5arrayIPcLm3EELi4E23TrivialOffsetCalculatorILi2EjESD_ILi1EjENS0_6memory15LoadWithoutCastENSG_16StoreWithoutCastEEEviT_T0_T2_T3_T4_T5_ --------------------------
	.section	.text._ZN2at6native27unrolled_elementwise_kernelIZZZNS0_54_GLOBAL__N__7dbc7496_16_ComplexKernel_cu_b2145a98_311019complex_kernel_cudaERNS_14TensorIteratorEENKUlvE_clEvENKUlvE1_clEvEUlN3c104HalfES8_E_St5arrayIPcLm3EELi4E23TrivialOffsetCalculatorILi2EjESD_ILi1EjENS0_6memory15LoadWithoutCastENSG_16StoreWithoutCastEEEviT_T0_T2_T3_T4_T5_,"ax",@progbits
	.align	128
        .global         _ZN2at6native27unrolled_elementwise_kernelIZZZNS0_54_GLOBAL__N__7dbc7496_16_ComplexKernel_cu_b2145a98_311019complex_kernel_cudaERNS_14TensorIteratorEENKUlvE_clEvENKUlvE1_clEvEUlN3c104HalfES8_E_St5arrayIPcLm3EELi4E23TrivialOffsetCalculatorILi2EjESD_ILi1EjENS0_6memory15LoadWithoutCastENSG_16StoreWithoutCastEEEviT_T0_T2_T3_T4_T5_
        .type           _ZN2at6native27unrolled_elementwise_kernelIZZZNS0_54_GLOBAL__N__7dbc7496_16_ComplexKernel_cu_b2145a98_311019complex_kernel_cudaERNS_14TensorIteratorEENKUlvE_clEvENKUlvE1_clEvEUlN3c104HalfES8_E_St5arrayIPcLm3EELi4E23TrivialOffsetCalculatorILi2EjESD_ILi1EjENS0_6memory15LoadWithoutCastENSG_16StoreWithoutCastEEEviT_T0_T2_T3_T4_T5_,@function
        .size           _ZN2at6native27unrolled_elementwise_kernelIZZZNS0_54_GLOBAL__N__7dbc7496_16_ComplexKernel_cu_b2145a98_311019complex_kernel_cudaERNS_14TensorIteratorEENKUlvE_clEvENKUlvE1_clEvEUlN3c104HalfES8_E_St5arrayIPcLm3EELi4E23TrivialOffsetCalculatorILi2EjESD_ILi1EjENS0_6memory15LoadWithoutCastENSG_16StoreWithoutCastEEEviT_T0_T2_T3_T4_T5_,(.L_x_4603 - _ZN2at6native27unrolled_elementwise_kernelIZZZNS0_54_GLOBAL__N__7dbc7496_16_ComplexKernel_cu_b2145a98_311019complex_kernel_cudaERNS_14TensorIteratorEENKUlvE_clEvENKUlvE1_clEvEUlN3c104HalfES8_E_St5arrayIPcLm3EELi4E23TrivialOffsetCalculatorILi2EjESD_ILi1EjENS0_6memory15LoadWithoutCastENSG_16StoreWithoutCastEEEviT_T0_T2_T3_T4_T5_)
        .other          _ZN2at6native27unrolled_elementwise_kernelIZZZNS0_54_GLOBAL__N__7dbc7496_16_ComplexKernel_cu_b2145a98_311019complex_kernel_cudaERNS_14TensorIteratorEENKUlvE_clEvENKUlvE1_clEvEUlN3c104HalfES8_E_St5arrayIPcLm3EELi4E23TrivialOffsetCalculatorILi2EjESD_ILi1EjENS0_6memory15LoadWithoutCastENSG_16StoreWithoutCastEEEviT_T0_T2_T3_T4_T5_,@"STO_CUDA_ENTRY STV_DEFAULT"
_ZN2at6native27unrolled_elementwise_kernelIZZZNS0_54_GLOBAL__N__7dbc7496_16_ComplexKernel_cu_b2145a98_311019complex_kernel_cudaERNS_14TensorIteratorEENKUlvE_clEvENKUlvE1_clEvEUlN3c104HalfES8_E_St5arrayIPcLm3EELi4E23TrivialOffsetCalculatorILi2EjESD_ILi1EjENS0_6memory15LoadWithoutCastENSG_16StoreWithoutCastEEEviT_T0_T2_T3_T4_T5_:
.text._ZN2at6native27unrolled_elementwise_kernelIZZZNS0_54_GLOBAL__N__7dbc7496_16_ComplexKernel_cu_b2145a98_311019complex_kernel_cudaERNS_14TensorIteratorEENKUlvE_clEvENKUlvE1_clEvEUlN3c104HalfES8_E_St5arrayIPcLm3EELi4E23TrivialOffsetCalculatorILi2EjESD_ILi1EjENS0_6memory15LoadWithoutCastENSG_16StoreWithoutCastEEEviT_T0_T2_T3_T4_T5_:
[----:B------:R-:W-:Y:S01]  /*0000*/  LDC R1, c[0x0][0x28] ;  /* 0x00000a00ff017b82 */ /* 0x000fe20000000800 */
[----:B------:R-:W0:Y:S07]  /*0010*/  S2R R0, SR_CTAID.X ;  /* 0x0000000000007919 */ /* 0x000e2e0000002500 */
[----:B------:R-:W0:Y:S01]  /*0020*/  LDC R3, c[0x0][0x210] ;  /* 0x00008400ff037b82 */ /* 0x000e220000000800 */
[----:B------:R-:W-:Y:S01]  /*0030*/  PRMT R16, RZ, 0x7610, R16 ;  /* 0x00007610ff107816 */ /* 0x000fe20000000010 */
[----:B------:R-:W-:Y:S01]  /*0040*/  ULDC.64 UR4, c[0x0][0x208] ;  /* 0x0000820000047ab9 */ /* 0x000fe20000000a00 */
[----:B------:R-:W1:Y:S01]  /*0050*/  S2R R15, SR_TID.X ;  /* 0x00000000000f7919 */ /* 0x000e620000002100 */
[----:B------:R-:W-:Y:S01]  /*0060*/  PRMT R17, RZ, 0x7610, R17 ;  /* 0x00007610ff117816 */ /* 0x000fe20000000011 */
[----:B0-----:R-:W-:-:S02]  /*0070*/  IMAD R14, R0, -0x200, R3 ;  /* 0xfffffe00000e7824 */ /* 0x001fc400078e0203 */
[----:B-1----:R-:W-:-:S03]  /*0080*/  IMAD.MOV.U32 R3, RZ, RZ, R15 ;  /* 0x000000ffff037224 */ /* 0x002fc600078e000f */
[----:B------:R-:W-:-:S13]  /*0090*/  ISETP.GE.AND P0, PT, R15, R14, PT ;  /* 0x0000000e0f00720c */ /* 0x000fda0003f06270 */
[----:B------:R-:W0:Y:S01]  /*00a0*/  @!P0 LDC.64 R6, c[0x0][0x220] ;  /* 0x00008800ff068b82 */ /* 0x000e220000000a00 */
[----:B------:R-:W-:Y:S01]  /*00b0*/  @!P0 IMAD R5, R0, 0x200, R3 ;  /* 0x0000020000058824 */ /* 0x000fe200078e0203 */
[----:B------:R-:W-:-:S04]  /*00c0*/  @!P0 IADD3 R3, R3, 0x80, RZ ;  /* 0x0000008003038810 */ /* 0x000fc80007ffe0ff */
[C---:B------:R-:W-:Y:S02]  /*00d0*/  ISETP.GE.AND P1, PT, R3.reuse, R14, PT ;  /* 0x0000000e0300720c */ /* 0x040fe40003f26270 */
[----:B------:R-:W1:Y:S11]  /*00e0*/  @!P0 LDC.64 R20, c[0x0][0x228] ;  /* 0x00008a00ff148b82 */ /* 0x000e760000000a00 */
[----:B------:R-:W-:Y:S01]  /*00f0*/  @!P1 IMAD R23, R0, 0x200, R3 ;  /* 0x0000020000179824 */ /* 0x000fe200078e0203 */
[----:B------:R-:W2:Y:S01]  /*0100*/  @!P1 LDC.64 R8, c[0x0][0x220] ;  /* 0x00008800ff089b82 */ /* 0x000ea20000000a00 */
[----:B------:R-:W-:-:S02]  /*0110*/  @!P1 VIADD R3, R3, 0x80 ;  /* 0x0000008003039836 */ /* 0x000fc40000000000 */
[----:B0-----:R-:W-:-:S03]  /*0120*/  @!P0 IMAD.WIDE.U32 R6, R5, 0x2, R6 ;  /* 0x0000000205068825 */ /* 0x001fc600078e0006 */
[----:B------:R-:W-:Y:S02]  /*0130*/  ISETP.GE.AND P3, PT, R3, R14, PT ;  /* 0x0000000e0300720c */ /* 0x000fe40003f66270 */
[----:B------:R0:W3:Y:S01]  /*0140*/  @!P0 LDG.E.U16 R16, desc[UR4][R6.64] ;  /* 0x0000000406108981 */ /* 0x0000e2000c1e1500 */
[----:B-1----:R-:W-:-:S05]  /*0150*/  @!P0 IMAD.WIDE.U32 R20, R5, 0x2, R20 ;  /* 0x0000000205148825 */ /* 0x002fca00078e0014 */
[----:B------:R1:W3:Y:S05]  /*0160*/  @!P0 LDG.E.U16 R17, desc[UR4][R20.64] ;  /* 0x0000000414118981 */ /* 0x0002ea000c1e1500 */
[----:B------:R-:W-:Y:S01]  /*0170*/  @!P3 LEA R19, R0, R3, 0x9 ;  /* 0x000000030013b211 */ /* 0x000fe200078e48ff */
[----:B------:R-:W-:Y:S01]  /*0180*/  @!P3 VIADD R3, R3, 0x80 ;  /* 0x000000800303b836 */ /* 0x000fe20000000000 */
[----:B------:R-:W4:Y:S04]  /*0190*/  @!P3 LDC.64 R4, c[0x0][0x220] ;  /* 0x00008800ff04bb82 */ /* 0x000f280000000a00 */
[----:B------:R-:W-:-:S04]  /*01a0*/  ISETP.GE.AND P2, PT, R3, R14, PT ;  /* 0x0000000e0300720c */ /* 0x000fc80003f46270 */
[----:B0-----:R-:W0:Y:S09]  /*01b0*/  @!P3 LDC.64 R6, c[0x0][0x228] ;  /* 0x00008a00ff06bb82 */ /* 0x001e320000000a00 */
[----:B------:R-:W2:Y:S01]  /*01c0*/  @!P2 LDC.64 R10, c[0x0][0x220] ;  /* 0x00008800ff0aab82 */ /* 0x000ea20000000a00 */
[----:B------:R-:W-:Y:S01]  /*01d0*/  @!P2 IMAD R25, R0, 0x200, R3 ;  /* 0x000002000019a824 */ /* 0x000fe200078e0203 */
[----:B-1----:R-:W-:-:S06]  /*01e0*/  PRMT R21, RZ, 0x7610, R21 ;  /* 0x00007610ff157816 */ /* 0x002fcc0000000015 */
[----:B------:R-:W1:Y:S08]  /*01f0*/  @!P2 LDC.64 R12, c[0x0][0x228] ;  /* 0x00008a00ff0cab82 */ /* 0x000e700000000a00 */
[----:B------:R-:W4:Y:S01]  /*0200*/  @!P1 LDC.64 R2, c[0x0][0x228] ;  /* 0x00008a00ff029b82 */ /* 0x000f220000000a00 */
[----:B--2---:R-:W-:-:S05]  /*0210*/  @!P2 IMAD.WIDE.U32 R10, R25, 0x2, R10 ;  /* 0x00000002190aa825 */ /* 0x004fca00078e000a */
[----:B------:R2:W5:Y:S02]  /*0220*/  @!P2 LDG.E.U16 R21, desc[UR4][R10.64] ;  /* 0x000000040a15a981 */ /* 0x000564000c1e1500 */
[----:B--2---:R-:W2:Y:S01]  /*0230*/  @!P0 LDC.64 R10, c[0x0][0x218] ;  /* 0x00008600ff0a8b82 */ /* 0x004ea20000000a00 */
[----:B------:R-:W-:Y:S01]  /*0240*/  PRMT R18, RZ, 0x7610, R18 ;  /* 0x00007610ff127816 */ /* 0x000fe20000000012 */
[----:B-1----:R-:W-:Y:S01]  /*0250*/  @!P2 IMAD.WIDE.U32 R12, R25, 0x2, R12 ;  /* 0x00000002190ca825 */ /* 0x002fe200078e000c */
[----:B------:R-:W-:-:S04]  /*0260*/  PRMT R20, RZ, 0x7610, R20 ;  /* 0x00007610ff147816 */ /* 0x000fc80000000014 */
[----:B------:R1:W5:Y:S01]  /*0270*/  @!P2 LDG.E.U16 R18, desc[UR4][R12.64] ;  /* 0x000000040c12a981 */ /* 0x000362000c1e1500 */
[----:B------:R-:W-:Y:S01]  /*0280*/  @!P1 IMAD.WIDE.U32 R8, R23, 0x2, R8 ;  /* 0x0000000217089825 */ /* 0x000fe200078e0008 */
[----:B------:R-:W-:-:S03]  /*0290*/  PRMT R22, RZ, 0x7610, R22 ;  /* 0x00007610ff167816 */ /* 0x000fc60000000016 */
[----:B----4-:R-:W-:Y:S01]  /*02a0*/  @!P1 IMAD.WIDE.U32 R2, R23, 0x2, R2 ;  /* 0x0000000217029825 */ /* 0x010fe200078e0002 */
[----:B------:R-:W-:Y:S02]  /*02b0*/  PRMT R23, RZ, 0x7610, R23 ;  /* 0x00007610ff177816 */ /* 0x000fe40000000017 */
[----:B-1----:R-:W-:Y:S01]  /*02c0*/  @!P0 LEA R13, R0, R15, 0x9 ;  /* 0x0000000f000d8211 */ /* 0x002fe200078e48ff */
[C---:B------:R-:W-:Y:S01]  /*02d0*/  @!P3 IMAD.WIDE.U32 R4, R19.reuse, 0x2, R4 ;  /* 0x000000021304b825 */ /* 0x040fe200078e0004 */
[----:B------:R1:W5:Y:S03]  /*02e0*/  @!P1 LDG.E.U16 R20, desc[UR4][R2.64] ;  /* 0x0000000402149981 */ /* 0x000366000c1e1500 */
[----:B0-----:R-:W-:Y:S01]  /*02f0*/  @!P3 IMAD.WIDE.U32 R6, R19, 0x2, R6 ;  /* 0x000000021306b825 */ /* 0x001fe200078e0006 */
[----:B------:R-:W-:Y:S01]  /*0300*/  PRMT R19, RZ, 0x7610, R19 ;  /* 0x00007610ff137816 */ /* 0x000fe20000000013 */
[----:B------:R1:W5:Y:S02]  /*0310*/  @!P3 LDG.E.U16 R22, desc[UR4][R4.64] ;  /* 0x000000040416b981 */ /* 0x000364000c1e1500 */
[----:B--2---:R-:W-:-:S02]  /*0320*/  @!P0 IMAD.WIDE.U32 R10, R13, 0x4, R10 ;  /* 0x000000040d0a8825 */ /* 0x004fc400078e000a */
[----:B------:R1:W5:Y:S02]  /*0330*/  @!P3 LDG.E.U16 R23, desc[UR4][R6.64] ;  /* 0x000000040617b981 */ /* 0x000364000c1e1500 */
[----:B------:R-:W-:Y:S02]  /*0340*/  @!P0 VIADD R15, R15, 0x80 ;  /* 0x000000800f0f8836 */ /* 0x000fe40000000000 */
[----:B------:R1:W5:Y:S03]  /*0350*/  @!P1 LDG.E.U16 R19, desc[UR4][R8.64] ;  /* 0x0000000408139981 */ /* 0x000366000c1e1500 */
[----:B------:R-:W-:Y:S01]  /*0360*/  ISETP.GE.AND P1, PT, R15, R14, PT ;  /* 0x0000000e0f00720c */ /* 0x000fe20003f26270 */
[----:B------:R-:W-:Y:S01]  /*0370*/  BSSY B0, `(.L_x_2920) ;  /* 0x0000010000007945 */ /* 0x000fe20003800000 */
[----:B---3--:R-:W-:-:S05]  /*0380*/  @!P0 PRMT R17, R16, 0x5410, R17 ;  /* 0x0000541010118816 */ /* 0x008fca0000000011 */
[----:B------:R1:W-:Y:S06]  /*0390*/  @!P0 STG.E desc[UR4][R10.64], R17 ;  /* 0x000000110a008986 */ /* 0x0003ec000c101904 */
[----:B------:R-:W-:Y:S05]  /*03a0*/  @P1 BRA `(.L_x_2921) ;  /* 0x0000000000301947 */ /* 0x000fea0003800000 */
[----:B-1----:R-:W0:Y:S01]  /*03b0*/  LDC.64 R2, c[0x0][0x218] ;  /* 0x00008600ff027b82 */ /* 0x002e220000000a00 */
[----:B------:R-:W-:Y:S01]  /*03c0*/  LEA R5, R0, R15, 0x9 ;  /* 0x0000000f00057211 */ /* 0x000fe200078e48ff */
[----:B------:R-:W-:Y:S01]  /*03d0*/  VIADD R15, R15, 0x80 ;  /* 0x000000800f0f7836 */ /* 0x000fe20000000000 */
[----:B-----5:R-:W-:-:S04]  /*03e0*/  PRMT R19, R19, 0x5410, R20 ;  /* 0x0000541013137816 */ /* 0x020fc80000000014 */
[----:B------:R-:W-:-:S13]  /*03f0*/  ISETP.GE.AND P0, PT, R15, R14, PT ;  /* 0x0000000e0f00720c */ /* 0x000fda0003f06270 */
[----:B------:R-:W-:Y:S01]  /*0400*/  @!P0 LEA R7, R0, R15, 0x9 ;  /* 0x0000000f00078211 */ /* 0x000fe200078e48ff */
[----:B------:R-:W-:Y:S01]  /*0410*/  @!P0 VIADD R15, R15, 0x80 ;  /* 0x000000800f0f8836 */ /* 0x000fe20000000000 */
[----:B------:R-:W-:Y:S01]  /*0420*/  @!P0 PRMT R23, R22, 0x5410, R23 ;  /* 0x0000541016178816 */ /* 0x000fe20000000017 */
[----:B0-----:R-:W-:-:S04]  /*0430*/  IMAD.WIDE.U32 R4, R5, 0x4, R2 ;  /* 0x0000000405047825 */ /* 0x001fc800078e0002 */
[----:B------:R-:W-:Y:S01]  /*0440*/  @!P0 IMAD.WIDE.U32 R2, R7, 0x4, R2 ;  /* 0x0000000407028825 */ /* 0x000fe200078e0002 */
[----:B------:R0:W-:Y:S04]  /*0450*/  STG.E desc[UR4][R4.64], R19 ;  /* 0x0000001304007986 */ /* 0x0001e8000c101904 */
[----:B------:R0:W-:Y:S02]  /*0460*/  @!P0 STG.E desc[UR4][R2.64], R23 ;  /* 0x0000001702008986 */ /* 0x0001e4000c101904 */
.L_x_2921:
[----:B------:R-:W-:Y:S05]  /*0470*/  BSYNC B0 ;  /* 0x0000000000007941 */ /* 0x000fea0003800000 */
.L_x_2920:
[----:B------:R-:W-:-:S13]  /*0480*/  ISETP.GE.AND P0, PT, R15, R14, PT ;  /* 0x0000000e0f00720c */ /* 0x000fda0003f06270 */
[----:B------:R-:W-:Y:S05]  /*0490*/  @P0 EXIT ;  /* 0x000000000000094d */ /* 0x000fea0003800000 */
[----:B01----:R-:W0:Y:S01]  /*04a0*/  LDC.64 R2, c[0x0][0x218] ;  /* 0x00008600ff027b82 */ /* 0x003e220000000a00 */
[----:B------:R-:W-:Y:S02]  /*04b0*/  LEA R15, R0, R15, 0x9 ;  /* 0x0000000f000f7211 */ /* 0x000fe400078e48ff */
[----:B-----5:R-:W-:-:S03]  /*04c0*/  PRMT R21, R21, 0x5410, R18 ;  /* 0x0000541015157816 */ /* 0x020fc60000000012 */
[----:B0-----:R-:W-:-:S05]  /*04d0*/  IMAD.WIDE.U32 R2, R15, 0x4, R2 ;  /* 0x000000040f027825 */ /* 0x001fca00078e0002 */
[----:B------:R-:W-:Y:S01]  /*04e0*/  STG.E desc[UR4][R2.64], R21 ;  /* 0x0000001502007986 */ /* 0x000fe2000c101904 */
[----:B------:R-:W-:Y:S05]  /*04f0*/  EXIT ;  /* 0x000000000000794d */ /* 0x000fea0003800000 */
.L_x_2922:
        /* <DEDUP_REMOVED lines=16> */
.L_x_4603:


//--------------------- .text._ZN2at6native29vectorized_elementwise_kernelILi2EZZZNS0_54_GLOBAL__N__7dbc7496_16_ComplexKernel_cu_b2145a98_311019complex_kernel_cudaERNS_14TensorIteratorEENKUlvE_clEvENKUlvE1_clEvEUlN3c104HalfES8_E_St5arrayIPcLm3EEEEviT0_T1_ --------------------------
	.section	.text._ZN2at6native29vectorized_elementwise_kernelILi2EZZZNS0_54_GLOBAL__N__7dbc7496_16_ComplexKernel_cu_b2145a98_311019complex_kernel_cudaERNS_14TensorIteratorEENKUlvE_clEvENKUlvE1_clEvEUlN3c104HalfES8_E_St5arrayIPcLm3EEEEviT0_T1_,"ax",@progbits
	.align	128
        .global         _ZN2at6native29vectorized_elementwise_kernelILi2EZZZNS0_54_GLOBAL__N__7dbc7496_16_ComplexKernel_cu_b2145a98_311019complex_kernel_cudaERNS_14TensorIteratorEENKUlvE_clEvENKUlvE1_clEvEUlN3c104HalfES8_E_St5arrayIPcLm3EEEEviT0_T1_
        .type           _ZN2at6native29vectorized_elementwise_kernelILi2EZZZNS0_54_GLOBAL__N__7dbc7496_16_ComplexKernel_cu_b2145a98_311019complex_kernel_cudaERNS_14TensorIteratorEENKUlvE_clEvENKUlvE1_clEvEUlN3c104HalfES8_E_St5arrayIPcLm3EEEEviT0_T1_,@function
        .size           _ZN2at6native29vectorized_elementwise_kernelILi2EZZZNS0_54_GLOBAL__N__7dbc7496_16_ComplexKernel_cu_b2145a98_311019complex_kernel_cudaERNS_14TensorIteratorEENKUlvE_clEvENKUlvE1_clEvEUlN3c104HalfES8_E_St5arrayIPcLm3EEEEviT0_T1_,(.L_x_4604 - _ZN2at6native29vectorized_elementwise_kernelILi2EZZZNS0_54_GLOBAL__N__7dbc7496_16_ComplexKernel_cu_b2145a98_311019complex_kernel_cudaERNS_14TensorIteratorEENKUlvE_clEvENKUlvE1_clEvEUlN3c104HalfES8_E_St5arrayIPcLm3EEEEviT0_T1_)
        .other          _ZN2at6native29vectorized_elementwise_kernelILi2EZZZNS0_54_GLOBAL__N__7dbc7496_16_ComplexKernel_cu_b2145a98_311019complex_kernel_cudaERNS_14TensorIteratorEENKUlvE_clEvENKUlvE1_clEvEUlN3c104HalfES8_E_St5arrayIPcLm3EEEEviT0_T1_,@"STO_CUDA_ENTRY STV_DEFAULT"
_ZN2at6native29vectorized_elementwise_kernelILi2EZZZNS0_54_GLOBAL__N__7dbc7496_16_ComplexKernel_cu_b2145a98_311019complex_kernel_cudaERNS_14TensorIteratorEENKUlvE_clEvENKUlvE1_clEvEUlN3c104HalfES8_E_St5arrayIPcLm3EEEEviT0_T1_:
.text._ZN2at6native29vectorized_elementwise_kernelILi2EZZZNS0_54_GLOBAL__N__7dbc7496_16_ComplexKernel_cu_b2145a98_311019complex_kernel_cudaERNS_14TensorIteratorEENKUlvE_clEvENKUlvE1_clEvEUlN3c104HalfES8_E_St5arrayIPcLm3EEEEviT0_T1_:
[----:B------:R-:W-:Y:S01]  /*0000*/  LDC R1, c[0x0][0x28] ;  /* 0x00000a00ff017b82 */ /* 0x000fe20000000800 */
[----:B------:R-:W0:Y:S01]  /*0010*/  S2R R4, SR_CTAID.X ;  /* 0x0000000000047919 */ /* 0x000e220000002500 */
[----:B------:R-:W-:Y:S01]  /*0020*/  ULDC UR4, c[0x0][0x210] ;  /* 0x0000840000047ab9 */ /* 0x000fe20000000800 */
[----:B0-----:R-:W-:-:S05]  /*0030*/  IMAD.SHL.U32 R4, R4, 0x400, RZ ;  /* 0x0000040004047824 */ /* 0x001fca00078e00ff */
        /* <DEDUP_REMOVED lines=9> */
[----:B0-----:R-:W-:-:S04]  /*00d0*/  IMAD.WIDE.U32 R2, R19, 0x4, R2 ;  /* 0x0000000413027825 */ /* 0x001fc800078e0002 */
[----:B--2---:R-:W-:Y:S01]  /*00e0*/  IMAD.WIDE R6, R4, 0x2, R6 ;  /* 0x0000000204067825 */ /* 0x004fe200078e0206 */
[----:B------:R-:W2:Y:S04]  /*00f0*/  LDG.E R10, desc[UR4][R2.64+0x400] ;  /* 0x00040004020a7981 */ /* 0x000ea8000c1e1900 */
[----:B------:R-:W4:Y:S01]  /*0100*/  LDG.E R17, desc[UR4][R2.64] ;  /* 0x0000000402117981 */ /* 0x000f22000c1e1900 */
[----:B------:R-:W-:-:S03]  /*0110*/  IMAD.WIDE.U32 R6, R19, 0x4, R6 ;  /* 0x0000000413067825 */ /* 0x000fc600078e0006 */
[----:B------:R-:W5:Y:S04]  /*0120*/  LDG.E R11, desc[UR4][R2.64+0x600] ;  /* 0x00060004020b7981 */ /* 0x000f68000c1e1900 */
[----:B------:R-:W2:Y:S04]  /*0130*/  LDG.E R15, desc[UR4][R6.64+0x400] ;  /* 0x00040004060f7981 */ /* 0x000ea8000c1e1900 */
[----:B------:R-:W4:Y:S04]  /*0140*/  LDG.E R14, desc[UR4][R6.64] ;  /* 0x00000004060e7981 */ /* 0x000f28000c1e1900 */
[----:B------:R-:W5:Y:S04]  /*0150*/  LDG.E R12, desc[UR4][R6.64+0x600] ;  /* 0x00060004060c7981 */ /* 0x000f68000c1e1900 */
[----:B------:R-:W5:Y:S04]  /*0160*/  LDG.E R0, desc[UR4][R2.64+0x200] ;  /* 0x0002000402007981 */ /* 0x000f68000c1e1900 */
[----:B------:R2:W5:Y:S01]  /*0170*/  LDG.E R13, desc[UR4][R6.64+0x200] ;  /* 0x00020004060d7981 */ /* 0x000562000c1e1900 */
[----:B---3--:R-:W-:-:S04]  /*0180*/  IMAD.WIDE.U32 R4, R4, 0x4, R8 ;  /* 0x0000000404047825 */ /* 0x008fc800078e0008 */
[----:B------:R-:W-:Y:S01]  /*0190*/  IMAD.WIDE R4, R19, 0x8, R4 ;  /* 0x0000000813047825 */ /* 0x000fe200078e0204 */
[C-C-:B--2---:R-:W-:Y:S02]  /*01a0*/  PRMT R6, R10.reuse, 0x5410, R15.reuse ;  /* 0x000054100a067816 */ /* 0x144fe4000000000f */
[----:B------:R-:W-:Y:S02]  /*01b0*/  PRMT R7, R10, 0x7632, R15 ;  /* 0x000076320a077816 */ /* 0x000fe4000000000f */
[C-C-:B----4-:R-:W-:Y:S02]  /*01c0*/  PRMT R16, R17.reuse, 0x5410, R14.reuse ;  /* 0x0000541011107816 */ /* 0x150fe4000000000e */
[----:B------:R-:W-:Y:S02]  /*01d0*/  PRMT R17, R17, 0x7632, R14 ;  /* 0x0000763211117816 */ /* 0x000fe4000000000e */
[C-C-:B-----5:R-:W-:Y:S02]  /*01e0*/  PRMT R10, R11.reuse, 0x5410, R12.reuse ;  /* 0x000054100b0a7816 */ /* 0x160fe4000000000c */
[----:B------:R-:W-:Y:S01]  /*01f0*/  PRMT R11, R11, 0x7632, R12 ;  /* 0x000076320b0b7816 */ /* 0x000fe2000000000c */
[----:B------:R-:W-:Y:S01]  /*0200*/  STG.E.64 desc[UR4][R4.64+0x800], R6 ;  /* 0x0008000604007986 */ /* 0x000fe2000c101b04 */
[----:B------:R-:W-:-:S02]  /*0210*/  PRMT R2, R0, 0x5410, R13 ;  /* 0x0000541000027816 */ /* 0x000fc4000000000d */
[----:B------:R-:W-:Y:S01]  /*0220*/  PRMT R3, R0, 0x7632, R13 ;  /* 0x0000763200037816 */ /* 0x000fe2000000000d */
[----:B------:R-:W-:Y:S04]  /*0230*/  STG.E.64 desc[UR4][R4.64], R16 ;  /* 0x0000001004007986 */ /* 0x000fe8000c101b04 */
[----:B------:R-:W-:Y:S04]  /*0240*/  STG.E.64 desc[UR4][R4.64+0x400], R2 ;  /* 0x0004000204007986 */ /* 0x000fe8000c101b04 */
[----:B------:R-:W-:Y:S01]  /*0250*/  STG.E.64 desc[UR4][R4.64+0xc00], R10 ;  /* 0x000c000a04007986 */ /* 0x000fe2000c101b04 */
[----:B------:R-:W-:Y:S05]  /*0260*/  EXIT ;  /* 0x000000000000794d */ /* 0x000fea0003800000 */
.L_x_2923:
[----:B------:R-:W0:Y:S01]  /*0270*/  S2R R6, SR_TID.X ;  /* 0x0000000000067919 */ /* 0x000e220000002100 */
[----:B------:R-:W-:Y:S02]  /*0280*/  PRMT R27, RZ, 0x7610, R27 ;  /* 0x00007610ff1b7816 */ /* 0x000fe4000000001b */
[----:B------:R-:W-:Y:S02]  /*0290*/  PRMT R24, RZ, 0x7610, R24 ;  /* 0x00007610ff187816 */ /* 0x000fe40000000018 */
[----:B0-----:R-:W-:Y:S01]  /*02a0*/  ISETP.GE.AND P0, PT, R6, R5, PT ;  /* 0x000000050600720c */ /* 0x001fe20003f06270 */
[----:B------:R-:W-:-:S12]  /*02b0*/  IMAD.MOV.U32 R25, RZ, RZ, R6 ;  /* 0x000000ffff197224 */ /* 0x000fd800078e0006 */
[----:B------:R-:W0:Y:S01]  /*02c0*/  @!P0 LDC.64 R16, c[0x0][0x220] ;  /* 0x00008800ff108b82 */ /* 0x000e220000000a00 */
[----:B------:R-:W-:Y:S02]  /*02d0*/  @!P0 IMAD.IADD R7, R4, 0x1, R25 ;  /* 0x0000000104078824 */ /* 0x000fe400078e0219 */
[----:B------:R-:W-:-:S05]  /*02e0*/  @!P0 VIADD R25, R25, 0x80 ;  /* 0x0000008019198836 */ /* 0x000fca0000000000 */
[----:B------:R-:W1:Y:S01]  /*02f0*/  @!P0 LDC.64 R22, c[0x0][0x228] ;  /* 0x00008a00ff168b82 */ /* 0x000e620000000a00 */
[----:B------:R-:W-:-:S13]  /*0300*/  ISETP.GE.AND P4, PT, R25, R5, PT ;  /* 0x000000051900720c */ /* 0x000fda0003f86270 */
[----:B------:R-:W-:Y:S01]  /*0310*/  @!P4 IADD3 R8, R4, R25, RZ ;  /* 0x000000190408c210 */ /* 0x000fe20007ffe0ff */
[----:B------:R-:W-:Y:S01]  /*0320*/  @!P4 VIADD R25, R25, 0x80 ;  /* 0x000000801919c836 */ /* 0x000fe20000000000 */
[----:B------:R-:W2:Y:S01]  /*0330*/  @!P4 LDC.64 R14, c[0x0][0x220] ;  /* 0x00008800ff0ecb82 */ /* 0x000ea20000000a00 */
[----:B0-----:R-:W-:-:S03]  /*0340*/  @!P0 IMAD.WIDE.U32 R16, R7, 0x2, R16 ;  /* 0x0000000207108825 */ /* 0x001fc600078e0010 */
[----:B------:R-:W-:Y:S02]  /*0350*/  ISETP.GE.AND P5, PT, R25, R5, PT ;  /* 0x000000051900720c */ /* 0x000fe40003fa6270 */
[----:B------:R0:W3:Y:S01]  /*0360*/  @!P0 LDG.E.U16 R27, desc[UR4][R16.64] ;  /* 0x00000004101b8981 */ /* 0x0000e2000c1e1500 */
[----:B-1----:R-:W-:Y:S01]  /*0370*/  @!P0 IMAD.WIDE.U32 R22, R7, 0x2, R22 ;  /* 0x0000000207168825 */ /* 0x002fe200078e0016 */
[----:B------:R-:W1:Y:S04]  /*0380*/  @!P4 LDC.64 R12, c[0x0][0x228] ;  /* 0x00008a00ff0ccb82 */ /* 0x000e680000000a00 */
[----:B------:R-:W3:Y:S05]  /*0390*/  @!P0 LDG.E.U16 R24, desc[UR4][R22.64] ;  /* 0x0000000416188981 */ /* 0x000eea000c1e1500 */
[----:B------:R-:W-:Y:S01]  /*03a0*/  @!P5 IMAD.IADD R9, R4, 0x1, R25 ;  /* 0x000000010409d824 */ /* 0x000fe200078e0219 */
[----:B------:R-:W4:Y:S01]  /*03b0*/  @!P5 LDC.64 R2, c[0x0][0x228] ;  /* 0x00008a00ff02db82 */ /* 0x000f220000000a00 */
[----:B------:R-:W-:-:S05]  /*03c0*/  @!P5 VIADD R25, R25, 0x80 ;  /* 0x000000801919d836 */ /* 0x000fca0000000000 */
[C---:B------:R-:W-:Y:S02]  /*03d0*/  ISETP.GE.AND P3, PT, R25.reuse, R5, PT ;  /* 0x000000051900720c */ /* 0x040fe40003f66270 */
[----:B------:R-:W0:Y:S11]  /*03e0*/  @!P5 LDC.64 R20, c[0x0][0x220] ;  /* 0x00008800ff14db82 */ /* 0x000e360000000a00 */
[----:B------:R-:W-:Y:S01]  /*03f0*/  @!P3 IADD3 R11, R4, R25, RZ ;  /* 0x00000019040bb210 */ /* 0x000fe20007ffe0ff */
[----:B------:R-:W-:Y:S01]  /*0400*/  @!P3 VIADD R25, R25, 0x80 ;  /* 0x000000801919b836 */ /* 0x000fe20000000000 */
[----:B------:R-:W0:Y:S04]  /*0410*/  @!P3 LDC.64 R18, c[0x0][0x228] ;  /* 0x00008a00ff12bb82 */ /* 0x000e280000000a00 */
[----:B------:R-:W-:Y:S01]  /*0420*/  ISETP.GE.AND P1, PT, R25, R5, PT ;  /* 0x000000051900720c */ /* 0x000fe20003f26270 */
[----:B----4-:R-:W-:Y:S01]  /*0430*/  @!P5 IMAD.WIDE.U32 R2, R9, 0x2, R2 ;  /* 0x000000020902d825 */ /* 0x010fe200078e0002 */
[----:B------:R-:W-:-:S02]  /*0440*/  PRMT R10, RZ, 0x7610, R10 ;  /* 0x00007610ff0a7816 */ /* 0x000fc4000000000a */
[----:B------:R-:W4:Y:S01]  /*0450*/  @!P3 LDC.64 R28, c[0x0][0x220] ;  /* 0x00008800ff1cbb82 */ /* 0x000f220000000a00 */
[C---:B--2---:R-:W-:Y:S01]  /*0460*/  @!P4 IMAD.WIDE.U32 R14, R8.reuse, 0x2, R14 ;  /* 0x00000002080ec825 */ /* 0x044fe200078e000e */
[----:B------:R-:W-:Y:S02]  /*0470*/  PRMT R7, RZ, 0x7610, R7 ;  /* 0x00007610ff077816 */ /* 0x000fe40000000007 */
[----:B------:R-:W5:Y:S01]  /*0480*/  @!P5 LDG.E.U16 R10, desc[UR4][R2.64] ;  /* 0x00000004020ad981 */ /* 0x000f62000c1e1500 */
[----:B-1----:R-:W-:-:S04]  /*0490*/  @!P4 IMAD.WIDE.U32 R12, R8, 0x2, R12 ;  /* 0x00000002080cc825 */ /* 0x002fc800078e000c */
[----:B------:R-:W-:Y:S01]  /*04a0*/  @!P1 IMAD.IADD R0, R4, 0x1, R25 ;  /* 0x0000000104009824 */ /* 0x000fe200078e0219 */
[----:B------:R1:W5:Y:S01]  /*04b0*/  @!P4 LDG.E.U16 R7, desc[UR4][R14.64] ;  /* 0x000000040e07c981 */ /* 0x000362000c1e1500 */
[----:B------:R-:W-:Y:S01]  /*04c0*/  @!P1 VIADD R25, R25, 0x80 ;  /* 0x0000008019199836 */ /* 0x000fe20000000000 */
[----:B0-----:R-:W0:Y:S04]  /*04d0*/  @!P1 LDC.64 R16, c[0x0][0x220] ;  /* 0x00008800ff109b82 */ /* 0x001e280000000a00 */
[----:B------:R-:W-:Y:S02]  /*04e0*/  ISETP.GE.AND P2, PT, R25, R5, PT ;  /* 0x000000051900720c */ /* 0x000fe40003f46270 */
[----:B------:R-:W-:Y:S01]  /*04f0*/  PRMT R8, RZ, 0x7610, R8 ;  /* 0x00007610ff087816 */ /* 0x000fe20000000008 */
[----:B------:R-:W-:Y:S01]  /*0500*/  @!P5 IMAD.WIDE.U32 R20, R9, 0x2, R20 ;  /* 0x000000020914d825 */ /* 0x000fe200078e0014 */
[----:B------:R-:W-:Y:S01]  /*0510*/  PRMT R9, RZ, 0x7610, R9 ;  /* 0x00007610ff097816 */ /* 0x000fe20000000009 */
[----:B-1----:R-:W1:Y:S03]  /*0520*/  @!P1 LDC.64 R14, c[0x0][0x228] ;  /* 0x00008a00ff0e9b82 */ /* 0x002e660000000a00 */
[----:B------:R-:W5:Y:S01]  /*0530*/  @!P4 LDG.E.U16 R8, desc[UR4][R12.64] ;  /* 0x000000040c08c981 */ /* 0x000f62000c1e1500 */
[----:B------:R-:W-:-:S03]  /*0540*/  @!P3 IMAD.WIDE.U32 R18, R11, 0x2, R18 ;  /* 0x000000020b12b825 */ /* 0x000fc600078e0012 */
[----:B------:R2:W5:Y:S01]  /*0550*/  @!P5 LDG.E.U16 R9, desc[UR4][R20.64] ;  /* 0x000000041409d981 */ /* 0x000562000c1e1500 */
[----:B------:R-:W-:Y:S01]  /*0560*/  @!P2 IADD3 R3, R4, R25, RZ ;  /* 0x000000190403a210 */ /* 0x000fe20007ffe0ff */
[----:B------:R-:W-:Y:S01]  /*0570*/  @!P2 VIADD R25, R25, 0x80 ;  /* 0x000000801919a836 */ /* 0x000fe20000000000 */
[----:B------:R-:W1:Y:S04]  /*0580*/  @!P2 LDC.64 R22, c[0x0][0x228] ;  /* 0x00008a00ff16ab82 */ /* 0x000e680000000a00 */
[----:B------:R-:W-:Y:S02]  /*0590*/  ISETP.GE.AND P4, PT, R25, R5, PT ;  /* 0x000000051900720c */ /* 0x000fe40003f86270 */
[----:B--2---:R-:W-:Y:S02]  /*05a0*/  PRMT R20, RZ, 0x7610, R20 ;  /* 0x00007610ff147816 */ /* 0x004fe40000000014 */
[----:B------:R-:W2:Y:S01]  /*05b0*/  @!P2 LDC.64 R12, c[0x0][0x220] ;  /* 0x00008800ff0cab82 */ /* 0x000ea20000000a00 */
[----:B----4-:R-:W-:Y:S01]  /*05c0*/  @!P3 IMAD.WIDE.U32 R28, R11, 0x2, R28 ;  /* 0x000000020b1cb825 */ /* 0x010fe200078e001c */
[----:B------:R-:W-:-:S02]  /*05d0*/  PRMT R11, RZ, 0x7610, R11 ;  /* 0x00007610ff0b7816 */ /* 0x000fc4000000000b */
[----:B------:R4:W5:Y:S04]  /*05e0*/  @!P3 LDG.E.U16 R20, desc[UR4][R18.64] ;  /* 0x000000041214b981 */ /* 0x000968000c1e1500 */
[----:B------:R0:W5:Y:S01]  /*05f0*/  @!P3 LDG.E.U16 R11, desc[UR4][R28.64] ;  /* 0x000000041c0bb981 */ /* 0x000162000c1e1500 */
[----:B----4-:R-:W4:Y:S01]  /*0600*/  @!P4 LDC.64 R18, c[0x0][0x220] ;  /* 0x00008800ff12cb82 */ /* 0x010f220000000a00 */
[----:B0-----:R-:W-:Y:S02]  /*0610*/  @!P4 IMAD.IADD R29, R4, 0x1, R25 ;  /* 0x00000001041dc824 */ /* 0x001fe400078e0219 */
[----:B------:R-:W-:Y:S01]  /*0620*/  @!P4 VIADD R25, R25, 0x80 ;  /* 0x000000801919c836 */ /* 0x000fe20000000000 */
[----:B------:R-:W-:-:S04]  /*0630*/  PRMT R21, RZ, 0x7610, R21 ;  /* 0x00007610ff157816 */ /* 0x000fc80000000015 */
[----:B------:R-:W-:Y:S01]  /*0640*/  ISETP.GE.AND P3, PT, R25, R5, PT ;  /* 0x000000051900720c */ /* 0x000fe20003f66270 */
[----:B------:R-:W-:-:S04]  /*0650*/  @!P1 IMAD.WIDE.U32 R16, R0, 0x2, R16 ;  /* 0x0000000200109825 */ /* 0x000fc800078e0010 */
[----:B-1----:R-:W-:Y:S01]  /*0660*/  @!P1 IMAD.WIDE.U32 R14, R0, 0x2, R14 ;  /* 0x00000002000e9825 */ /* 0x002fe200078e000e */
[----:B------:R-:W-:Y:S01]  /*0670*/  PRMT R0, RZ, 0x7610, R0 ;  /* 0x00007610ff007816 */ /* 0x000fe20000000000 */
[----:B------:R0:W5:Y:S02]  /*0680*/  @!P1 LDG.E.U16 R21, desc[UR4][R16.64] ;  /* 0x0000000410159981 */ /* 0x000164000c1e1500 */
[C---:B--2---:R-:W-:Y:S01]  /*0690*/  @!P2 IMAD.WIDE.U32 R12, R3.reuse, 0x2, R12 ;  /* 0x00000002030ca825 */ /* 0x044fe200078e000c */
[----:B------:R-:W-:Y:S02]  /*06a0*/  PRMT R26, RZ, 0x7610, R26 ;  /* 0x00007610ff1a7816 */ /* 0x000fe4000000001a */
[----:B------:R1:W5:Y:S01]  /*06b0*/  @!P1 LDG.E.U16 R0, desc[UR4][R14.64] ;  /* 0x000000040e009981 */ /* 0x000362000c1e1500 */
[----:B------:R-:W-:Y:S01]  /*06c0*/  @!P2 IMAD.WIDE.U32 R22, R3, 0x2, R22 ;  /* 0x000000020316a825 */ /* 0x000fe200078e0016 */
[----:B------:R-:W-:-:S03]  /*06d0*/  PRMT R3, RZ, 0x7610, R3 ;  /* 0x00007610ff037816 */ /* 0x000fc60000000003 */
[----:B----4-:R-:W-:Y:S01]  /*06e0*/  @!P4 IMAD.WIDE.U32 R18, R29, 0x2, R18 ;  /* 0x000000021d12c825 */ /* 0x010fe200078e0012 */
[----:B0-----:R-:W0:Y:S02]  /*06f0*/  @!P4 LDC.64 R16, c[0x0][0x228] ;  /* 0x00008a00ff10cb82 */ /* 0x001e240000000a00 */
[----:B------:R2:W5:Y:S04]  /*0700*/  @!P2 LDG.E.U16 R3, desc[UR4][R12.64] ;  /* 0x000000040c03a981 */ /* 0x000568000c1e1500 */
[----:B------:R4:W5:Y:S02]  /*0710*/  @!P4 LDG.E.U16 R26, desc[UR4][R18.64] ;  /* 0x00000004121ac981 */ /* 0x000964000c1e1500 */
[----:B-1----:R-:W1:Y:S08]  /*0720*/  @!P3 LDC.64 R14, c[0x0][0x220] ;  /* 0x00008800ff0ebb82 */ /* 0x002e700000000a00 */
[----:B--2---:R-:W2:Y:S08]  /*0730*/  @!P3 LDC.64 R12, c[0x0][0x228] ;  /* 0x00008a00ff0cbb82 */ /* 0x004eb00000000a00 */
[----:B----4-:R-:W4:Y:S01]  /*0740*/  @!P0 LDC.64 R18, c[0x0][0x218] ;  /* 0x00008600ff128b82 */ /* 0x010f220000000a00 */
[----:B------:R-:W-:-:S02]  /*0750*/  PRMT R2, RZ, 0x7610, R2 ;  /* 0x00007610ff027816 */ /* 0x000fc40000000002 */
[----:B------:R-:W-:Y:S01]  /*0760*/  @!P3 IADD3 R25, R4, R25, RZ ;  /* 0x000000190419b210 */ /* 0x000fe20007ffe0ff */
[----:B0-----:R-:W-:-:S03]  /*0770*/  @!P4 IMAD.WIDE.U32 R16, R29, 0x2, R16 ;  /* 0x000000021d10c825 */ /* 0x001fc600078e0010 */
[----:B------:R0:W5:Y:S01]  /*0780*/  @!P2 LDG.E.U16 R2, desc[UR4][R22.64] ;  /* 0x000000041602a981 */ /* 0x000162000c1e1500 */
[----:B------:R-:W-:Y:S02]  /*0790*/  @!P0 IMAD.IADD R29, R4, 0x1, R6 ;  /* 0x00000001041d8824 */ /* 0x000fe400078e0206 */
[----:B-1----:R-:W-:-:S04]  /*07a0*/  @!P3 IMAD.WIDE.U32 R14, R25, 0x2, R14 ;  /* 0x00000002190eb825 */ /* 0x002fc800078e000e */
[----:B--2---:R-:W-:Y:S01]  /*07b0*/  @!P3 IMAD.WIDE.U32 R12, R25, 0x2, R12 ;  /* 0x00000002190cb825 */ /* 0x004fe200078e000c */
[----:B0-----:R-:W-:Y:S02]  /*07c0*/  PRMT R23, RZ, 0x7610, R23 ;  /* 0x00007610ff177816 */ /* 0x001fe40000000017 */
[----:B------:R-:W-:Y:S02]  /*07d0*/  PRMT R25, RZ, 0x7610, R25 ;  /* 0x00007610ff197816 */ /* 0x000fe40000000019 */
[----:B------:R-:W-:Y:S01]  /*07e0*/  PRMT R22, RZ, 0x7610, R22 ;  /* 0x00007610ff167816 */ /* 0x000fe20000000016 */
[----:B------:R-:W-:Y:S01]  /*07f0*/  @!P0 VIADD R6, R6, 0x80 ;  /* 0x0000008006068836 */ /* 0x000fe20000000000 */
[----:B------:R0:W5:Y:S01]  /*0800*/  @!P4 LDG.E.U16 R23, desc[UR4][R16.64] ;  /* 0x000000041017c981 */ /* 0x000162000c1e1500 */
[----:B----4-:R-:W-:-:S03]  /*0810*/  @!P0 IMAD.WIDE.U32 R18, R29, 0x4, R18 ;  /* 0x000000041d128825 */ /* 0x010fc600078e0012 */
[----:B------:R0:W5:Y:S04]  /*0820*/  @!P3 LDG.E.U16 R25, desc[UR4][R14.64] ;  /* 0x000000040e19b981 */ /* 0x000168000c1e1500 */
[----:B------:R0:W5:Y:S01]  /*0830*/  @!P3 LDG.E.U16 R22, desc[UR4][R12.64] ;  /* 0x000000040c16b981 */ /* 0x000162000c1e1500 */
[----:B------:R-:W-:Y:S04]  /*0840*/  BSSY B0, `(.L_x_2924) ;  /* 0x0000035000007945 */ /* 0x000fe80003800000 */
[----:B------:R-:W-:Y:S01]  /*0850*/  BSSY B1, `(.L_x_2925) ;  /* 0x000002c000017945 */ /* 0x000fe20003800000 */
[----:B---3--:R-:W-:-:S05]  /*0860*/  @!P0 PRMT R27, R27, 0x5410, R24 ;  /* 0x000054101b1b8816 */ /* 0x008fca0000000018 */
[----:B------:R0:W-:Y:S01]  /*0870*/  @!P0 STG.E desc[UR4][R18.64], R27 ;  /* 0x0000001b12008986 */ /* 0x0001e2000c101904 */
[----:B------:R-:W-:-:S13]  /*0880*/  ISETP.GE.AND P0, PT, R6, R5, PT ;  /* 0x000000050600720c */ /* 0x000fda0003f06270 */
[----:B0-----:R-:W-:Y:S05]  /*0890*/  @P0 BRA `(.L_x_2926) ;  /* 0x0000000000380947 */ /* 0x001fea0003800000 */
[----:B------:R-:W0:Y:S01]  /*08a0*/  LDC.64 R12, c[0x0][0x218] ;  /* 0x00008600ff0c7b82 */ /* 0x000e220000000a00 */
[----:B------:R-:W-:Y:S01]  /*08b0*/  IMAD.IADD R15, R4, 0x1, R6 ;  /* 0x00000001040f7824 */ /* 0x000fe200078e0206 */
[----:B-----5:R-:W-:Y:S02]  /*08c0*/  PRMT R7, R7, 0x5410, R8 ;  /* 0x0000541007077816 */ /* 0x020fe40000000008 */
[----:B------:R-:W-:-:S04]  /*08d0*/  IADD3 R6, R6, 0x80, RZ ;  /* 0x0000008006067810 */ /* 0x000fc80007ffe0ff */
[----:B------:R-:W-:Y:S01]  /*08e0*/  ISETP.GE.AND P0, PT, R6, R5, PT ;  /* 0x000000050600720c */ /* 0x000fe20003f06270 */
[----:B0-----:R-:W-:-:S05]  /*08f0*/  IMAD.WIDE.U32 R12, R15, 0x4, R12 ;  /* 0x000000040f0c7825 */ /* 0x001fca00078e000c */
[----:B------:R0:W-:Y:S07]  /*0900*/  STG.E desc[UR4][R12.64], R7 ;  /* 0x000000070c007986 */ /* 0x0001ee000c101904 */
[----:B------:R-:W-:Y:S05]  /*0910*/  @P0 BRA `(.L_x_2927) ;  /* 0x0000000000380947 */ /* 0x000fea0003800000 */
[----:B0-----:R-:W0:Y:S01]  /*0920*/  LDC.64 R12, c[0x0][0x218] ;  /* 0x00008600ff0c7b82 */ /* 0x001e220000000a00 */
[----:B------:R-:W-:Y:S01]  /*0930*/  IMAD.IADD R7, R4, 0x1, R6 ;  /* 0x0000000104077824 */ /* 0x000fe200078e0206 */
[----:B------:R-:W-:Y:S01]  /*0940*/  PRMT R9, R9, 0x5410, R10 ;  /* 0x0000541009097816 */ /* 0x000fe2000000000a */
[----:B------:R-:W-:Y:S02]  /*0950*/  VIADD R6, R6, 0x80 ;  /* 0x0000008006067836 */ /* 0x000fe40000000000 */
[----:B0-----:R-:W-:-:S05]  /*0960*/  IMAD.WIDE.U32 R12, R7, 0x4, R12 ;  /* 0x00000004070c7825 */ /* 0x001fca00078e000c */
[----:B------:R0:W-:Y:S02]  /*0970*/  STG.E desc[UR4][R12.64], R9 ;  /* 0x000000090c007986 */ /* 0x0001e4000c101904 */
.L_x_2926:
[----:B------:R-:W-:-:S13]  /*0980*/  ISETP.GE.AND P0, PT, R6, R5, PT ;  /* 0x000000050600720c */ /* 0x000fda0003f06270 */
[----:B------:R-:W-:Y:S05]  /*0990*/  @P0 BRA `(.L_x_2928) ;  /* 0x0000000000380947 */ /* 0x000fea0003800000 */
[----:B0----5:R-:W0:Y:S01]  /*09a0*/  LDC.64 R8, c[0x0][0x218] ;  /* 0x00008600ff087b82 */ /* 0x021e220000000a00 */
[----:B------:R-:W-:Y:S01]  /*09b0*/  IMAD.IADD R7, R4, 0x1, R6 ;  /* 0x0000000104077824 */ /* 0x000fe200078e0206 */
[----:B------:R-:W-:Y:S02]  /*09c0*/  PRMT R11, R11, 0x5410, R20 ;  /* 0x000054100b0b7816 */ /* 0x000fe40000000014 */
[----:B------:R-:W-:Y:S01]  /*09d0*/  IADD3 R6, R6, 0x80, RZ ;  /* 0x0000008006067810 */ /* 0x000fe20007ffe0ff */
[----:B0-----:R-:W-:-:S05]  /*09e0*/  IMAD.WIDE.U32 R8, R7, 0x4, R8 ;  /* 0x0000000407087825 */ /* 0x001fca00078e0008 */
[----:B------:R1:W-:Y:S02]  /*09f0*/  STG.E desc[UR4][R8.64], R11 ;  /* 0x0000000b08007986 */ /* 0x0003e4000c101904 */
.L_x_2927:
[----:B------:R-:W-:-:S13]  /*0a00*/  ISETP.GE.AND P0, PT, R6, R5, PT ;  /* 0x000000050600720c */ /* 0x000fda0003f06270 */
[----:B------:R-:W-:Y:S05]  /*0a10*/  @P0 BRA `(.L_x_2929) ;  /* 0x00000000003c0947 */ /* 0x000fea0003800000 */
[----:B-1----:R-:W1:Y:S01]  /*0a20*/  LDC.64 R8, c[0x0][0x218] ;  /* 0x00008600ff087b82 */ /* 0x002e620000000a00 */
[----:B0-----:R-:W-:Y:S01]  /*0a30*/  IMAD.IADD R7, R4, 0x1, R6 ;  /* 0x0000000104077824 */ /* 0x001fe200078e0206 */
[----:B------:R-:W-:Y:S01]  /*0a40*/  PRMT R21, R21, 0x5410, R0 ;  /* 0x0000541015157816 */ /* 0x000fe20000000000 */
[----:B------:R-:W-:Y:S02]  /*0a50*/  VIADD R6, R6, 0x80 ;  /* 0x0000008006067836 */ /* 0x000fe40000000000 */
[----:B-1----:R-:W-:-:S05]  /*0a60*/  IMAD.WIDE.U32 R8, R7, 0x4, R8 ;  /* 0x0000000407087825 */ /* 0x002fca00078e0008 */
[----:B------:R1:W-:Y:S02]  /*0a70*/  STG.E desc[UR4][R8.64], R21 ;  /* 0x0000001508007986 */ /* 0x0003e4000c101904 */
.L_x_2928:
[----:B------:R-:W-:-:S13]  /*0a80*/  ISETP.GE.AND P0, PT, R6, R5, PT ;  /* 0x000000050600720c */ /* 0x000fda0003f06270 */
[----:B------:R-:W-:Y:S05]  /*0a90*/  @P0 BREAK B1 ;  /* 0x0000000000010942 */ /* 0x000fea0003800000 */
[----:B------:R-:W-:Y:S05]  /*0aa0*/  @P0 BRA `(.L_x_2930) ;  /* 0x0000000000380947 */ /* 0x000fea0003800000 */
[----:B01---5:R-:W0:Y:S01]  /*0ab0*/  LDC.64 R8, c[0x0][0x218] ;  /* 0x00008600ff087b82 */ /* 0x023e220000000a00 */
[----:B------:R-:W-:Y:S01]  /*0ac0*/  IADD3 R7, R4, R6, RZ ;  /* 0x0000000604077210 */ /* 0x000fe20007ffe0ff */
[----:B------:R-:W-:Y:S01]  /*0ad0*/  VIADD R6, R6, 0x80 ;  /* 0x0000008006067836 */ /* 0x000fe20000000000 */
[----:B------:R-:W-:-:S03]  /*0ae0*/  PRMT R3, R3, 0x5410, R2 ;  /* 0x0000541003037816 */ /* 0x000fc60000000002 */
[----:B0-----:R-:W-:-:S05]  /*0af0*/  IMAD.WIDE.U32 R8, R7, 0x4, R8 ;  /* 0x0000000407087825 */ /* 0x001fca00078e0008 */
[----:B------:R2:W-:Y:S02]  /*0b00*/  STG.E desc[UR4][R8.64], R3 ;  /* 0x0000000308007986 */ /* 0x0005e4000c101904 */
.L_x_2929:
[----:B------:R-:W-:Y:S05]  /*0b10*/  BSYNC B1 ;  /* 0x0000000000017941 */ /* 0x000fea0003800000 */
.L_x_2925:
[----:B------:R-:W-:-:S13]  /*0b20*/  ISETP.GE.AND P0, PT, R6, R5, PT ;  /* 0x000000050600720c */ /* 0x000fda0003f06270 */
[----:B--2---:R-:W2:Y:S01]  /*0b30*/  @!P0 LDC.64 R2, c[0x0][0x218] ;  /* 0x00008600ff028b82 */ /* 0x004ea20000000a00 */
[----:B0-----:R-:W-:Y:S01]  /*0b40*/  @!P0 IMAD.IADD R7, R4, 0x1, R6 ;  /* 0x0000000104078824 */ /* 0x001fe200078e0206 */
[----:B------:R-:W-:Y:S02]  /*0b50*/  @!P0 PRMT R23, R26, 0x5410, R23 ;  /* 0x000054101a178816 */ /* 0x000fe40000000017 */
[----:B------:R-:W-:Y:S01]  /*0b60*/  @!P0 IADD3 R6, R6, 0x80, RZ ;  /* 0x0000008006068810 */ /* 0x000fe20007ffe0ff */
[----:B--2---:R-:W-:-:S05]  /*0b70*/  @!P0 IMAD.WIDE.U32 R2, R7, 0x4, R2 ;  /* 0x0000000407028825 */ /* 0x004fca00078e0002 */
[----:B------:R2:W-:Y:S02]  /*0b80*/  @!P0 STG.E desc[UR4][R2.64], R23 ;  /* 0x0000001702008986 */ /* 0x0005e4000c101904 */
.L_x_2930:
[----:B------:R-:W-:Y:S05]  /*0b90*/  BSYNC B0 ;  /* 0x0000000000007941 */ /* 0x000fea0003800000 */
.L_x_2924:
[----:B------:R-:W-:Y:S05]  /*0ba0*/  WARPSYNC.ALL ;  /* 0x0000000000007948 */ /* 0x000fea0003800000 */
[----:B------:R-:W-:-:S13]  /*0bb0*/  ISETP.GE.AND P0, PT, R6, R5, PT ;  /* 0x000000050600720c */ /* 0x000fda0003f06270 */
[----:B------:R-:W-:Y:S05]  /*0bc0*/  @P0 EXIT ;  /* 0x000000000000094d */ /* 0x000fea0003800000 */
[----:B--2--5:R-:W2:Y:S01]  /*0bd0*/  LDC.64 R2, c[0x0][0x218] ;  /* 0x00008600ff027b82 */ /* 0x024ea20000000a00 */
[----:B------:R-:W-:Y:S01]  /*0be0*/  IMAD.IADD R5, R4, 0x1, R6 ;  /* 0x0000000104057824 */ /* 0x000fe200078e0206 */
[----:B------:R-:W-:-:S03]  /*0bf0*/  PRMT R25, R25, 0x5410, R22 ;  /* 0x0000541019197816 */ /* 0x000fc60000000016 */
[----:B--2---:R-:W-:-:S05]  /*0c00*/  IMAD.WIDE.U32 R2, R5, 0x4, R2 ;  /* 0x0000000405027825 */ /* 0x004fca00078e0002 */
[----:B------:R-:W-:Y:S01]  /*0c10*/  STG.E desc[UR4][R2.64], R25 ;  /* 0x0000001902007986 */ /* 0x000fe2000c101904 */
[----:B------:R-:W-:Y:S05]  /*0c20*/  EXIT ;  /* 0x000000000000794d */ /* 0x000fea0003800000 */
.L_x_2931:
        /* <DEDUP_REMOVED lines=13> */
.L_x_4604:


//--------------------- .text._ZN2at6native29vectorized_elementwise_kernelILi4EZZZNS0_54_GLOBAL__N__7dbc7496_16_ComplexKernel_cu_b2145a98_311019complex_kernel_cudaERNS_14TensorIteratorEENKUlvE_clEvENKUlvE1_clEvEUlN3c104HalfES8_E_St5arrayIPcLm3EEEEviT0_T1_ --------------------------
	.section	.text._ZN2at6native29vectorized_elementwise_kernelILi4EZZZNS0_54_GLOBAL__N__7dbc7496_16_ComplexKernel_cu_b2145a98_311019complex_kernel_cudaERNS_14TensorIteratorEENKUlvE_clEvENKUlvE1_clEvEUlN3c104HalfES8_E_St5arrayIPcLm3EEEEviT0_T1_,"ax",@progbits
	.align	128
        .global         _ZN2at6native29vectorized_elementwise_kernelILi4EZZZNS0_54_GLOBAL__N__7dbc7496_16_ComplexKernel_cu_b2145a98_311019complex_kernel_cudaERNS_14TensorIteratorEENKUlvE_clEvENKUlvE1_clEvEUlN3c104HalfES8_E_St5arrayIPcLm3EEEEviT0_T1_
        .type           _ZN2at6native29vectorized_elementwise_kernelILi4EZZZNS0_54_GLOBAL__N__7dbc7496_16_ComplexKernel_cu_b2145a98_311019complex_kernel_cudaERNS_14TensorIteratorEENKUlvE_clEvENKUlvE1_clEvEUlN3c104HalfES8_E_St5arrayIPcLm3EEEEviT0_T1_,@function
        .size           _ZN2at6native29vectorized_elementwise_kernelILi4EZZZNS0_54_GLOBAL__N__7dbc7496_16_ComplexKernel_cu_b2145a98_311019complex_kernel_cudaERNS_14TensorIteratorEENKUlvE_clEvENKUlvE1_clEvEUlN3c104HalfES8_E_St5arrayIPcLm3EEEEviT0_T1_,(.L_x_4605 - _ZN2at6native29vectorized_elementwise_kernelILi4EZZZNS0_54_GLOBAL__N__7dbc7496_16_ComplexKernel_cu_b2145a98_311019complex_kernel_cudaERNS_14TensorIteratorEENKUlvE_clEvENKUlvE1_clEvEUlN3c104HalfES8_E_St5arrayIPcLm3EEEEviT0_T1_)
        .other          _ZN2at6native29vectorized_elementwise_kernelILi4EZZZNS0_54_GLOBAL__N__7dbc7496_16_ComplexKernel_cu_b2145a98_311019complex_kernel_cudaERNS_14TensorIteratorEENKUlvE_clEvENKUlvE1_clEvEUlN3c104HalfES8_E_St5arrayIPcLm3EEEEviT0_T1_,@"STO_CUDA_ENTRY STV_DEFAULT"
_ZN2at6native29vectorized_elementwise_kernelILi4EZZZNS0_54_GLOBAL__N__7dbc7496_16_ComplexKernel_cu_b2145a98_311019complex_kernel_cudaERNS_14TensorIteratorEENKUlvE_clEvENKUlvE1_clEvEUlN3c104HalfES8_E_St5arrayIPcLm3EEEEviT0_T1_:
.text._ZN2at6native29vectorized_elementwise_kernelILi4EZZZNS0_54_GLOBAL__N__7dbc7496_16_ComplexKernel_cu_b2145a98_311019complex_kernel_cudaERNS_14TensorIteratorEENKUlvE_clEvENKUlvE1_clEvEUlN3c104HalfES8_E_St5arrayIPcLm3EEEEviT0_T1_:
        /* <DEDUP_REMOVED lines=15> */
[----:B------:R-:W2:Y:S04]  /*00f0*/  LDG.E.64 R10, desc[UR4][R2.64+0x400] ;  /* 0x00040004020a7981 */ /* 0x000ea8000c1e1b00 */
[----:B------:R-:W4:Y:S01]  /*0100*/  LDG.E.64 R18, desc[UR4][R2.64] ;  /* 0x0000000402127981 */ /* 0x000f22000c1e1b00 */
[----:B------:R-:W-:-:S05]  /*0110*/  IMAD.WIDE.U32 R6, R15, 0x8, R6 ;  /* 0x000000080f067825 */ /* 0x000fca00078e0006 */
[----:B------:R-:W2:Y:S04]  /*0120*/  LDG.E.64 R12, desc[UR4][R6.64+0x400] ;  /* 0x00040004060c7981 */ /* 0x000ea8000c1e1b00 */
[----:B------:R2:W4:Y:S01]  /*0130*/  LDG.E.64 R16, desc[UR4][R6.64] ;  /* 0x0000000406107981 */ /* 0x000522000c1e1b00 */
[----:B---3--:R-:W-:-:S04]  /*0140*/  IMAD.WIDE.U32 R4, R4, 0x4, R8 ;  /* 0x0000000404047825 */ /* 0x008fc800078e0008 */
[----:B------:R-:W-:Y:S01]  /*0150*/  IMAD.WIDE R8, R15, 0x10, R4 ;  /* 0x000000100f087825 */ /* 0x000fe200078e0204 */
[C-C-:B--2---:R-:W-:Y:S02]  /*0160*/  PRMT R7, R11.reuse, 0x7632, R13.reuse ;  /* 0x000076320b077816 */ /* 0x144fe4000000000d */
[----:B------:R-:W-:Y:S02]  /*0170*/  PRMT R6, R11, 0x5410, R13 ;  /* 0x000054100b067816 */ /* 0x000fe4000000000d */
[C-C-:B------:R-:W-:Y:S02]  /*0180*/  PRMT R5, R10.reuse, 0x7632, R12.reuse ;  /* 0x000076320a057816 */ /* 0x140fe4000000000c */
[----:B------:R-:W-:Y:S02]  /*0190*/  PRMT R4, R10, 0x5410, R12 ;  /* 0x000054100a047816 */ /* 0x000fe4000000000c */
[C-C-:B----4-:R-:W-:Y:S02]  /*01a0*/  PRMT R15, R19.reuse, 0x7632, R17.reuse ;  /* 0x00007632130f7816 */ /* 0x150fe40000000011 */
[----:B------:R-:W-:-:S02]  /*01b0*/  PRMT R14, R19, 0x5410, R17 ;  /* 0x00005410130e7816 */ /* 0x000fc40000000011 */
[C-C-:B------:R-:W-:Y:S02]  /*01c0*/  PRMT R13, R18.reuse, 0x7632, R16.reuse ;  /* 0x00007632120d7816 */ /* 0x140fe40000000010 */
[----:B------:R-:W-:Y:S01]  /*01d0*/  PRMT R12, R18, 0x5410, R16 ;  /* 0x00005410120c7816 */ /* 0x000fe20000000010 */
[----:B------:R-:W-:Y:S04]  /*01e0*/  STG.E.128 desc[UR4][R8.64+0x800], R4 ;  /* 0x0008000408007986 */ /* 0x000fe8000c101d04 */
[----:B------:R-:W-:Y:S01]  /*01f0*/  STG.E.128 desc[UR4][R8.64], R12 ;  /* 0x0000000c08007986 */ /* 0x000fe2000c101d04 */
[----:B------:R-:W-:Y:S05]  /*0200*/  EXIT ;  /* 0x000000000000794d */ /* 0x000fea0003800000 */
.L_x_2932:
        /* <DEDUP_REMOVED lines=113> */
.L_x_2935:
        /* <DEDUP_REMOVED lines=8> */
.L_x_2936:
        /* <DEDUP_REMOVED lines=8> */
.L_x_2937:
        /* <DEDUP_REMOVED lines=9> */
.L_x_2938:
[----:B------:R-:W-:Y:S05]  /*0ab0*/  BSYNC B1 ;  /* 0x0000000000017941 */ /* 0x000fea0003800000 */
.L_x_2934:
[----:B------:R-:W-:-:S13]  /*0ac0*/  ISETP.GE.AND P0, PT, R6, R5, PT ;  /* 0x000000050600720c */ /* 0x000fda0003f06270 */
[----:B--2---:R-:W2:Y:S01]  /*0ad0*/  @!P0 LDC.64 R2, c[0x0][0x218] ;  /* 0x00008600ff028b82 */ /* 0x004ea20000000a00 */
[----:B0-----:R-:W-:Y:S01]  /*0ae0*/  @!P0 IMAD.IADD R7, R4, 0x1, R6 ;  /* 0x0000000104078824 */ /* 0x001fe200078e0206 */
[----:B------:R-:W-:Y:S02]  /*0af0*/  @!P0 PRMT R23, R26, 0x5410, R23 ;  /* 0x000054101a178816 */ /* 0x000fe40000000017 */
[----:B------:R-:W-:Y:S01]  /*0b00*/  @!P0 IADD3 R6, R6, 0x80, RZ ;  /* 0x0000008006068810 */ /* 0x000fe20007ffe0ff */
[----:B--2---:R-:W-:-:S05]  /*0b10*/  @!P0 IMAD.WIDE.U32 R2, R7, 0x4, R2 ;  /* 0x0000000407028825 */ /* 0x004fca00078e0002 */
[----:B------:R2:W-:Y:S02]  /*0b20*/  @!P0 STG.E desc[UR4][R2.64], R23 ;  /* 0x0000001702008986 */ /* 0x0005e4000c101904 */
.L_x_2939:
[----:B------:R-:W-:Y:S05]  /*0b30*/  BSYNC B0 ;  /* 0x0000000000007941 */ /* 0x000fea0003800000 */
.L_x_2933:
        /* <DEDUP_REMOVED lines=9> */
.L_x_2940:
        /* <DEDUP_REMOVED lines=11> */
.L_x_4605:


//--------------------- .text._ZN2at6native29vectorized_elementwise_kernelILi8EZZZNS0_54_GLOBAL__N__7dbc7496_16_ComplexKernel_cu_b2145a98_311019complex_kernel_cudaERNS_14TensorIteratorEENKUlvE_clEvENKUlvE1_clEvEUlN3c104HalfES8_E_St5arrayIPcLm3EEEEviT0_T1_ --------------------------
	.section	.text._ZN2at6native29vectorized_elementwise_kernelILi8EZZZNS0_54_GLOBAL__N__7dbc7496_16_ComplexKernel_cu_b2145a98_311019complex_kernel_cudaERNS_14TensorIteratorEENKUlvE_clEvENKUlvE1_clEvEUlN3c104HalfES8_E_St5arrayIPcLm3EEEEviT0_T1_,"ax",@progbits
	.align	128
        .global         _ZN2at6native29vectorized_elementwise_kernelILi8EZZZNS0_54_GLOBAL__N__7dbc7496_16_ComplexKernel_cu_b2145a98_311019complex_kernel_cudaERNS_14TensorIteratorEENKUlvE_clEvENKUlvE1_clEvEUlN3c104HalfES8_E_St5arrayIPcLm3EEEEviT0_T1_
        .type           _ZN2at6native29vectorized_elementwise_kernelILi8EZZZNS0_54_GLOBAL__N__7dbc7496_16_ComplexKernel_cu_b2145a98_311019complex_kernel_cudaERNS_14TensorIteratorEENKUlvE_clEvENKUlvE1_clEvEUlN3c104HalfES8_E_St5arrayIPcLm3EEEEviT0_T1_,@function
        .size           _ZN2at6native29vectorized_elementwise_kernelILi8EZZZNS0_54_GLOBAL__N__7dbc7496_16_ComplexKernel_cu_b2145a98_311019complex_kernel_cudaERNS_14TensorIteratorEENKUlvE_clEvENKUlvE1_clEvEUlN3c104HalfES8_E_St5arrayIPcLm3EEEEviT0_T1_,(.L_x_4606 - _ZN2at6native29vectorized_elementwise_kernelILi8EZZZNS0_54_GLOBAL__N__7dbc7496_16_ComplexKernel_cu_b2145a98_311019complex_kernel_cudaERNS_14TensorIteratorEENKUlvE_clEvENKUlvE1_clEvEUlN3c104HalfES8_E_St5arrayIPcLm3EEEEviT0_T1_)
        .other          _ZN2at6native29vectorized_elementwise_kernelILi8EZZZNS0_54_GLOBAL__N__7dbc7496_16_ComplexKernel_cu_b2145a98_311019complex_kernel_cudaERNS_14TensorIteratorEENKUlvE_clEvENKUlvE1_clEvEUlN3c104HalfES8_E_St5arrayIPcLm3EEEEviT0_T1_,@"STO_CUDA_ENTRY STV_DEFAULT"
_ZN2at6native29vectorized_elementwise_kernelILi8EZZZNS0_54_GLOBAL__N__7dbc7496_16_ComplexKernel_cu_b2145a98_311019complex_kernel_cudaERNS_14TensorIteratorEENKUlvE_clEvENKUlvE1_clEvEUlN3c104HalfES8_E_St5arrayIPcLm3EEEEviT0_T1_:
.text._ZN2at6native29vectorized_elementwise_kernelILi8EZZZNS0_54_GLOBAL__N__7dbc7496_16_ComplexKernel_cu_b2145a98_311019complex_kernel_cudaERNS_14TensorIteratorEENKUlvE_clEvENKUlvE1_clEvEUlN3c104HalfES8_E_St5arrayIPcLm3EEEEviT0_T1_:
        /* <DEDUP_REMOVED lines=15> */
[----:B------:R-:W2:Y:S03]  /*00f0*/  LDG.E.128 R8, desc[UR4][R2.64] ;  /* 0x0000000402087981 */ /* 0x000ea6000c1e1d00 */
[----:B------:R-:W-:-:S05]  /*0100*/  IMAD.WIDE.U32 R6, R19, 0x10, R6 ;  /* 0x0000001013067825 */ /* 0x000fca00078e0006 */
[----:B------:R-:W2:Y:S01]  /*0110*/  LDG.E.128 R12, desc[UR4][R6.64] ;  /* 0x00000004060c7981 */ /* 0x000ea2000c1e1d00 */
[----:B---3--:R-:W-:-:S04]  /*0120*/  IMAD.WIDE.U32 R4, R4, 0x4, R16 ;  /* 0x0000000404047825 */ /* 0x008fc800078e0010 */
[----:B------:R-:W-:Y:S01]  /*0130*/  IMAD.WIDE R4, R19, 0x20, R4 ;  /* 0x0000002013047825 */ /* 0x000fe200078e0204 */
[C-C-:B--2---:R-:W-:Y:S02]  /*0140*/  PRMT R19, R9.reuse, 0x7632, R13.reuse ;  /* 0x0000763209137816 */ /* 0x144fe4000000000d */
[----:B------:R-:W-:Y:S02]  /*0150*/  PRMT R18, R9, 0x5410, R13 ;  /* 0x0000541009127816 */ /* 0x000fe4000000000d */
[C-C-:B------:R-:W-:Y:S02]  /*0160*/  PRMT R17, R8.reuse, 0x7632, R12.reuse ;  /* 0x0000763208117816 */ /* 0x140fe4000000000c */
[----:B------:R-:W-:Y:S02]  /*0170*/  PRMT R16, R8, 0x5410, R12 ;  /* 0x0000541008107816 */ /* 0x000fe4000000000c */
[C-C-:B------:R-:W-:Y:S02]  /*0180*/  PRMT R23, R11.reuse, 0x7632, R15.reuse ;  /* 0x000076320b177816 */ /* 0x140fe4000000000f */
[----:B------:R-:W-:-:S02]  /*0190*/  PRMT R22, R11, 0x5410, R15 ;  /* 0x000054100b167816 */ /* 0x000fc4000000000f */
[C-C-:B------:R-:W-:Y:S02]  /*01a0*/  PRMT R21, R10.reuse, 0x7632, R14.reuse ;  /* 0x000076320a157816 */ /* 0x140fe4000000000e */
[----:B------:R-:W-:Y:S01]  /*01b0*/  PRMT R20, R10, 0x5410, R14 ;  /* 0x000054100a147816 */ /* 0x000fe2000000000e */
[----:B------:R-:W-:Y:S04]  /*01c0*/  STG.E.128 desc[UR4][R4.64], R16 ;  /* 0x0000001004007986 */ /* 0x000fe8000c101d04 */
[----:B------:R-:W-:Y:S01]  /*01d0*/  STG.E.128 desc[UR4][R4.64+0x10], R20 ;  /* 0x0000101404007986 */ /* 0x000fe2000c101d04 */
[----:B------:R-:W-:Y:S05]  /*01e0*/  EXIT ;  /* 0x000000000000794d */ /* 0x000fea0003800000 */
.L_x_2941:
        /* <DEDUP_REMOVED lines=113> */
.L_x_2944:
        /* <DEDUP_REMOVED lines=8> */
.L_x_2945:
        /* <DEDUP_REMOVED lines=8> */
.L_x_2946:
        /* <DEDUP_REMOVED lines=9> */
.L_x_2947:
[----:B------:R-:W-:Y:S05]  /*0a90*/  BSYNC B1 ;  /* 0x0000000000017941 */ /* 0x000fea0003800000 */
.L_x_2943:
[----:B------:R-:W-:-:S13]  /*0aa0*/  ISETP.GE.AND P0, PT, R6, R5, PT ;  /* 0x000000050600720c */ /* 0x000fda0003f06270 */
[----:B--2---:R-:W2:Y:S01]  /*0ab0*/  @!P0 LDC.64 R2, c[0x0][0x218] ;  /* 0x00008600ff028b82 */ /* 0x004ea20000000a00 */
[----:B0-----:R-:W-:Y:S01]  /*0ac0*/  @!P0 IMAD.IADD R7, R4, 0x1, R6 ;  /* 0x0000000104078824 */ /* 0x001fe200078e0206 */
[----:B------:R-:W-:Y:S02]  /*0ad0*/  @!P0 PRMT R23, R26, 0x5410, R23 ;  /* 0x000054101a178816 */ /* 0x000fe40000000017 */
[----:B------:R-:W-:Y:S01]  /*0ae0*/  @!P0 IADD3 R6, R6, 0x80, RZ ;  /* 0x0000008006068810 */ /* 0x000fe20007ffe0ff */
[----:B--2---:R-:W-:-:S05]  /*0af0*/  @!P0 IMAD.WIDE.U32 R2, R7, 0x4, R2 ;  /* 0x0000000407028825 */ /* 0x004fca00078e0002 */
[----:B------:R2:W-:Y:S02]  /*0b00*/  @!P0 STG.E desc[UR4][R2.64], R23 ;  /* 0x0000001702008986 */ /* 0x0005e4000c101904 */
.L_x_2948:
[----:B------:R-:W-:Y:S05]  /*0b10*/  BSYNC B0 ;  /* 0x0000000000007941 */ /* 0x000fea0003800000 */
.L_x_2942:
        /* <DEDUP_REMOVED lines=9> */
.L_x_2949:
        /* <DEDUP_REMOVED lines=13> */
.L_x_4606:


//--------------------- .text._ZN2at6native18elementwise_kernelILi128ELi4EZNS0_15gpu_kernel_implIZZZNS0_54_GLOBAL__N__7dbc7496_16_ComplexKernel_cu_b2145a98_311019complex_kernel_cudaERNS_14TensorIteratorEENKUlvE_clEvENKUlvE0_clEvEUlffE_EEvRNS_18TensorIteratorBaseERKT_EUliE_EEviT1_ --------------------------
	.section	.text._ZN2at6native18elementwise_kernelILi128ELi4EZNS0_15gpu_kernel_implIZZZNS0_54_GLOBAL__N__7dbc7496_16_ComplexKernel_cu_b2145a98_311019complex_kernel_cudaERNS_14TensorIteratorEENKUlvE_clEvENKUlvE0_clEvEUlffE_EEvRNS_18TensorIteratorBaseERKT_EUliE_EEviT1_,"ax",@progbits
	.align	128
        .global         _ZN2at6native18elementwise_kernelILi128ELi4EZNS0_15gpu_kernel_implIZZZNS0_54_GLOBAL__N__7dbc7496_16_ComplexKernel_cu_b2145a98_311019complex_kernel_cudaERNS_14TensorIteratorEENKUlvE_clEvENKUlvE0_clEvEUlffE_EEvRNS_18TensorIteratorBaseERKT_EUliE_EEviT1_
        .type           _ZN2at6native18elementwise_kernelILi128ELi4EZNS0_15gpu_kernel_implIZZZNS0_54_GLOBAL__N__7dbc7496_16_ComplexKernel_cu_b2145a98_311019complex_kernel_cudaERNS_14TensorIteratorEENKUlvE_clEvENKUlvE0_clEvEUlffE_EEvRNS_18TensorIteratorBaseERKT_EUliE_EEviT1_,@function
        .size           _ZN2at6native18elementwise_kernelILi128ELi4EZNS0_15gpu_kernel_implIZZZNS0_54_GLOBAL__N__7dbc7496_16_ComplexKernel_cu_b2145a98_311019complex_kernel_cudaERNS_14TensorIteratorEENKUlvE_clEvENKUlvE0_clEvEUlffE_EEvRNS_18TensorIteratorBaseERKT_EUliE_EEviT1_,(.L_x_4607 - _ZN2at6native18elementwise_kernelILi128ELi4EZNS0_15gpu_kernel_implIZZZNS0_54_GLOBAL__N__7dbc7496_16_ComplexKernel_cu_b2145a98_311019complex_kernel_cudaERNS_14TensorIteratorEENKUlvE_clEvENKUlvE0_clEvEUlffE_EEvRNS_18TensorIteratorBaseERKT_EUliE_EEviT1_)
        .other          _ZN2at6native18elementwise_kernelILi128ELi4EZNS0_15gpu_kernel_implIZZZNS0_54_GLOBAL__N__7dbc7496_16_ComplexKernel_cu_b2145a98_311019complex_kernel_cudaERNS_14TensorIteratorEENKUlvE_clEvENKUlvE0_clEvEUlffE_EEvRNS_18TensorIteratorBaseERKT_EUliE_EEviT1_,@"STO_CUDA_ENTRY STV_DEFAULT"
_ZN2at6native18elementwise_kernelILi128ELi4EZNS0_15gpu_kernel_implIZZZNS0_54_GLOBAL__N__7dbc7496_16_ComplexKernel_cu_b2145a98_311019complex_kernel_cudaERNS_14TensorIteratorEENKUlvE_clEvENKUlvE0_clEvEUlffE_EEvRNS_18TensorIteratorBaseERKT_EUliE_EEviT1_:
.text._ZN2at6native18elementwise_kernelILi128ELi4EZNS0_15gpu_kernel_implIZZZNS0_54_GLOBAL__N__7dbc7496_16_ComplexKernel_cu_b2145a98_311019complex_kernel_cudaERNS_14TensorIteratorEENKUlvE_clEvENKUlvE0_clEvEUlffE_EEvRNS_18TensorIteratorBaseERKT_EUliE_EEviT1_:
        /* <DEDUP_REMOVED lines=365> */
.L_x_2952:
        /* <DEDUP_REMOVED lines=22> */
.L_x_2957:
[----:B------:R-:W2:Y:S02]  /*1830*/  LDG.E.U8 R2, desc[UR36][R2.64] ;  /* 0x0000002402027981 */ /* 0x000ea4000c1e1100 */
[----:B--2---:R-:W-:Y:S01]  /*1840*/  I2FP.F32.U32 R24, R2 ;  /* 0x0000000200187245 */ /* 0x004fe20000201000 */
[----:B------:R-:W-:Y:S06]  /*1850*/  BRA `(.L_x_2959) ;  /* 0x0000000c002c7947 */ /* 0x000fec0003800000 */
.L_x_2956:
        /* <DEDUP_REMOVED lines=9> */
.L_x_2961:
[----:B------:R-:W2:Y:S02]  /*18f0*/  LDG.E R2, desc[UR36][R2.64] ;  /* 0x0000002402027981 */ /* 0x000ea4000c1e1900 */
[----:B--2---:R-:W-:Y:S01]  /*1900*/  I2FP.F32.S32 R24, R2 ;  /* 0x0000000200187245 */ /* 0x004fe20000201400 */
[----:B------:R-:W-:Y:S06]  /*1910*/  BRA `(.L_x_2959) ;  /* 0x0000000800fc7947 */ /* 0x000fec0003800000 */
.L_x_2960:
[----:B------:R-:W2:Y:S02]  /*1920*/  LDG.E.U16 R2, desc[UR36][R2.64] ;  /* 0x0000002402027981 */ /* 0x000ea4000c1e1500 */
[----:B--2---:R0:W1:Y:S01]  /*1930*/  I2F.S16 R24, R2 ;  /* 0x0000000200187306 */ /* 0x0040620000101400 */
[----:B------:R-:W-:Y:S05]  /*1940*/  BRA `(.L_x_2959) ;  /* 0x0000000800f07947 */ /* 0x000fea0003800000 */
.L_x_2955:
        /* <DEDUP_REMOVED lines=8> */
.L_x_2963:
[----:B------:R-:W2:Y:S02]  /*19d0*/  LDG.E.U16 R2, desc[UR36][R2.64] ;  /* 0x0000002402027981 */ /* 0x000ea4000c1e1500 */
[----:B--2---:R-:W-:Y:S01]  /*19e0*/  HADD2.F32 R24, -RZ, R2.H0_H0 ;  /* 0x20000002ff187230 */ /* 0x004fe20000004100 */
[----:B------:R-:W-:Y:S06]  /*19f0*/  BRA `(.L_x_2959) ;  /* 0x0000000800c47947 */ /* 0x000fec0003800000 */
.L_x_2962:
        /* <DEDUP_REMOVED lines=8> */
.L_x_2965:
[----:B------:R-:W2:Y:S02]  /*1a80*/  LDG.E.U16 R2, desc[UR36][R2.64] ;  /* 0x0000002402027981 */ /* 0x000ea4000c1e1500 */
[----:B--2---:R-:W-:Y:S01]  /*1a90*/  HADD2.F32 R24, -RZ, R2.H0_H0 ;  /* 0x20000002ff187230 */ /* 0x004fe20000004100 */
[----:B------:R-:W-:Y:S06]  /*1aa0*/  BRA `(.L_x_2959) ;  /* 0x0000000800987947 */ /* 0x000fec0003800000 */
.L_x_2964:
[----:B------:R-:W2:Y:S01]  /*1ab0*/  LDG.E.64 R2, desc[UR36][R2.64] ;  /* 0x0000002402027981 */ /* 0x000ea2000c1e1b00 */
[----:B------:R-:W-:Y:S01]  /*1ac0*/  UMOV UR4, 0xf0000000 ;  /* 0xf000000000047882 */ /* 0x000fe20000000000 */
[----:B------:R-:W-:Y:S01]  /*1ad0*/  UMOV UR5, 0x380fffff ;  /* 0x380fffff00057882 */ /* 0x000fe20000000000 */
[----:B--2---:R-:W0:Y:S01]  /*1ae0*/  F2F.F32.F64 R24, R2 ;  /* 0x0000000200187310 */ /* 0x004e220000301000 */
[----:B------:R-:W-:-:S14]  /*1af0*/  DSETP.GEU.AND P0, PT, |R2|, UR4, PT ;  /* 0x0000000402007e2a */ /* 0x000fdc000bf0e200 */
[----:B0-----:R-:W-:Y:S01]  /*1b00*/  @!P0 FMUL R24, R24, 1.175494350822287508e-38 ;  /* 0x0080000018188820 */ /* 0x001fe20000400000 */
[----:B------:R-:W-:Y:S06]  /*1b10*/  BRA `(.L_x_2959) ;  /* 0x00000008007c7947 */ /* 0x000fec0003800000 */
.L_x_2954:
        /* <DEDUP_REMOVED lines=12> */
.L_x_2968:
[----:B------:R-:W2:Y:S01]  /*1be0*/  LDG.E.64 R2, desc[UR36][R2.64] ;  /* 0x0000002402027981 */ /* 0x000ea2000c1e1b00 */
[----:B------:R-:W-:Y:S01]  /*1bf0*/  UMOV UR4, 0xf0000000 ;  /* 0xf000000000047882 */ /* 0x000fe20000000000 */
[----:B------:R-:W-:Y:S01]  /*1c00*/  UMOV UR5, 0x380fffff ;  /* 0x380fffff00057882 */ /* 0x000fe20000000000 */
[----:B--2---:R-:W0:Y:S01]  /*1c10*/  F2F.F32.F64 R24, R2 ;  /* 0x0000000200187310 */ /* 0x004e220000301000 */
[----:B------:R-:W-:-:S14]  /*1c20*/  DSETP.GEU.AND P0, PT, |R2|, UR4, PT ;  /* 0x0000000402007e2a */ /* 0x000fdc000bf0e200 */
[----:B0-----:R-:W-:Y:S01]  /*1c30*/  @!P0 FMUL R24, R24, 1.175494350822287508e-38 ;  /* 0x0080000018188820 */ /* 0x001fe20000400000 */
[----:B------:R-:W-:Y:S06]  /*1c40*/  BRA `(.L_x_2959) ;  /* 0x0000000800307947 */ /* 0x000fec0003800000 */
.L_x_2967:
        /* <DEDUP_REMOVED lines=26> */
.L_x_2970:
        /* <DEDUP_REMOVED lines=13> */
.L_x_2969:
[----:B------:R-:W2:Y:S02]  /*1ec0*/  LDG.E.U16 R2, desc[UR36][R2.64] ;  /* 0x0000002402027981 */ /* 0x000ea4000c1e1500 */
[----:B--2---:R-:W-:Y:S01]  /*1ed0*/  IMAD.U32 R24, R2, 0x10000, RZ ;  /* 0x0001000002187824 */ /* 0x004fe200078e00ff */
[----:B------:R-:W-:Y:S06]  /*1ee0*/  BRA `(.L_x_2959) ;  /* 0x0000000400887947 */ /* 0x000fec0003800000 */
.L_x_2966:
        /* <DEDUP_REMOVED lines=11> */
.L_x_2973:
        /* <DEDUP_REMOVED lines=20> */
.L_x_2975:
[----:B------:R-:W-:Y:S05]  /*20e0*/  BSYNC B0 ;  /* 0x0000000000007941 */ /* 0x000fea0003800000 */
.L_x_2974:
[----:B------:R-:W-:Y:S01]  /*20f0*/  IMAD.SHL.U32 R2, R2, 0x100000, RZ ;  /* 0x0010000002027824 */ /* 0x000fe200078e00ff */
[----:B------:R-:W-:-:S04]  /*2100*/  LEA R3, R0, 0x3b800000, 0x17 ;  /* 0x3b80000000037811 */ /* 0x000fc800078eb8ff */
[----:B------:R-:W-:Y:S01]  /*2110*/  LOP3.LUT R24, R3, R2, R24, 0xfe, !PT ;  /* 0x0000000203187212 */ /* 0x000fe200078efe18 */
[----:B------:R-:W-:Y:S06]  /*2120*/  BRA `(.L_x_2959) ;  /* 0x0000000000f87947 */ /* 0x000fec0003800000 */
.L_x_2972:
        /* <DEDUP_REMOVED lines=20> */
.L_x_2977:
[----:B------:R-:W-:Y:S05]  /*2270*/  BSYNC B0 ;  /* 0x0000000000007941 */ /* 0x000fea0003800000 */
.L_x_2976:
[----:B------:R-:W-:Y:S01]  /*2280*/  IMAD.SHL.U32 R2, R2, 0x200000, RZ ;  /* 0x0020000002027824 */ /* 0x000fe200078e00ff */
[----:B------:R-:W-:-:S04]  /*2290*/  LEA R3, R0, 0x37800000, 0x17 ;  /* 0x3780000000037811 */ /* 0x000fc800078eb8ff */
[----:B------:R-:W-:Y:S01]  /*22a0*/  LOP3.LUT R24, R3, R2, R24, 0xfe, !PT ;  /* 0x0000000203187212 */ /* 0x000fe200078efe18 */
[----:B------:R-:W-:Y:S06]  /*22b0*/  BRA `(.L_x_2959) ;  /* 0x0000000000947947 */ /* 0x000fec0003800000 */
.L_x_2971:
        /* <DEDUP_REMOVED lines=14> */
.L_x_2958:
        /* <DEDUP_REMOVED lines=16> */
.L_x_2980:
[----:B------:R-:W-:Y:S01]  /*24a0*/  IMAD.MOV.U32 R24, RZ, RZ, RZ ;  /* 0x000000ffff187224 */ /* 0x000fe200078e00ff */
[----:B------:R-:W-:Y:S06]  /*24b0*/  BRA `(.L_x_2959) ;  /* 0x0000000000147947 */ /* 0x000fec0003800000 */
.L_x_2979:
[----:B------:R-:W2:Y:S02]  /*24c0*/  LDG.E.64 R24, desc[UR36][R2.64] ;  /* 0x0000002402187981 */ /* 0x000ea4000c1e1b00 */
[----:B--2---:R0:W1:Y:S01]  /*24d0*/  I2F.U64 R24, R24 ;  /* 0x0000001800187312 */ /* 0x0040620000301000 */
[----:B------:R-:W-:Y:S05]  /*24e0*/  BRA `(.L_x_2959) ;  /* 0x0000000000087947 */ /* 0x000fea0003800000 */
.L_x_2978:
[----:B------:R-:W2:Y:S02]  /*24f0*/  LDG.E R2, desc[UR36][R2.64] ;  /* 0x0000002402027981 */ /* 0x000ea4000c1e1900 */
[----:B--2---:R-:W-:-:S07]  /*2500*/  I2FP.F32.U32 R24, R2 ;  /* 0x0000000200187245 */ /* 0x004fce0000201000 */
.L_x_2959:
[----:B------:R-:W-:Y:S05]  /*2510*/  BSYNC B6 ;  /* 0x0000000000067941 */ /* 0x000fea0003800000 */
.L_x_2953:
[----:B------:R-:W4:Y:S01]  /*2520*/  LDC.U8 R4, c[0x0][0x493] ;  /* 0x000124c0ff047b82 */ /* 0x000f220000000000 */
[----:B------:R-:W-:Y:S01]  /*2530*/  ULDC.64 UR4, c[0x0][0x488] ;  /* 0x0001220000047ab9 */ /* 0x000fe20000000a00 */
[----:B------:R-:W-:Y:S01]  /*2540*/  BSSY B6, `(.L_x_2981) ;  /* 0x00000df000067945 */ /* 0x000fe20003800000 */
[----:B0-23--:R-:W-:-:S05]  /*2550*/  IADD3 R2, P1, R22, UR4, RZ ;  /* 0x0000000416027c10 */ /* 0x00dfca000ff3e0ff */
        /* <DEDUP_REMOVED lines=15> */
.L_x_2985:
[----:B------:R-:W2:Y:S02]  /*2650*/  LDG.E.U8 R2, desc[UR36][R2.64] ;  /* 0x0000002402027981 */ /* 0x000ea4000c1e1100 */
[----:B--2---:R-:W-:Y:S01]  /*2660*/  I2FP.F32.U32 R25, R2 ;  /* 0x0000000200197245 */ /* 0x004fe20000201000 */
[----:B------:R-:W-:Y:S06]  /*2670*/  BRA `(.L_x_2987) ;  /* 0x0000000c002c7947 */ /* 0x000fec0003800000 */
.L_x_2984:
        /* <DEDUP_REMOVED lines=9> */
.L_x_2989:
[----:B------:R-:W2:Y:S02]  /*2710*/  LDG.E R2, desc[UR36][R2.64] ;  /* 0x0000002402027981 */ /* 0x000ea4000c1e1900 */
[----:B--2---:R-:W-:Y:S01]  /*2720*/  I2FP.F32.S32 R25, R2 ;  /* 0x0000000200197245 */ /* 0x004fe20000201400 */
[----:B------:R-:W-:Y:S06]  /*2730*/  BRA `(.L_x_2987) ;  /* 0x0000000800fc7947 */ /* 0x000fec0003800000 */
.L_x_2988:
[----:B------:R-:W2:Y:S02]  /*2740*/  LDG.E.U16 R2, desc[UR36][R2.64] ;  /* 0x0000002402027981 */ /* 0x000ea4000c1e1500 */
[----:B--2---:R0:W2:Y:S01]  /*2750*/  I2F.S16 R25, R2 ;  /* 0x0000000200197306 */ /* 0x0040a20000101400 */
[----:B------:R-:W-:Y:S05]  /*2760*/  BRA `(.L_x_2987) ;  /* 0x0000000800f07947 */ /* 0x000fea0003800000 */
.L_x_2983:
        /* <DEDUP_REMOVED lines=8> */
.L_x_2991:
[----:B------:R-:W2:Y:S02]  /*27f0*/  LDG.E.U16 R2, desc[UR36][R2.64] ;  /* 0x0000002402027981 */ /* 0x000ea4000c1e1500 */
[----:B--2---:R-:W-:Y:S01]  /*2800*/  HADD2.F32 R25, -RZ, R2.H0_H0 ;  /* 0x20000002ff197230 */ /* 0x004fe20000004100 */
[----:B------:R-:W-:Y:S06]  /*2810*/  BRA `(.L_x_2987) ;  /* 0x0000000800c47947 */ /* 0x000fec0003800000 */
.L_x_2990:
        /* <DEDUP_REMOVED lines=8> */
.L_x_2993:
[----:B------:R-:W2:Y:S02]  /*28a0*/  LDG.E.U16 R2, desc[UR36][R2.64] ;  /* 0x0000002402027981 */ /* 0x000ea4000c1e1500 */
[----:B--2---:R-:W-:Y:S01]  /*28b0*/  HADD2.F32 R25, -RZ, R2.H0_H0 ;  /* 0x20000002ff197230 */ /* 0x004fe20000004100 */
[----:B------:R-:W-:Y:S06]  /*28c0*/  BRA `(.L_x_2987) ;  /* 0x0000000800987947 */ /* 0x000fec0003800000 */
.L_x_2992:
[----:B------:R-:W2:Y:S01]  /*28d0*/  LDG.E.64 R2, desc[UR36][R2.64] ;  /* 0x0000002402027981 */ /* 0x000ea2000c1e1b00 */
[----:B------:R-:W-:Y:S01]  /*28e0*/  UMOV UR4, 0xf0000000 ;  /* 0xf000000000047882 */ /* 0x000fe20000000000 */
[----:B------:R-:W-:Y:S01]  /*28f0*/  UMOV UR5, 0x380fffff ;  /* 0x380fffff00057882 */ /* 0x000fe20000000000 */
[----:B--2---:R-:W0:Y:S01]  /*2900*/  F2F.F32.F64 R25, R2 ;  /* 0x0000000200197310 */ /* 0x004e220000301000 */
[----:B------:R-:W-:-:S14]  /*2910*/  DSETP.GEU.AND P0, PT, |R2|, UR4, PT ;  /* 0x0000000402007e2a */ /* 0x000fdc000bf0e200 */
[----:B0-----:R-:W-:Y:S01]  /*2920*/  @!P0 FMUL R25, R25, 1.175494350822287508e-38 ;  /* 0x0080000019198820 */ /* 0x001fe20000400000 */
[----:B------:R-:W-:Y:S06]  /*2930*/  BRA `(.L_x_2987) ;  /* 0x00000008007c7947 */ /* 0x000fec0003800000 */
.L_x_2982:
        /* <DEDUP_REMOVED lines=12> */
.L_x_2996:
[----:B------:R-:W2:Y:S01]  /*2a00*/  LDG.E.64 R2, desc[UR36][R2.64] ;  /* 0x0000002402027981 */ /* 0x000ea2000c1e1b00 */
[----:B------:R-:W-:Y:S01]  /*2a10*/  UMOV UR4, 0xf0000000 ;  /* 0xf000000000047882 */ /* 0x000fe20000000000 */
[----:B------:R-:W-:Y:S01]  /*2a20*/  UMOV UR5, 0x380fffff ;  /* 0x380fffff00057882 */ /* 0x000fe20000000000 */
[----:B--2---:R-:W0:Y:S01]  /*2a30*/  F2F.F32.F64 R25, R2 ;  /* 0x0000000200197310 */ /* 0x004e220000301000 */
[----:B------:R-:W-:-:S14]  /*2a40*/  DSETP.GEU.AND P0, PT, |R2|, UR4, PT ;  /* 0x0000000402007e2a */ /* 0x000fdc000bf0e200 */
[----:B0-----:R-:W-:Y:S01]  /*2a50*/  @!P0 FMUL R25, R25, 1.175494350822287508e-38 ;  /* 0x0080000019198820 */ /* 0x001fe20000400000 */
[----:B------:R-:W-:Y:S06]  /*2a60*/  BRA `(.L_x_2987) ;  /* 0x0000000800307947 */ /* 0x000fec0003800000 */
.L_x_2995:
        /* <DEDUP_REMOVED lines=26> */
.L_x_2998:
        /* <DEDUP_REMOVED lines=13> */
.L_x_2997:
[----:B------:R-:W2:Y:S02]  /*2ce0*/  LDG.E.U16 R2, desc[UR36][R2.64] ;  /* 0x0000002402027981 */ /* 0x000ea4000c1e1500 */
[----:B--2---:R-:W-:Y:S01]  /*2cf0*/  IMAD.U32 R25, R2, 0x10000, RZ ;  /* 0x0001000002197824 */ /* 0x004fe200078e00ff */
[----:B------:R-:W-:Y:S06]  /*2d00*/  BRA `(.L_x_2987) ;  /* 0x0000000400887947 */ /* 0x000fec0003800000 */
.L_x_2994:
        /* <DEDUP_REMOVED lines=11> */
.L_x_3001:
        /* <DEDUP_REMOVED lines=20> */
.L_x_3003:
[----:B------:R-:W-:Y:S05]  /*2f00*/  BSYNC B0 ;  /* 0x0000000000007941 */ /* 0x000fea0003800000 */
.L_x_3002:
[----:B------:R-:W-:Y:S01]  /*2f10*/  IMAD.SHL.U32 R2, R2, 0x100000, RZ ;  /* 0x0010000002027824 */ /* 0x000fe200078e00ff */
[----:B------:R-:W-:-:S04]  /*2f20*/  LEA R0, R0, 0x3b800000, 0x17 ;  /* 0x3b80000000007811 */ /* 0x000fc800078eb8ff */
[----:B------:R-:W-:Y:S01]  /*2f30*/  LOP3.LUT R25, R0, R2, R25, 0xfe, !PT ;  /* 0x0000000200197212 */ /* 0x000fe200078efe19 */
[----:B------:R-:W-:Y:S06]  /*2f40*/  BRA `(.L_x_2987) ;  /* 0x0000000000f87947 */ /* 0x000fec0003800000 */
.L_x_3000:
        /* <DEDUP_REMOVED lines=20> */
.L_x_3005:
[----:B------:R-:W-:Y:S05]  /*3090*/  BSYNC B0 ;  /* 0x0000000000007941 */ /* 0x000fea0003800000 */
.L_x_3004:
[----:B------:R-:W-:Y:S01]  /*30a0*/  IMAD.SHL.U32 R2, R2, 0x200000, RZ ;  /* 0x0020000002027824 */ /* 0x000fe200078e00ff */
[----:B------:R-:W-:-:S04]  /*30b0*/  LEA R0, R0, 0x37800000, 0x17 ;  /* 0x3780000000007811 */ /* 0x000fc800078eb8ff */
[----:B------:R-:W-:Y:S01]  /*30c0*/  LOP3.LUT R25, R0, R2, R25, 0xfe, !PT ;  /* 0x0000000200197212 */ /* 0x000fe200078efe19 */
[----:B------:R-:W-:Y:S06]  /*30d0*/  BRA `(.L_x_2987) ;  /* 0x0000000000947947 */ /* 0x000fec0003800000 */
.L_x_2999:
        /* <DEDUP_REMOVED lines=14> */
.L_x_2986:
        /* <DEDUP_REMOVED lines=15> */
[----:B01---5:R-:W-:Y:S05]  /*32b0*/  CALL.ABS.NOINC R2 ;  /* 0x0000000002007343 */ /* 0x023fea0003c00000 */
.L_x_3008:
[----:B------:R-:W-:Y:S01]  /*32c0*/  IMAD.MOV.U32 R25, RZ, RZ, RZ ;  /* 0x000000ffff197224 */ /* 0x000fe200078e00ff */
[----:B------:R-:W-:Y:S06]  /*32d0*/  BRA `(.L_x_2987) ;  /* 0x0000000000147947 */ /* 0x000fec0003800000 */
.L_x_3007:
[----:B------:R-:W2:Y:S02]  /*32e0*/  LDG.E.64 R2, desc[UR36][R2.64] ;  /* 0x0000002402027981 */ /* 0x000ea4000c1e1b00 */
[----:B--2---:R0:W2:Y:S01]  /*32f0*/  I2F.U64 R25, R2 ;  /* 0x0000000200197312 */ /* 0x0040a20000301000 */
[----:B------:R-:W-:Y:S05]  /*3300*/  BRA `(.L_x_2987) ;  /* 0x0000000000087947 */ /* 0x000fea0003800000 */
.L_x_3006:
[----:B------:R-:W2:Y:S02]  /*3310*/  LDG.E R2, desc[UR36][R2.64] ;  /* 0x0000002402027981 */ /* 0x000ea4000c1e1900 */
[----:B--2---:R-:W-:-:S07]  /*3320*/  I2FP.F32.U32 R25, R2 ;  /* 0x0000000200197245 */ /* 0x004fce0000201000 */
.L_x_2987:
[----:B------:R-:W-:Y:S05]  /*3330*/  BSYNC B6 ;  /* 0x0000000000067941 */ /* 0x000fea0003800000 */
.L_x_2981:
[----:B0--34-:R-:W0:Y:S02]  /*3340*/  LDC.U8 R2, c[0x0][0x491] ;  /* 0x00012440ff027b82 */ /* 0x019e240000000000 */
        /* <DEDUP_REMOVED lines=11> */
[----:B-1---5:R-:W0:Y:S02]  /*3400*/  F2I.FTZ.TRUNC.NTZ R3, R24 ;  /* 0x0000001800037305 */ /* 0x022e24000021f100 */
[----:B0-----:R0:W-:Y:S01]  /*3410*/  STG.E.U8 desc[UR36][R16.64], R3 ;  /* 0x0000000310007986 */ /* 0x0011e2000c101124 */
[----:B------:R-:W-:Y:S05]  /*3420*/  BRA `(.L_x_3014) ;  /* 0x0000000c00547947 */ /* 0x000fea0003800000 */
.L_x_3012:
[----:B-12--5:R-:W0:Y:S02]  /*3430*/  F2I.S64.TRUNC R24, R24 ;  /* 0x0000001800187311 */ /* 0x026e24000020d900 */
[----:B0-----:R-:W-:-:S05]  /*3440*/  IMAD.MOV.U32 R3, RZ, RZ, R24 ;  /* 0x000000ffff037224 */ /* 0x001fca00078e0018 */
[----:B------:R0:W-:Y:S01]  /*3450*/  STG.E.U8 desc[UR36][R16.64], R3 ;  /* 0x0000000310007986 */ /* 0x0001e2000c101124 */
[----:B------:R-:W-:Y:S05]  /*3460*/  BRA `(.L_x_3014) ;  /* 0x0000000c00447947 */ /* 0x000fea0003800000 */
.L_x_3011:
[----:B------:R-:W-:-:S13]  /*3470*/  ISETP.NE.AND P0, PT, R0, 0x2, PT ;  /* 0x000000020000780c */ /* 0x000fda0003f05270 */
[----:B------:R-:W-:Y:S05]  /*3480*/  @!P0 BRA `(.L_x_3015) ;  /* 0x0000000000288947 */ /* 0x000fea0003800000 */
[----:B------:R-:W-:-:S13]  /*3490*/  ISETP.NE.AND P0, PT, R0, 0x3, PT ;  /* 0x000000030000780c */ /* 0x000fda0003f05270 */
[----:B------:R-:W-:Y:S05]  /*34a0*/  @!P0 BRA `(.L_x_3016) ;  /* 0x0000000000148947 */ /* 0x000fea0003800000 */
[----:B------:R-:W-:-:S13]  /*34b0*/  ISETP.NE.AND P0, PT, R0, 0x4, PT ;  /* 0x000000040000780c */ /* 0x000fda0003f05270 */
[----:B------:R-:W-:Y:S05]  /*34c0*/  @P0 BRA `(.L_x_3013) ;  /* 0x0000000800d40947 */ /* 0x000fea0003800000 */
[----:B-12--5:R-:W0:Y:S02]  /*34d0*/  F2I.S64.TRUNC R24, R24 ;  /* 0x0000001800187311 */ /* 0x026e24000020d900 */
[----:B0-----:R0:W-:Y:S01]  /*34e0*/  STG.E.64 desc[UR36][R16.64], R24 ;  /* 0x0000001810007986 */ /* 0x0011e2000c101b24 */
[----:B------:R-:W-:Y:S05]  /*34f0*/  BRA `(.L_x_3014) ;  /* 0x0000000c00207947 */ /* 0x000fea0003800000 */
.L_x_3016:
[----:B-1---5:R-:W0:Y:S02]  /*3500*/  F2I.FTZ.TRUNC.NTZ R3, R24 ;  /* 0x0000001800037305 */ /* 0x022e24000021f100 */
[----:B0-----:R0:W-:Y:S01]  /*3510*/  STG.E desc[UR36][R16.64], R3 ;  /* 0x0000000310007986 */ /* 0x0011e2000c101924 */
[----:B------:R-:W-:Y:S05]  /*3520*/  BRA `(.L_x_3014) ;  /* 0x0000000c00147947 */ /* 0x000fea0003800000 */
.L_x_3015:
[----:B-1---5:R-:W0:Y:S02]  /*3530*/  F2I.FTZ.TRUNC.NTZ R3, R24 ;  /* 0x0000001800037305 */ /* 0x022e24000021f100 */
[----:B0-----:R0:W-:Y:S01]  /*3540*/  STG.E.U16 desc[UR36][R16.64], R3 ;  /* 0x0000000310007986 */ /* 0x0011e2000c101524 */
[----:B------:R-:W-:Y:S05]  /*3550*/  BRA `(.L_x_3014) ;  /* 0x0000000c00087947 */ /* 0x000fea0003800000 */
.L_x_3010:
[----:B------:R-:W-:-:S13]  /*3560*/  ISETP.GT.AND P0, PT, R0, 0x6, PT ;  /* 0x000000060000780c */ /* 0x000fda0003f04270 */
[----:B------:R-:W-:Y:S05]  /*3570*/  @P0 BRA `(.L_x_3017) ;  /* 0x0000000000240947 */ /* 0x000fea0003800000 */
[----:B------:R-:W-:-:S13]  /*3580*/  ISETP.NE.AND P0, PT, R0, 0x5, PT ;  /* 0x000000050000780c */ /* 0x000fda0003f05270 */
[----:B------:R-:W-:Y:S05]  /*3590*/  @!P0 BRA `(.L_x_3018) ;  /* 0x0000000000108947 */ /* 0x000fea0003800000 */
[----:B------:R-:W-:-:S13]  /*35a0*/  ISETP.NE.AND P0, PT, R0, 0x6, PT ;  /* 0x000000060000780c */ /* 0x000fda0003f05270 */
[----:B------:R-:W-:Y:S05]  /*35b0*/  @P0 BRA `(.L_x_3013) ;  /* 0x0000000800980947 */ /* 0x000fea0003800000 */
[----:B-1---5:R1:W-:Y:S01]  /*35c0*/  STG.E desc[UR36][R16.64], R24 ;  /* 0x0000001810007986 */ /* 0x0223e2000c101924 */
[----:B------:R-:W-:Y:S05]  /*35d0*/  BRA `(.L_x_3014) ;  /* 0x0000000800e87947 */ /* 0x000fea0003800000 */
.L_x_3018:
[----:B-1---5:R-:W-:-:S05]  /*35e0*/  F2FP.F16.F32.PACK_AB R24, RZ, R24 ;  /* 0x00000018ff18723e */ /* 0x022fca00000000ff */
[----:B------:R0:W-:Y:S01]  /*35f0*/  STG.E.U16 desc[UR36][R16.64], R24 ;  /* 0x0000001810007986 */ /* 0x0001e2000c101524 */
[----:B------:R-:W-:Y:S05]  /*3600*/  BRA `(.L_x_3014) ;  /* 0x0000000800dc7947 */ /* 0x000fea0003800000 */
.L_x_3017:
[----:B------:R-:W-:-:S13]  /*3610*/  ISETP.NE.AND P0, PT, R0, 0x7, PT ;  /* 0x000000070000780c */ /* 0x000fda0003f05270 */
[----:B------:R-:W-:Y:S05]  /*3620*/  @!P0 BRA `(.L_x_3019) ;  /* 0x0000000000248947 */ /* 0x000fea0003800000 */
[----:B------:R-:W-:-:S13]  /*3630*/  ISETP.NE.AND P0, PT, R0, 0x8, PT ;  /* 0x000000080000780c */ /* 0x000fda0003f05270 */
[----:B------:R-:W-:Y:S05]  /*3640*/  @!P0 BRA `(.L_x_3020) ;  /* 0x0000000000108947 */ /* 0x000fea0003800000 */
[----:B------:R-:W-:-:S13]  /*3650*/  ISETP.NE.AND P0, PT, R0, 0x9, PT ;  /* 0x000000090000780c */ /* 0x000fda0003f05270 */
[----:B------:R-:W-:Y:S05]  /*3660*/  @P0 BRA `(.L_x_3013) ;  /* 0x00000008006c0947 */ /* 0x000fea0003800000 */
[----:B-12--5:R4:W-:Y:S01]  /*3670*/  STG.E.64 desc[UR36][R16.64], R24 ;  /* 0x0000001810007986 */ /* 0x0269e2000c101b24 */
[----:B------:R-:W-:Y:S05]  /*3680*/  BRA `(.L_x_3014) ;  /* 0x0000000800bc7947 */ /* 0x000fea0003800000 */
.L_x_3020:
[----:B-12--5:R-:W-:-:S05]  /*3690*/  F2FP.F16.F32.PACK_AB R25, R25, R24 ;  /* 0x000000181919723e */ /* 0x026fca00000000ff */
[----:B------:R3:W-:Y:S01]  /*36a0*/  STG.E desc[UR36][R16.64], R25 ;  /* 0x0000001910007986 */ /* 0x0007e2000c101924 */
[----:B------:R-:W-:Y:S05]  /*36b0*/  BRA `(.L_x_3014) ;  /* 0x0000000800b07947 */ /* 0x000fea0003800000 */
.L_x_3019:
[----:B-1---5:R-:W-:-:S06]  /*36c0*/  FMUL.FTZ R2, R24, 1 ;  /* 0x3f80000018027820 */ /* 0x022fcc0000410000 */
[----:B------:R-:W0:Y:S02]  /*36d0*/  F2F.F64.F32 R2, R2 ;  /* 0x0000000200027310 */ /* 0x000e240000201800 */
[----:B0-----:R0:W-:Y:S01]  /*36e0*/  STG.E.64 desc[UR36][R16.64], R2 ;  /* 0x0000000210007986 */ /* 0x0011e2000c101b24 */
[----:B------:R-:W-:Y:S05]  /*36f0*/  BRA `(.L_x_3014) ;  /* 0x0000000800a07947 */ /* 0x000fea0003800000 */
.L_x_3009:
        /* <DEDUP_REMOVED lines=8> */
[----:B-1---5:R-:W-:Y:S02]  /*3780*/  FSETP.NEU.FTZ.AND P0, PT, R24, RZ, PT ;  /* 0x000000ff1800720b */ /* 0x022fe40003f1d000 */
[----:B--2---:R-:W-:-:S04]  /*3790*/  FSETP.NEU.FTZ.AND P1, PT, R25, RZ, PT ;  /* 0x000000ff1900720b */ /* 0x004fc80003f3d000 */
[----:B------:R-:W-:-:S04]  /*37a0*/  PLOP3.LUT P0, PT, P0, P1, PT, 0xa8, 0x0 ;  /* 0x000000000000781c */ /* 0x000fc80000703570 */
[----:B------:R-:W-:-:S05]  /*37b0*/  SEL R3, RZ, 0x1, !P0 ;  /* 0x00000001ff037807 */ /* 0x000fca0004000000 */
[----:B------:R0:W-:Y:S01]  /*37c0*/  STG.E.U8 desc[UR36][R16.64], R3 ;  /* 0x0000000310007986 */ /* 0x0001e2000c101124 */
[----:B------:R-:W-:Y:S05]  /*37d0*/  BRA `(.L_x_3014) ;  /* 0x0000000800687947 */ /* 0x000fea0003800000 */
.L_x_3023:
[----:B--2--5:R-:W-:Y:S01]  /*37e0*/  FMUL.FTZ R6, R25, 1 ;  /* 0x3f80000019067820 */ /* 0x024fe20000410000 */
[----:B-1----:R-:W-:-:S05]  /*37f0*/  FMUL.FTZ R4, R24, 1 ;  /* 0x3f80000018047820 */ /* 0x002fca0000410000 */
[----:B------:R-:W-:Y:S08]  /*3800*/  F2F.F64.F32 R6, R6 ;  /* 0x0000000600067310 */ /* 0x000ff00000201800 */
[----:B------:R-:W0:Y:S02]  /*3810*/  F2F.F64.F32 R4, R4 ;  /* 0x0000000400047310 */ /* 0x000e240000201800 */
[----:B0-----:R0:W-:Y:S01]  /*3820*/  STG.E.128 desc[UR36][R16.64], R4 ;  /* 0x0000000410007986 */ /* 0x0011e2000c101d24 */
[----:B------:R-:W-:Y:S05]  /*3830*/  BRA `(.L_x_3014) ;  /* 0x0000000800507947 */ /* 0x000fea0003800000 */
.L_x_3022:
[----:B------:R-:W-:-:S13]  /*3840*/  ISETP.NE.AND P0, PT, R0, 0xf, PT ;  /* 0x0000000f0000780c */ /* 0x000fda0003f05270 */
[----:B------:R-:W-:Y:S05]  /*3850*/  @!P0 BRA `(.L_x_3024) ;  /* 0x0000000000ac8947 */ /* 0x000fea0003800000 */
[----:B------:R-:W-:-:S13]  /*3860*/  ISETP.NE.AND P0, PT, R0, 0x17, PT ;  /* 0x000000170000780c */ /* 0x000fda0003f05270 */
[----:B------:R-:W-:Y:S05]  /*3870*/  @!P0 BRA `(.L_x_3025) ;  /* 0x0000000000508947 */ /* 0x000fea0003800000 */
[----:B------:R-:W-:-:S13]  /*3880*/  ISETP.NE.AND P0, PT, R0, 0x18, PT ;  /* 0x000000180000780c */ /* 0x000fda0003f05270 */
[----:B------:R-:W-:Y:S05]  /*3890*/  @P0 BRA `(.L_x_3013) ;  /* 0x0000000400e00947 */ /* 0x000fea0003800000 */
[C---:B-1---5:R-:W-:Y:S01]  /*38a0*/  LOP3.LUT R2, R24.reuse, 0x7fffffff, RZ, 0xc0, !PT ;  /* 0x7fffffff18027812 */ /* 0x062fe200078ec0ff */
        /* <DEDUP_REMOVED lines=13> */
.L_x_3027:
[----:B------:R-:W-:Y:S05]  /*3980*/  BSYNC B0 ;  /* 0x0000000000007941 */ /* 0x000fea0003800000 */
.L_x_3026:
[----:B------:R-:W-:-:S05]  /*3990*/  LOP3.LUT R5, R0, R5, RZ, 0xfc, !PT ;  /* 0x0000000500057212 */ /* 0x000fca00078efcff */
[----:B------:R0:W-:Y:S01]  /*39a0*/  STG.E.U8 desc[UR36][R16.64], R5 ;  /* 0x0000000510007986 */ /* 0x0001e2000c101124 */
[----:B------:R-:W-:Y:S05]  /*39b0*/  BRA `(.L_x_3014) ;  /* 0x0000000400f07947 */ /* 0x000fea0003800000 */
.L_x_3025:
[----:B-1---5:R-:W-:Y:S01]  /*39c0*/  LOP3.LUT R2, R24, 0x7fffffff, RZ, 0xc0, !PT ;  /* 0x7fffffff18027812 */ /* 0x022fe200078ec0ff */
        /* <DEDUP_REMOVED lines=11> */
.L_x_3029:
[----:B------:R-:W-:Y:S01]  /*3a80*/  IMAD.MOV.U32 R0, RZ, RZ, 0x7f ;  /* 0x0000007fff007424 */ /* 0x000fe200078e00ff */
[----:B------:R-:W-:-:S04]  /*3a90*/  ISETP.GT.U32.AND P0, PT, R2, 0x7f800000, PT ;  /* 0x7f8000000200780c */ /* 0x000fc80003f04070 */
[----:B------:R-:W-:-:S09]  /*3aa0*/  SEL R0, R0, 0x7c, P0 ;  /* 0x0000007c00007807 */ /* 0x000fd20000000000 */
.L_x_3030:
[----:B------:R-:W-:Y:S05]  /*3ab0*/  BSYNC B0 ;  /* 0x0000000000007941 */ /* 0x000fea0003800000 */
.L_x_3028:
[----:B------:R-:W-:-:S04]  /*3ac0*/  LOP3.LUT R24, R24, 0x80000000, RZ, 0xc0, !PT ;  /* 0x8000000018187812 */ /* 0x000fc800078ec0ff */
[----:B------:R-:W-:-:S04]  /*3ad0*/  SHF.R.U32.HI R3, RZ, 0x18, R24 ;  /* 0x00000018ff037819 */ /* 0x000fc80000011618 */
[----:B------:R-:W-:-:S05]  /*3ae0*/  LOP3.LUT R3, R0, R3, RZ, 0xfc, !PT ;  /* 0x0000000300037212 */ /* 0x000fca00078efcff */
[----:B------:R0:W-:Y:S01]  /*3af0*/  STG.E.U8 desc[UR36][R16.64], R3 ;  /* 0x0000000310007986 */ /* 0x0001e2000c101124 */
[----:B------:R-:W-:Y:S05]  /*3b00*/  BRA `(.L_x_3014) ;  /* 0x00000004009c7947 */ /* 0x000fea0003800000 */
.L_x_3024:
[----:B-1---5:R-:W-:-:S05]  /*3b10*/  F2FP.BF16.F32.PACK_AB R24, RZ, R24 ;  /* 0x00000018ff18723e */ /* 0x022fca00000010ff */
[----:B------:R0:W-:Y:S01]  /*3b20*/  STG.E.U16 desc[UR36][R16.64], R24 ;  /* 0x0000001810007986 */ /* 0x0001e2000c101524 */
[----:B------:R-:W-:Y:S05]  /*3b30*/  BRA `(.L_x_3014) ;  /* 0x0000000400907947 */ /* 0x000fea0003800000 */
.L_x_3021:
        /* <DEDUP_REMOVED lines=8> */
[----:B-1---5:R-:W0:Y:S02]  /*3bc0*/  F2I.FTZ.U32.TRUNC.NTZ R3, R24 ;  /* 0x0000001800037305 */ /* 0x022e24000021f000 */
[----:B0-----:R0:W-:Y:S01]  /*3bd0*/  STG.E.U16 desc[UR36][R16.64], R3 ;  /* 0x0000000310007986 */ /* 0x0011e2000c101524 */
[----:B------:R-:W-:Y:S05]  /*3be0*/  BRA `(.L_x_3014) ;  /* 0x0000000400647947 */ /* 0x000fea0003800000 */
.L_x_3033:
[----:B-1---5:R-:W-:Y:S01]  /*3bf0*/  LOP3.LUT R2, R24, 0x7fffffff, RZ, 0xc0, !PT ;  /* 0x7fffffff18027812 */ /* 0x022fe200078ec0ff */
        /* <DEDUP_REMOVED lines=15> */
.L_x_3036:
[----:B------:R-:W-:-:S04]  /*3cf0*/  LOP3.LUT R24, R24, 0x80000000, RZ, 0xc0, !PT ;  /* 0x8000000018187812 */ /* 0x000fc800078ec0ff */
[----:B------:R-:W-:-:S04]  /*3d00*/  SHF.R.U32.HI R3, RZ, 0x18, R24 ;  /* 0x00000018ff037819 */ /* 0x000fc80000011618 */
[----:B------:R-:W-:-:S04]  /*3d10*/  LOP3.LUT R0, R0, R3, RZ, 0xfc, !PT ;  /* 0x0000000300007212 */ /* 0x000fc800078efcff */
[----:B------:R-:W-:-:S07]  /*3d20*/  PRMT R8, R0, 0x7610, R8 ;  /* 0x0000761000087816 */ /* 0x000fce0000000008 */
.L_x_3035:
[----:B------:R-:W-:Y:S05]  /*3d30*/  BSYNC B0 ;  /* 0x0000000000007941 */ /* 0x000fea0003800000 */
.L_x_3034:
[----:B------:R0:W-:Y:S01]  /*3d40*/  STG.E.U8 desc[UR36][R16.64], R8 ;  /* 0x0000000810007986 */ /* 0x0001e2000c101124 */
[----:B------:R-:W-:Y:S05]  /*3d50*/  BRA `(.L_x_3014) ;  /* 0x0000000400087947 */ /* 0x000fea0003800000 */
.L_x_3032:
        /* <DEDUP_REMOVED lines=16> */
.L_x_3039:
[----:B------:R-:W-:-:S04]  /*3e60*/  LOP3.LUT R24, R24, 0x80000000, RZ, 0xc0, !PT ;  /* 0x8000000018187812 */ /* 0x000fc800078ec0ff */
[----:B------:R-:W-:-:S04]  /*3e70*/  SHF.R.U32.HI R3, RZ, 0x18, R24 ;  /* 0x00000018ff037819 */ /* 0x000fc80000011618 */
[----:B------:R-:W-:-:S04]  /*3e80*/  LOP3.LUT R0, R0, R3, RZ, 0xfc, !PT ;  /* 0x0000000300007212 */ /* 0x000fc800078efcff */
[----:B------:R-:W-:-:S07]  /*3e90*/  PRMT R8, R0, 0x7610, R8 ;  /* 0x0000761000087816 */ /* 0x000fce0000000008 */
.L_x_3038:
[----:B------:R-:W-:Y:S05]  /*3ea0*/  BSYNC B0 ;  /* 0x0000000000007941 */ /* 0x000fea0003800000 */
.L_x_3037:
[----:B------:R0:W-:Y:S01]  /*3eb0*/  STG.E.U8 desc[UR36][R16.64], R8 ;  /* 0x0000000810007986 */ /* 0x0001e2000c101124 */
[----:B------:R-:W-:Y:S05]  /*3ec0*/  BRA `(.L_x_3014) ;  /* 0x0000000000ac7947 */ /* 0x000fea0003800000 */
.L_x_3031:
[----:B------:R-:W-:-:S13]  /*3ed0*/  ISETP.NE.AND P0, PT, R0, 0x1c, PT ;  /* 0x0000001c0000780c */ /* 0x000fda0003f05270 */
[----:B------:R-:W-:Y:S05]  /*3ee0*/  @!P0 BRA `(.L_x_3040) ;  /* 0x00000000009c8947 */ /* 0x000fea0003800000 */
[----:B------:R-:W-:-:S13]  /*3ef0*/  ISETP.NE.AND P0, PT, R0, 0x1d, PT ;  /* 0x0000001d0000780c */ /* 0x000fda0003f05270 */
[----:B------:R-:W-:Y:S05]  /*3f00*/  @!P0 BRA `(.L_x_3041) ;  /* 0x0000000000888947 */ /* 0x000fea0003800000 */
[----:B------:R-:W-:-:S13]  /*3f10*/  ISETP.NE.AND P0, PT, R0, 0x2c, PT ;  /* 0x0000002c0000780c */ /* 0x000fda0003f05270 */
[----:B------:R-:W-:Y:S05]  /*3f20*/  @P0 BRA `(.L_x_3013) ;  /* 0x00000000003c0947 */ /* 0x000fea0003800000 */
[----:B-1---5:R-:W-:-:S04]  /*3f30*/  SHF.R.U32.HI R2, RZ, 0x17, R24 ;  /* 0x00000017ff027819 */ /* 0x022fc80000011618 */
        /* <DEDUP_REMOVED lines=14> */
.L_x_3013:
        /* <DEDUP_REMOVED lines=15> */
[----:B012--5:R-:W-:Y:S05]  /*4110*/  CALL.ABS.NOINC R2 ;  /* 0x0000000002007343 */ /* 0x027fea0003c00000 */
.L_x_3042:
[----:B------:R-:W-:Y:S05]  /*4120*/  BRA `(.L_x_3014) ;  /* 0x0000000000147947 */ /* 0x000fea0003800000 */
.L_x_3041:
[----:B-12--5:R-:W0:Y:S02]  /*4130*/  F2I.U64.TRUNC R24, R24 ;  /* 0x0000001800187311 */ /* 0x026e24000020d800 */
[----:B0-----:R0:W-:Y:S01]  /*4140*/  STG.E.64 desc[UR36][R16.64], R24 ;  /* 0x0000001810007986 */ /* 0x0011e2000c101b24 */
[----:B------:R-:W-:Y:S05]  /*4150*/  BRA `(.L_x_3014) ;  /* 0x0000000000087947 */ /* 0x000fea0003800000 */
.L_x_3040:
[----:B-1---5:R-:W0:Y:S02]  /*4160*/  F2I.FTZ.U32.TRUNC.NTZ R3, R24 ;  /* 0x0000001800037305 */ /* 0x022e24000021f000 */
[----:B0-----:R0:W-:Y:S02]  /*4170*/  STG.E desc[UR36][R16.64], R3 ;  /* 0x0000000310007986 */ /* 0x0011e4000c101924 */
.L_x_3014:
[----:B------:R-:W-:-:S04]  /*4180*/  IMAD R18, R18, 0x200, R23 ;  /* 0x0000020012127824 */ /* 0x000fc800078e0217 */
[----:B------:R-:W-:-:S07]  /*4190*/  VIADD R19, R18, 0x80 ;  /* 0x0000008012137836 */ /* 0x000fce0000000000 */
.L_x_2951:
[----:B------:R-:W-:Y:S05]  /*41a0*/  BSYNC B7 ;  /* 0x0000000000077941 */ /* 0x000fea0003800000 */
.L_x_2950:
[----:B------:R-:W-:Y:S01]  /*41b0*/  ULDC UR4, c[0x0][0x210] ;  /* 0x0000840000047ab9 */ /* 0x000fe20000000800 */
[----:B------:R-:W-:Y:S01]  /*41c0*/  BSSY B7, `(.L_x_3043) ;  /* 0x0000411000077945 */ /* 0x000fe20003800000 */
[----:B------:R-:W-:-:S13]  /*41d0*/  ISETP.GE.AND P0, PT, R19, UR4, PT ;  /* 0x0000000413007c0c */ /* 0x000fda000bf06270 */
[----:B------:R-:W-:Y:S05]  /*41e0*/  @P0 BRA `(.L_x_3044) ;  /* 0x0000004000380947 */ /* 0x000fea0003800000 */
[----:B0-----:R-:W0:Y:S01]  /*41f0*/  LDC R6, c[0x0][0x218] ;  /* 0x00008600ff067b82 */ /* 0x001e220000000800 */
[----:B------:R-:W-:Y:S02]  /*4200*/  IMAD.MOV.U32 R18, RZ, RZ, RZ ;  /* 0x000000ffff127224 */ /* 0x000fe400078e00ff */
[----:B------:R-:W-:Y:S02]  /*4210*/  IMAD.MOV.U32 R0, RZ, RZ, RZ ;  /* 0x000000ffff007224 */ /* 0x000fe400078e00ff */
[----:B-1-34-:R-:W-:Y:S01]  /*4220*/  IMAD.MOV.U32 R16, RZ, RZ, RZ ;  /* 0x000000ffff107224 */ /* 0x01afe200078e00ff */
        /* <DEDUP_REMOVED lines=350> */
.L_x_3045:
        /* <DEDUP_REMOVED lines=20> */
[----:B---3--:R0:W1:Y:S01]  /*5950*/  I2F.S16 R22, R2 ;  /* 0x0000000200167306 */ /* 0x0080620000101400 */
[----:B------:R-:W-:Y:S05]  /*5960*/  BRA `(.L_x_3052) ;  /* 0x0000000c00387947 */ /* 0x000fea0003800000 */
.L_x_3050:
[----:B------:R-:W3:Y:S02]  /*5970*/  LDG.E.U8 R2, desc[UR36][R2.64] ;  /* 0x0000002402027981 */ /* 0x000ee4000c1e1100 */
[----:B---3--:R-:W-:Y:S01]  /*5980*/  I2FP.F32.U32 R22, R2 ;  /* 0x0000000200167245 */ /* 0x008fe20000201000 */
[----:B------:R-:W-:Y:S06]  /*5990*/  BRA `(.L_x_3052) ;  /* 0x0000000c002c7947 */ /* 0x000fec0003800000 */
.L_x_3049:
[----:B------:R-:W-:-:S13]  /*59a0*/  ISETP.NE.AND P0, PT, R4, 0x2, PT ;  /* 0x000000020400780c */ /* 0x000fda0003f05270 */
[----:B------:R-:W-:Y:S05]  /*59b0*/  @!P0 BRA `(.L_x_3053) ;  /* 0x0000000000288947 */ /* 0x000fea0003800000 */
[----:B------:R-:W-:-:S13]  /*59c0*/  ISETP.NE.AND P0, PT, R4, 0x3, PT ;  /* 0x000000030400780c */ /* 0x000fda0003f05270 */
[----:B------:R-:W-:Y:S05]  /*59d0*/  @!P0 BRA `(.L_x_3054) ;  /* 0x0000000000148947 */ /* 0x000fea0003800000 */
[----:B------:R-:W-:-:S13]  /*59e0*/  ISETP.NE.AND P0, PT, R4, 0x4, PT ;  /* 0x000000040400780c */ /* 0x000fda0003f05270 */
[----:B------:R-:W-:Y:S05]  /*59f0*/  @P0 BRA `(.L_x_3051) ;  /* 0x0000000800b80947 */ /* 0x000fea0003800000 */
[----:B------:R-:W3:Y:S02]  /*5a00*/  LDG.E.64 R22, desc[UR36][R2.64] ;  /* 0x0000002402167981 */ /* 0x000ee4000c1e1b00 */
[----:B---3--:R3:W4:Y:S01]  /*5a10*/  I2F.S64 R22, R22 ;  /* 0x0000001600167312 */ /* 0x0087220000301400 */
[----:B------:R-:W-:Y:S05]  /*5a20*/  BRA `(.L_x_3052) ;  /* 0x0000000c00087947 */ /* 0x000fea0003800000 */
.L_x_3054:
[----:B------:R-:W3:Y:S02]  /*5a30*/  LDG.E R2, desc[UR36][R2.64] ;  /* 0x0000002402027981 */ /* 0x000ee4000c1e1900 */
[----:B---3--:R-:W-:Y:S01]  /*5a40*/  I2FP.F32.S32 R22, R2 ;  /* 0x0000000200167245 */ /* 0x008fe20000201400 */
[----:B------:R-:W-:Y:S06]  /*5a50*/  BRA `(.L_x_3052) ;  /* 0x0000000800fc7947 */ /* 0x000fec0003800000 */
.L_x_3053:
[----:B------:R-:W3:Y:S02]  /*5a60*/  LDG.E.U16 R2, desc[UR36][R2.64] ;  /* 0x0000002402027981 */ /* 0x000ee4000c1e1500 */
[----:B---3--:R0:W1:Y:S01]  /*5a70*/  I2F.S16 R22, R2 ;  /* 0x0000000200167306 */ /* 0x0080620000101400 */
[----:B------:R-:W-:Y:S05]  /*5a80*/  BRA `(.L_x_3052) ;  /* 0x0000000800f07947 */ /* 0x000fea0003800000 */
.L_x_3048:
        /* <DEDUP_REMOVED lines=8> */
.L_x_3056:
[----:B------:R-:W3:Y:S02]  /*5b10*/  LDG.E.U16 R2, desc[UR36][R2.64] ;  /* 0x0000002402027981 */ /* 0x000ee4000c1e1500 */
[----:B---3--:R-:W-:Y:S01]  /*5b20*/  HADD2.F32 R22, -RZ, R2.H0_H0 ;  /* 0x20000002ff167230 */ /* 0x008fe20000004100 */
[----:B------:R-:W-:Y:S06]  /*5b30*/  BRA `(.L_x_3052) ;  /* 0x0000000800c47947 */ /* 0x000fec0003800000 */
.L_x_3055:
        /* <DEDUP_REMOVED lines=8> */
.L_x_3058:
[----:B------:R-:W3:Y:S02]  /*5bc0*/  LDG.E.U16 R2, desc[UR36][R2.64] ;  /* 0x0000002402027981 */ /* 0x000ee4000c1e1500 */
[----:B---3--:R-:W-:Y:S01]  /*5bd0*/  HADD2.F32 R22, -RZ, R2.H0_H0 ;  /* 0x20000002ff167230 */ /* 0x008fe20000004100 */
[----:B------:R-:W-:Y:S06]  /*5be0*/  BRA `(.L_x_3052) ;  /* 0x0000000800987947 */ /* 0x000fec0003800000 */
.L_x_3057:
[----:B------:R-:W3:Y:S01]  /*5bf0*/  LDG.E.64 R2, desc[UR36][R2.64] ;  /* 0x0000002402027981 */ /* 0x000ee2000c1e1b00 */
[----:B------:R-:W-:Y:S01]  /*5c00*/  UMOV UR4, 0xf0000000 ;  /* 0xf000000000047882 */ /* 0x000fe20000000000 */
[----:B------:R-:W-:Y:S01]  /*5c10*/  UMOV UR5, 0x380fffff ;  /* 0x380fffff00057882 */ /* 0x000fe20000000000 */
[----:B---3--:R-:W0:Y:S01]  /*5c20*/  F2F.F32.F64 R22, R2 ;  /* 0x0000000200167310 */ /* 0x008e220000301000 */
[----:B------:R-:W-:-:S14]  /*5c30*/  DSETP.GEU.AND P0, PT, |R2|, UR4, PT ;  /* 0x0000000402007e2a */ /* 0x000fdc000bf0e200 */
[----:B0-----:R-:W-:Y:S01]  /*5c40*/  @!P0 FMUL R22, R22, 1.175494350822287508e-38 ;  /* 0x0080000016168820 */ /* 0x001fe20000400000 */
[----:B------:R-:W-:Y:S06]  /*5c50*/  BRA `(.L_x_3052) ;  /* 0x00000008007c7947 */ /* 0x000fec0003800000 */
.L_x_3047:
        /* <DEDUP_REMOVED lines=8> */
[----:B------:R-:W3:Y:S02]  /*5ce0*/  LDG.E.U8 R2, desc[UR36][R2.64] ;  /* 0x0000002402027981 */ /* 0x000ee4000c1e1100 */
[----:B---3--:R-:W-:-:S04]  /*5cf0*/  ISETP.NE.AND P0, PT, R2, RZ, PT ;  /* 0x000000ff0200720c */ /* 0x008fc80003f05270 */
[----:B------:R-:W-:Y:S01]  /*5d00*/  FSEL R22, RZ, 1, !P0 ;  /* 0x3f800000ff167808 */ /* 0x000fe20004000000 */
[----:B------:R-:W-:Y:S08]  /*5d10*/  BRA `(.L_x_3052) ;  /* 0x00000008004c7947 */ /* 0x000ff00003800000 */
.L_x_3061:
[----:B------:R-:W3:Y:S01]  /*5d20*/  LDG.E.64 R2, desc[UR36][R2.64] ;  /* 0x0000002402027981 */ /* 0x000ee2000c1e1b00 */
[----:B------:R-:W-:Y:S01]  /*5d30*/  UMOV UR4, 0xf0000000 ;  /* 0xf000000000047882 */ /* 0x000fe20000000000 */
[----:B------:R-:W-:Y:S01]  /*5d40*/  UMOV UR5, 0x380fffff ;  /* 0x380fffff00057882 */ /* 0x000fe20000000000 */
[----:B---3--:R-:W0:Y:S01]  /*5d50*/  F2F.F32.F64 R22, R2 ;  /* 0x0000000200167310 */ /* 0x008e220000301000 */
[----:B------:R-:W-:-:S14]  /*5d60*/  DSETP.GEU.AND P0, PT, |R2|, UR4, PT ;  /* 0x0000000402007e2a */ /* 0x000fdc000bf0e200 */
[----:B0-----:R-:W-:Y:S01]  /*5d70*/  @!P0 FMUL R22, R22, 1.175494350822287508e-38 ;  /* 0x0080000016168820 */ /* 0x001fe20000400000 */
[----:B------:R-:W-:Y:S06]  /*5d80*/  BRA `(.L_x_3052) ;  /* 0x0000000800307947 */ /* 0x000fec0003800000 */
.L_x_3060:
        /* <DEDUP_REMOVED lines=26> */
.L_x_3063:
        /* <DEDUP_REMOVED lines=13> */
.L_x_3062:
[----:B------:R-:W3:Y:S02]  /*6000*/  LDG.E.U16 R2, desc[UR36][R2.64] ;  /* 0x0000002402027981 */ /* 0x000ee4000c1e1500 */
[----:B---3--:R-:W-:Y:S01]  /*6010*/  IMAD.U32 R22, R2, 0x10000, RZ ;  /* 0x0001000002167824 */ /* 0x008fe200078e00ff */
[----:B------:R-:W-:Y:S06]  /*6020*/  BRA `(.L_x_3052) ;  /* 0x0000000400887947 */ /* 0x000fec0003800000 */
.L_x_3059:
        /* <DEDUP_REMOVED lines=9> */
[----:B---3--:R-:W-:Y:S01]  /*60c0*/  I2FP.F32.U32 R22, R2 ;  /* 0x0000000200167245 */ /* 0x008fe20000201000 */
[----:B------:R-:W-:Y:S06]  /*60d0*/  BRA `(.L_x_3052) ;  /* 0x00000004005c7947 */ /* 0x000fec0003800000 */
.L_x_3066:
[----:B------:R-:W3:Y:S01]  /*60e0*/  LDG.E.U8 R2, desc[UR36][R2.64] ;  /* 0x0000002402027981 */ /* 0x000ee2000c1e1100 */
        /* <DEDUP_REMOVED lines=19> */
.L_x_3068:
[----:B------:R-:W-:Y:S05]  /*6220*/  BSYNC B0 ;  /* 0x0000000000007941 */ /* 0x000fea0003800000 */
.L_x_3067:
[----:B------:R-:W-:Y:S01]  /*6230*/  IMAD.SHL.U32 R2, R2, 0x100000, RZ ;  /* 0x0010000002027824 */ /* 0x000fe200078e00ff */
[----:B------:R-:W-:-:S04]  /*6240*/  LEA R3, R0, 0x3b800000, 0x17 ;  /* 0x3b80000000037811 */ /* 0x000fc800078eb8ff */
[----:B------:R-:W-:Y:S01]  /*6250*/  LOP3.LUT R22, R3, R2, R22, 0xfe, !PT ;  /* 0x0000000203167212 */ /* 0x000fe200078efe16 */
[----:B------:R-:W-:Y:S06]  /*6260*/  BRA `(.L_x_3052) ;  /* 0x0000000000f87947 */ /* 0x000fec0003800000 */
.L_x_3065:
        /* <DEDUP_REMOVED lines=20> */
.L_x_3070:
[----:B------:R-:W-:Y:S05]  /*63b0*/  BSYNC B0 ;  /* 0x0000000000007941 */ /* 0x000fea0003800000 */
.L_x_3069:
[----:B------:R-:W-:Y:S01]  /*63c0*/  IMAD.SHL.U32 R2, R2, 0x200000, RZ ;  /* 0x0020000002027824 */ /* 0x000fe200078e00ff */
[----:B------:R-:W-:-:S04]  /*63d0*/  LEA R3, R0, 0x37800000, 0x17 ;  /* 0x3780000000037811 */ /* 0x000fc800078eb8ff */
[----:B------:R-:W-:Y:S01]  /*63e0*/  LOP3.LUT R22, R3, R2, R22, 0xfe, !PT ;  /* 0x0000000203167212 */ /* 0x000fe200078efe16 */
[----:B------:R-:W-:Y:S06]  /*63f0*/  BRA `(.L_x_3052) ;  /* 0x0000000000947947 */ /* 0x000fec0003800000 */
.L_x_3064:
[----:B------:R-:W-:-:S13]  /*6400*/  ISETP.NE.AND P0, PT, R4, 0x1c, PT ;  /* 0x0000001c0400780c */ /* 0x000fda0003f05270 */
[----:B------:R-:W-:Y:S05]  /*6410*/  @!P0 BRA `(.L_x_3071) ;  /* 0x0000000000848947 */ /* 0x000fea0003800000 */
[----:B------:R-:W-:-:S13]  /*6420*/  ISETP.NE.AND P0, PT, R4, 0x1d, PT ;  /* 0x0000001d0400780c */ /* 0x000fda0003f05270 */
[----:B------:R-:W-:Y:S05]  /*6430*/  @!P0 BRA `(.L_x_3072) ;  /* 0x0000000000708947 */ /* 0x000fea0003800000 */
[----:B------:R-:W-:-:S13]  /*6440*/  ISETP.NE.AND P0, PT, R4, 0x2c, PT ;  /* 0x0000002c0400780c */ /* 0x000fda0003f05270 */
[----:B------:R-:W-:Y:S05]  /*6450*/  @P0 BRA `(.L_x_3051) ;  /* 0x0000000000200947 */ /* 0x000fea0003800000 */
[----:B------:R-:W3:Y:S01]  /*6460*/  LDG.E.U8 R2, desc[UR36][R2.64] ;  /* 0x0000002402027981 */ /* 0x000ee2000c1e1100 */
[----:B------:R-:W-:Y:S01]  /*6470*/  IMAD.MOV.U32 R22, RZ, RZ, 0x400000 ;  /* 0x00400000ff167424 */ /* 0x000fe200078e00ff */
[----:B---3--:R-:W-:-:S13]  /*6480*/  ISETP.NE.AND P0, PT, R2, RZ, PT ;  /* 0x000000ff0200720c */ /* 0x008fda0003f05270 */
[----:B------:R-:W-:Y:S05]  /*6490*/  @!P0 BRA `(.L_x_3052) ;  /* 0x00000000006c8947 */ /* 0x000fea0003800000 */
[----:B------:R-:W-:-:S13]  /*64a0*/  ISETP.NE.AND P0, PT, R2, 0xff, PT ;  /* 0x000000ff0200780c */ /* 0x000fda0003f05270 */
[----:B------:R-:W-:Y:S02]  /*64b0*/  @!P0 IMAD.MOV.U32 R22, RZ, RZ, 0x7f800001 ;  /* 0x7f800001ff168424 */ /* 0x000fe400078e00ff */
[----:B------:R-:W-:Y:S01]  /*64c0*/  @P0 IMAD.SHL.U32 R22, R2, 0x800000, RZ ;  /* 0x0080000002160824 */ /* 0x000fe200078e00ff */
[----:B------:R-:W-:Y:S06]  /*64d0*/  BRA `(.L_x_3052) ;  /* 0x00000000005c7947 */ /* 0x000fec0003800000 */
.L_x_3051:
        /* <DEDUP_REMOVED lines=15> */
[----:B0-2---:R-:W-:Y:S05]  /*65d0*/  CALL.ABS.NOINC R2 ;  /* 0x0000000002007343 */ /* 0x005fea0003c00000 */
.L_x_3073:
[----:B------:R-:W-:Y:S01]  /*65e0*/  IMAD.MOV.U32 R22, RZ, RZ, RZ ;  /* 0x000000ffff167224 */ /* 0x000fe200078e00ff */
[----:B------:R-:W-:Y:S06]  /*65f0*/  BRA `(.L_x_3052) ;  /* 0x0000000000147947 */ /* 0x000fec0003800000 */
.L_x_3072:
[----:B------:R-:W3:Y:S02]  /*6600*/  LDG.E.64 R22, desc[UR36][R2.64] ;  /* 0x0000002402167981 */ /* 0x000ee4000c1e1b00 */
[----:B---3--:R0:W1:Y:S01]  /*6610*/  I2F.U64 R22, R22 ;  /* 0x0000001600167312 */ /* 0x0080620000301000 */
[----:B------:R-:W-:Y:S05]  /*6620*/  BRA `(.L_x_3052) ;  /* 0x0000000000087947 */ /* 0x000fea0003800000 */
.L_x_3071:
[----:B------:R-:W3:Y:S02]  /*6630*/  LDG.E R2, desc[UR36][R2.64] ;  /* 0x0000002402027981 */ /* 0x000ee4000c1e1900 */
[----:B---3--:R-:W-:-:S07]  /*6640*/  I2FP.F32.U32 R22, R2 ;  /* 0x0000000200167245 */ /* 0x008fce0000201000 */
.L_x_3052:
[----:B------:R-:W-:Y:S05]  /*6650*/  BSYNC B6 ;  /* 0x0000000000067941 */ /* 0x000fea0003800000 */
.L_x_3046:
[----:B------:R-:W2:Y:S01]  /*6660*/  LDC.U8 R4, c[0x0][0x493] ;  /* 0x000124c0ff047b82 */ /* 0x000ea20000000000 */
[----:B------:R-:W-:Y:S01]  /*6670*/  ULDC.64 UR4, c[0x0][0x488] ;  /* 0x0001220000047ab9 */ /* 0x000fe20000000a00 */
[----:B------:R-:W-:Y:S01]  /*6680*/  BSSY B6, `(.L_x_3074) ;  /* 0x00000df000067945 */ /* 0x000fe20003800000 */
[----:B0-----:R-:W-:-:S05]  /*6690*/  IADD3 R2, P0, R18, UR4, RZ ;  /* 0x0000000412027c10 */ /* 0x001fca000ff1e0ff */
        /* <DEDUP_REMOVED lines=13> */
[----:B---3--:R3:W0:Y:S01]  /*6770*/  I2F.S16 R23, R2 ;  /* 0x0000000200177306 */ /* 0x0086220000101400 */
[----:B------:R-:W-:Y:S05]  /*6780*/  BRA `(.L_x_3080) ;  /* 0x0000000c00387947 */ /* 0x000fea0003800000 */
.L_x_3078:
[----:B------:R-:W3:Y:S02]  /*6790*/  LDG.E.U8 R2, desc[UR36][R2.64] ;  /* 0x0000002402027981 */ /* 0x000ee4000c1e1100 */
[----:B---3--:R-:W-:Y:S01]  /*67a0*/  I2FP.F32.U32 R23, R2 ;  /* 0x0000000200177245 */ /* 0x008fe20000201000 */
[----:B------:R-:W-:Y:S06]  /*67b0*/  BRA `(.L_x_3080) ;  /* 0x0000000c002c7947 */ /* 0x000fec0003800000 */
.L_x_3077:
[----:B------:R-:W-:-:S13]  /*67c0*/  ISETP.NE.AND P0, PT, R0, 0x2, PT ;  /* 0x000000020000780c */ /* 0x000fda0003f05270 */
[----:B------:R-:W-:Y:S05]  /*67d0*/  @!P0 BRA `(.L_x_3081) ;  /* 0x0000000000288947 */ /* 0x000fea0003800000 */
[----:B------:R-:W-:-:S13]  /*67e0*/  ISETP.NE.AND P0, PT, R0, 0x3, PT ;  /* 0x000000030000780c */ /* 0x000fda0003f05270 */
[----:B------:R-:W-:Y:S05]  /*67f0*/  @!P0 BRA `(.L_x_3082) ;  /* 0x0000000000148947 */ /* 0x000fea0003800000 */
[----:B------:R-:W-:-:S13]  /*6800*/  ISETP.NE.AND P0, PT, R0, 0x4, PT ;  /* 0x000000040000780c */ /* 0x000fda0003f05270 */
[----:B------:R-:W-:Y:S05]  /*6810*/  @P0 BRA `(.L_x_3079) ;  /* 0x0000000800b80947 */ /* 0x000fea0003800000 */
[----:B------:R-:W3:Y:S02]  /*6820*/  LDG.E.64 R2, desc[UR36][R2.64] ;  /* 0x0000002402027981 */ /* 0x000ee4000c1e1b00 */
[----:B---3--:R0:W2:Y:S01]  /*6830*/  I2F.S64 R23, R2 ;  /* 0x0000000200177312 */ /* 0x0080a20000301400 */
[----:B------:R-:W-:Y:S05]  /*6840*/  BRA `(.L_x_3080) ;  /* 0x0000000c00087947 */ /* 0x000fea0003800000 */
.L_x_3082:
[----:B------:R-:W3:Y:S02]  /*6850*/  LDG.E R2, desc[UR36][R2.64] ;  /* 0x0000002402027981 */ /* 0x000ee4000c1e1900 */
[----:B---3--:R-:W-:Y:S01]  /*6860*/  I2FP.F32.S32 R23, R2 ;  /* 0x0000000200177245 */ /* 0x008fe20000201400 */
[----:B------:R-:W-:Y:S06]  /*6870*/  BRA `(.L_x_3080) ;  /* 0x0000000800fc7947 */ /* 0x000fec0003800000 */
.L_x_3081:
[----:B------:R-:W3:Y:S02]  /*6880*/  LDG.E.U16 R2, desc[UR36][R2.64] ;  /* 0x0000002402027981 */ /* 0x000ee4000c1e1500 */
[----:B---3--:R0:W2:Y:S01]  /*6890*/  I2F.S16 R23, R2 ;  /* 0x0000000200177306 */ /* 0x0080a20000101400 */
[----:B------:R-:W-:Y:S05]  /*68a0*/  BRA `(.L_x_3080) ;  /* 0x0000000800f07947 */ /* 0x000fea0003800000 */
.L_x_3076:
[----:B------:R-:W-:-:S13]  /*68b0*/  ISETP.GT.AND P0, PT, R0, 0x6, PT ;  /* 0x000000060000780c */ /* 0x000fda0003f04270 */
[----:B------:R-:W-:Y:S05]  /*68c0*/  @P0 BRA `(.L_x_3083) ;  /* 0x0000000000240947 */ /* 0x000fea0003800000 */
[----:B------:R-:W-:-:S13]  /*68d0*/  ISETP.NE.AND P0, PT, R0, 0x5, PT ;  /* 0x000000050000780c */ /* 0x000fda0003f05270 */
[----:B------:R-:W-:Y:S05]  /*68e0*/  @!P0 BRA `(.L_x_3084) ;  /* 0x0000000000108947 */ /* 0x000fea0003800000 */
[----:B------:R-:W-:-:S13]  /*68f0*/  ISETP.NE.AND P0, PT, R0, 0x6, PT ;  /* 0x000000060000780c */ /* 0x000fda0003f05270 */
[----:B------:R-:W-:Y:S05]  /*6900*/  @P0 BRA `(.L_x_3079) ;  /* 0x00000008007c0947 */ /* 0x000fea0003800000 */
[----:B---3--:R0:W5:Y:S01]  /*6910*/  LDG.E R23, desc[UR36][R2.64] ;  /* 0x0000002402177981 */ /* 0x008162000c1e1900 */
[----:B------:R-:W-:Y:S05]  /*6920*/  BRA `(.L_x_3080) ;  /* 0x0000000800d07947 */ /* 0x000fea0003800000 */
.L_x_3084:
[----:B------:R-:W3:Y:S02]  /*6930*/  LDG.E.U16 R2, desc[UR36][R2.64] ;  /* 0x0000002402027981 */ /* 0x000ee4000c1e1500 */
[----:B---3--:R-:W-:Y:S01]  /*6940*/  HADD2.F32 R23, -RZ, R2.H0_H0 ;  /* 0x20000002ff177230 */ /* 0x008fe20000004100 */
[----:B------:R-:W-:Y:S06]  /*6950*/  BRA `(.L_x_3080) ;  /* 0x0000000800c47947 */ /* 0x000fec0003800000 */
.L_x_3083:
[----:B------:R-:W-:-:S13]  /*6960*/  ISETP.NE.AND P0, PT, R0, 0x7, PT ;  /* 0x000000070000780c */ /* 0x000fda0003f05270 */
[----:B------:R-:W-:Y:S05]  /*6970*/  @!P0 BRA `(.L_x_3085) ;  /* 0x0000000000248947 */ /* 0x000fea0003800000 */
[----:B------:R-:W-:-:S13]  /*6980*/  ISETP.NE.AND P0, PT, R0, 0x8, PT ;  /* 0x000000080000780c */ /* 0x000fda0003f05270 */
[----:B------:R-:W-:Y:S05]  /*6990*/  @!P0 BRA `(.L_x_3086) ;  /* 0x0000000000108947 */ /* 0x000fea0003800000 */
[----:B------:R-:W-:-:S13]  /*69a0*/  ISETP.NE.AND P0, PT, R0, 0x9, PT ;  /* 0x000000090000780c */ /* 0x000fda0003f05270 */
[----:B------:R-:W-:Y:S05]  /*69b0*/  @P0 BRA `(.L_x_3079) ;  /* 0x0000000800500947 */ /* 0x000fea0003800000 */
[----:B---3--:R0:W5:Y:S01]  /*69c0*/  LDG.E R23, desc[UR36][R2.64] ;  /* 0x0000002402177981 */ /* 0x008162000c1e1900 */
[----:B------:R-:W-:Y:S05]  /*69d0*/  BRA `(.L_x_3080) ;  /* 0x0000000800a47947 */ /* 0x000fea0003800000 */
.L_x_3086:
[----:B------:R-:W3:Y:S02]  /*69e0*/  LDG.E.U16 R2, desc[UR36][R2.64] ;  /* 0x0000002402027981 */ /* 0x000ee4000c1e1500 */
[----:B---3--:R-:W-:Y:S01]  /*69f0*/  HADD2.F32 R23, -RZ, R2.H0_H0 ;  /* 0x20000002ff177230 */ /* 0x008fe20000004100 */
[----:B------:R-:W-:Y:S06]  /*6a00*/  BRA `(.L_x_3080) ;  /* 0x0000000800987947 */ /* 0x000fec0003800000 */
.L_x_3085:
[----:B------:R-:W3:Y:S01]  /*6a10*/  LDG.E.64 R2, desc[UR36][R2.64] ;  /* 0x0000002402027981 */ /* 0x000ee2000c1e1b00 */
[----:B------:R-:W-:Y:S01]  /*6a20*/  UMOV UR4, 0xf0000000 ;  /* 0xf000000000047882 */ /* 0x000fe20000000000 */
[----:B------:R-:W-:Y:S01]  /*6a30*/  UMOV UR5, 0x380fffff ;  /* 0x380fffff00057882 */ /* 0x000fe20000000000 */
[----:B---3--:R-:W0:Y:S01]  /*6a40*/  F2F.F32.F64 R23, R2 ;  /* 0x0000000200177310 */ /* 0x008e220000301000 */
[----:B------:R-:W-:-:S14]  /*6a50*/  DSETP.GEU.AND P0, PT, |R2|, UR4, PT ;  /* 0x0000000402007e2a */ /* 0x000fdc000bf0e200 */
[----:B0-----:R-:W-:Y:S01]  /*6a60*/  @!P0 FMUL R23, R23, 1.175494350822287508e-38 ;  /* 0x0080000017178820 */ /* 0x001fe20000400000 */
[----:B------:R-:W-:Y:S06]  /*6a70*/  BRA `(.L_x_3080) ;  /* 0x00000008007c7947 */ /* 0x000fec0003800000 */
.L_x_3075:
        /* <DEDUP_REMOVED lines=10> */
[----:B---3--:R-:W-:Y:S01]  /*6b20*/  FSEL R23, RZ, 1, !P0 ;  /* 0x3f800000ff177808 */ /* 0x008fe20004000000 */
[----:B------:R-:W-:Y:S08]  /*6b30*/  BRA `(.L_x_3080) ;  /* 0x00000008004c7947 */ /* 0x000ff00003800000 */
.L_x_3089:
[----:B------:R-:W3:Y:S01]  /*6b40*/  LDG.E.64 R2, desc[UR36][R2.64] ;  /* 0x0000002402027981 */ /* 0x000ee2000c1e1b00 */
[----:B------:R-:W-:Y:S01]  /*6b50*/  UMOV UR4, 0xf0000000 ;  /* 0xf000000000047882 */ /* 0x000fe20000000000 */
[----:B------:R-:W-:Y:S01]  /*6b60*/  UMOV UR5, 0x380fffff ;  /* 0x380fffff00057882 */ /* 0x000fe20000000000 */
[----:B---3--:R-:W0:Y:S01]  /*6b70*/  F2F.F32.F64 R23, R2 ;  /* 0x0000000200177310 */ /* 0x008e220000301000 */
[----:B------:R-:W-:-:S14]  /*6b80*/  DSETP.GEU.AND P0, PT, |R2|, UR4, PT ;  /* 0x0000000402007e2a */ /* 0x000fdc000bf0e200 */
[----:B0-----:R-:W-:Y:S01]  /*6b90*/  @!P0 FMUL R23, R23, 1.175494350822287508e-38 ;  /* 0x0080000017178820 */ /* 0x001fe20000400000 */
[----:B------:R-:W-:Y:S06]  /*6ba0*/  BRA `(.L_x_3080) ;  /* 0x0000000800307947 */ /* 0x000fec0003800000 */
.L_x_3088:
[----:B------:R-:W-:-:S13]  /*6bb0*/  ISETP.NE.AND P0, PT, R0, 0xf, PT ;  /* 0x0000000f0000780c */ /* 0x000fda0003f05270 */
[----:B------:R-:W-:Y:S05]  /*6bc0*/  @!P0 BRA `(.L_x_3090) ;  /* 0x0000000000948947 */ /* 0x000fea0003800000 */
[----:B------:R-:W-:-:S13]  /*6bd0*/  ISETP.NE.AND P0, PT, R0, 0x17, PT ;  /* 0x000000170000780c */ /* 0x000fda0003f05270 */
[----:B------:R-:W-:Y:S05]  /*6be0*/  @!P0 BRA `(.L_x_3091) ;  /* 0x0000000000588947 */ /* 0x000fea0003800000 */
[----:B------:R-:W-:-:S13]  /*6bf0*/  ISETP.NE.AND P0, PT, R0, 0x18, PT ;  /* 0x000000180000780c */ /* 0x000fda0003f05270 */
[----:B------:R-:W-:Y:S05]  /*6c00*/  @P0 BRA `(.L_x_3079) ;  /* 0x0000000400bc0947 */ /* 0x000fea0003800000 */
[----:B---3--:R-:W2:Y:S01]  /*6c10*/  LDG.E.U8 R23, desc[UR36][R2.64] ;  /* 0x0000002402177981 */ /* 0x008ea2000c1e1100 */
        /* <DEDUP_REMOVED lines=19> */
.L_x_3091:
        /* <DEDUP_REMOVED lines=8> */
[----:B---3--:R-:W-:Y:S02]  /*6dd0*/  @P0 FMUL.FTZ R23, R4, 1.9259299443872358531e-34 ;  /* 0x0780000004170820 */ /* 0x008fe40000410000 */
[----:B------:R-:W-:Y:S01]  /*6de0*/  @!P0 FADD.FTZ R23, R0, -0.5 ;  /* 0xbf00000000178421 */ /* 0x000fe20000010000 */
[----:B------:R-:W-:-:S05]  /*6df0*/  IMAD.SHL.U32 R0, R2, 0x1000000, RZ ;  /* 0x0100000002007824 */ /* 0x000fca00078e00ff */
[----:B------:R-:W-:Y:S01]  /*6e00*/  LOP3.LUT R23, R23, 0x80000000, R0, 0xf8, !PT ;  /* 0x8000000017177812 */ /* 0x000fe200078ef800 */
[----:B------:R-:W-:Y:S06]  /*6e10*/  BRA `(.L_x_3080) ;  /* 0x0000000400947947 */ /* 0x000fec0003800000 */
.L_x_3090:
[----:B------:R-:W3:Y:S02]  /*6e20*/  LDG.E.U16 R2, desc[UR36][R2.64] ;  /* 0x0000002402027981 */ /* 0x000ee4000c1e1500 */
[----:B---3--:R-:W-:Y:S01]  /*6e30*/  IMAD.U32 R23, R2, 0x10000, RZ ;  /* 0x0001000002177824 */ /* 0x008fe200078e00ff */
[----:B------:R-:W-:Y:S06]  /*6e40*/  BRA `(.L_x_3080) ;  /* 0x0000000400887947 */ /* 0x000fec0003800000 */
.L_x_3087:
        /* <DEDUP_REMOVED lines=11> */
.L_x_3094:
[----:B------:R-:W2:Y:S01]  /*6f00*/  LDG.E.U8 R2, desc[UR36][R2.64] ;  /* 0x0000002402027981 */ /* 0x000ea2000c1e1100 */
[----:B---3--:R-:W-:Y:S01]  /*6f10*/  IMAD.MOV.U32 R23, RZ, RZ, RZ ;  /* 0x000000ffff177224 */ /* 0x008fe200078e00ff */
        /* <DEDUP_REMOVED lines=18> */
.L_x_3096:
[----:B------:R-:W-:Y:S05]  /*7040*/  BSYNC B0 ;  /* 0x0000000000007941 */ /* 0x000fea0003800000 */
.L_x_3095:
[----:B------:R-:W-:Y:S01]  /*7050*/  IMAD.SHL.U32 R2, R2, 0x100000, RZ ;  /* 0x0010000002027824 */ /* 0x000fe200078e00ff */
[----:B------:R-:W-:-:S04]  /*7060*/  LEA R0, R0, 0x3b800000, 0x17 ;  /* 0x3b80000000007811 */ /* 0x000fc800078eb8ff */
[----:B------:R-:W-:Y:S01]  /*7070*/  LOP3.LUT R23, R0, R2, R23, 0xfe, !PT ;  /* 0x0000000200177212 */ /* 0x000fe200078efe17 */
[----:B------:R-:W-:Y:S06]  /*7080*/  BRA `(.L_x_3080) ;  /* 0x0000000000f87947 */ /* 0x000fec0003800000 */
.L_x_3093:
        /* <DEDUP_REMOVED lines=20> */
.L_x_3098:
[----:B------:R-:W-:Y:S05]  /*71d0*/  BSYNC B0 ;  /* 0x0000000000007941 */ /* 0x000fea0003800000 */
.L_x_3097:
[----:B------:R-:W-:Y:S01]  /*71e0*/  IMAD.SHL.U32 R2, R2, 0x200000, RZ ;  /* 0x0020000002027824 */ /* 0x000fe200078e00ff */
[----:B------:R-:W-:-:S04]  /*71f0*/  LEA R0, R0, 0x37800000, 0x17 ;  /* 0x3780000000007811 */ /* 0x000fc800078eb8ff */
[----:B------:R-:W-:Y:S01]  /*7200*/  LOP3.LUT R23, R0, R2, R23, 0xfe, !PT ;  /* 0x0000000200177212 */ /* 0x000fe200078efe17 */
[----:B------:R-:W-:Y:S06]  /*7210*/  BRA `(.L_x_3080) ;  /* 0x0000000000947947 */ /* 0x000fec0003800000 */
.L_x_3092:
[----:B------:R-:W-:-:S13]  /*7220*/  ISETP.NE.AND P0, PT, R0, 0x1c, PT ;  /* 0x0000001c0000780c */ /* 0x000fda0003f05270 */
[----:B------:R-:W-:Y:S05]  /*7230*/  @!P0 BRA `(.L_x_3099) ;  /* 0x0000000000848947 */ /* 0x000fea0003800000 */
[----:B------:R-:W-:-:S13]  /*7240*/  ISETP.NE.AND P0, PT, R0, 0x1d, PT ;  /* 0x0000001d0000780c */ /* 0x000fda0003f05270 */
[----:B------:R-:W-:Y:S05]  /*7250*/  @!P0 BRA `(.L_x_3100) ;  /* 0x0000000000708947 */ /* 0x000fea0003800000 */
[----:B------:R-:W-:-:S13]  /*7260*/  ISETP.NE.AND P0, PT, R0, 0x2c, PT ;  /* 0x0000002c0000780c */ /* 0x000fda0003f05270 */
[----:B------:R-:W-:Y:S05]  /*7270*/  @P0 BRA `(.L_x_3079) ;  /* 0x0000000000200947 */ /* 0x000fea0003800000 */
[----:B------:R-:W2:Y:S01]  /*7280*/  LDG.E.U8 R2, desc[UR36][R2.64] ;  /* 0x0000002402027981 */ /* 0x000ea2000c1e1100 */
[----:B---3--:R-:W-:Y:S01]  /*7290*/  IMAD.MOV.U32 R23, RZ, RZ, 0x400000 ;  /* 0x00400000ff177424 */ /* 0x008fe200078e00ff */
[----:B--2---:R-:W-:-:S13]  /*72a0*/  ISETP.NE.AND P0, PT, R2, RZ, PT ;  /* 0x000000ff0200720c */ /* 0x004fda0003f05270 */
[----:B------:R-:W-:Y:S05]  /*72b0*/  @!P0 BRA `(.L_x_3080) ;  /* 0x00000000006c8947 */ /* 0x000fea0003800000 */
[----:B------:R-:W-:-:S13]  /*72c0*/  ISETP.NE.AND P0, PT, R2, 0xff, PT ;  /* 0x000000ff0200780c */ /* 0x000fda0003f05270 */
[----:B------:R-:W-:Y:S02]  /*72d0*/  @!P0 IMAD.MOV.U32 R23, RZ, RZ, 0x7f800001 ;  /* 0x7f800001ff178424 */ /* 0x000fe400078e00ff */
[----:B------:R-:W-:Y:S01]  /*72e0*/  @P0 IMAD.SHL.U32 R23, R2, 0x800000, RZ ;  /* 0x0080000002170824 */ /* 0x000fe200078e00ff */
[----:B------:R-:W-:Y:S06]  /*72f0*/  BRA `(.L_x_3080) ;  /* 0x00000000005c7947 */ /* 0x000fec0003800000 */
.L_x_3079:
        /* <DEDUP_REMOVED lines=16> */
.L_x_3101:
[----:B------:R-:W-:Y:S01]  /*7400*/  IMAD.MOV.U32 R23, RZ, RZ, RZ ;  /* 0x000000ffff177224 */ /* 0x000fe200078e00ff */
[----:B------:R-:W-:Y:S06]  /*7410*/  BRA `(.L_x_3080) ;  /* 0x0000000000147947 */ /* 0x000fec0003800000 */
.L_x_3100:
[----:B------:R-:W3:Y:S02]  /*7420*/  LDG.E.64 R2, desc[UR36][R2.64] ;  /* 0x0000002402027981 */ /* 0x000ee4000c1e1b00 */
[----:B---3--:R0:W2:Y:S01]  /*7430*/  I2F.U64 R23, R2 ;  /* 0x0000000200177312 */ /* 0x0080a20000301000 */
[----:B------:R-:W-:Y:S05]  /*7440*/  BRA `(.L_x_3080) ;  /* 0x0000000000087947 */ /* 0x000fea0003800000 */
.L_x_3099:
[----:B------:R-:W3:Y:S02]  /*7450*/  LDG.E R2, desc[UR36][R2.64] ;  /* 0x0000002402027981 */ /* 0x000ee4000c1e1900 */
[----:B---3--:R-:W-:-:S07]  /*7460*/  I2FP.F32.U32 R23, R2 ;  /* 0x0000000200177245 */ /* 0x008fce0000201000 */
.L_x_3080:
[----:B------:R-:W-:Y:S05]  /*7470*/  BSYNC B6 ;  /* 0x0000000000067941 */ /* 0x000fea0003800000 */
.L_x_3074:
[----:B0--3--:R-:W0:Y:S02]  /*7480*/  LDC.U8 R2, c[0x0][0x491] ;  /* 0x00012440ff027b82 */ /* 0x009e240000000000 */
        /* <DEDUP_REMOVED lines=11> */
[----:B-1--45:R-:W0:Y:S02]  /*7540*/  F2I.FTZ.TRUNC.NTZ R3, R22 ;  /* 0x0000001600037305 */ /* 0x032e24000021f100 */
[----:B0-----:R0:W-:Y:S01]  /*7550*/  STG.E.U8 desc[UR36][R16.64], R3 ;  /* 0x0000000310007986 */ /* 0x0011e2000c101124 */
[----:B------:R-:W-:Y:S05]  /*7560*/  BRA `(.L_x_3107) ;  /* 0x0000000c00547947 */ /* 0x000fea0003800000 */
.L_x_3105:
[----:B-12-45:R-:W0:Y:S02]  /*7570*/  F2I.S64.TRUNC R22, R22 ;  /* 0x0000001600167311 */ /* 0x036e24000020d900 */
[----:B0-----:R-:W-:-:S05]  /*7580*/  IMAD.MOV.U32 R3, RZ, RZ, R22 ;  /* 0x000000ffff037224 */ /* 0x001fca00078e0016 */
[----:B------:R0:W-:Y:S01]  /*7590*/  STG.E.U8 desc[UR36][R16.64], R3 ;  /* 0x0000000310007986 */ /* 0x0001e2000c101124 */
[----:B------:R-:W-:Y:S05]  /*75a0*/  BRA `(.L_x_3107) ;  /* 0x0000000c00447947 */ /* 0x000fea0003800000 */
.L_x_3104:
[----:B------:R-:W-:-:S13]  /*75b0*/  ISETP.NE.AND P0, PT, R0, 0x2, PT ;  /* 0x000000020000780c */ /* 0x000fda0003f05270 */
[----:B------:R-:W-:Y:S05]  /*75c0*/  @!P0 BRA `(.L_x_3108) ;  /* 0x0000000000288947 */ /* 0x000fea0003800000 */
[----:B------:R-:W-:-:S13]  /*75d0*/  ISETP.NE.AND P0, PT, R0, 0x3, PT ;  /* 0x000000030000780c */ /* 0x000fda0003f05270 */
[----:B------:R-:W-:Y:S05]  /*75e0*/  @!P0 BRA `(.L_x_3109) ;  /* 0x0000000000148947 */ /* 0x000fea0003800000 */
[----:B------:R-:W-:-:S13]  /*75f0*/  ISETP.NE.AND P0, PT, R0, 0x4, PT ;  /* 0x000000040000780c */ /* 0x000fda0003f05270 */
[----:B------:R-:W-:Y:S05]  /*7600*/  @P0 BRA `(.L_x_3106) ;  /* 0x0000000800d40947 */ /* 0x000fea0003800000 */
[----:B-12-45:R-:W0:Y:S02]  /*7610*/  F2I.S64.TRUNC R22, R22 ;  /* 0x0000001600167311 */ /* 0x036e24000020d900 */
[----:B0-----:R0:W-:Y:S01]  /*7620*/  STG.E.64 desc[UR36][R16.64], R22 ;  /* 0x0000001610007986 */ /* 0x0011e2000c101b24 */
[----:B------:R-:W-:Y:S05]  /*7630*/  BRA `(.L_x_3107) ;  /* 0x0000000c00207947 */ /* 0x000fea0003800000 */
.L_x_3109:
[----:B-1--45:R-:W0:Y:S02]  /*7640*/  F2I.FTZ.TRUNC.NTZ R3, R22 ;  /* 0x0000001600037305 */ /* 0x032e24000021f100 */
[----:B0-----:R0:W-:Y:S01]  /*7650*/  STG.E desc[UR36][R16.64], R3 ;  /* 0x0000000310007986 */ /* 0x0011e2000c101924 */
[----:B------:R-:W-:Y:S05]  /*7660*/  BRA `(.L_x_3107) ;  /* 0x0000000c00147947 */ /* 0x000fea0003800000 */
.L_x_3108:
[----:B-1--45:R-:W0:Y:S02]  /*7670*/  F2I.FTZ.TRUNC.NTZ R3, R22 ;  /* 0x0000001600037305 */ /* 0x032e24000021f100 */
[----:B0-----:R0:W-:Y:S01]  /*7680*/  STG.E.U16 desc[UR36][R16.64], R3 ;  /* 0x0000000310007986 */ /* 0x0011e2000c101524 */
[----:B------:R-:W-:Y:S05]  /*7690*/  BRA `(.L_x_3107) ;  /* 0x0000000c00087947 */ /* 0x000fea0003800000 */
.L_x_3103:
[----:B------:R-:W-:-:S13]  /*76a0*/  ISETP.GT.AND P0, PT, R0, 0x6, PT ;  /* 0x000000060000780c */ /* 0x000fda0003f04270 */
[----:B------:R-:W-:Y:S05]  /*76b0*/  @P0 BRA `(.L_x_3110) ;  /* 0x0000000000240947 */ /* 0x000fea0003800000 */
[----:B------:R-:W-:-:S13]  /*76c0*/  ISETP.NE.AND P0, PT, R0, 0x5, PT ;  /* 0x000000050000780c */ /* 0x000fda0003f05270 */
[----:B------:R-:W-:Y:S05]  /*76d0*/  @!P0 BRA `(.L_x_3111) ;  /* 0x0000000000108947 */ /* 0x000fea0003800000 */
[----:B------:R-:W-:-:S13]  /*76e0*/  ISETP.NE.AND P0, PT, R0, 0x6, PT ;  /* 0x000000060000780c */ /* 0x000fda0003f05270 */
[----:B------:R-:W-:Y:S05]  /*76f0*/  @P0 BRA `(.L_x_3106) ;  /* 0x0000000800980947 */ /* 0x000fea0003800000 */
[----:B-1--45:R0:W-:Y:S01]  /*7700*/  STG.E desc[UR36][R16.64], R22 ;  /* 0x0000001610007986 */ /* 0x0321e2000c101924 */
[----:B------:R-:W-:Y:S05]  /*7710*/  BRA `(.L_x_3107) ;  /* 0x0000000800e87947 */ /* 0x000fea0003800000 */
.L_x_3111:
[----:B-1--45:R-:W-:-:S05]  /*7720*/  F2FP.F16.F32.PACK_AB R22, RZ, R22 ;  /* 0x00000016ff16723e */ /* 0x032fca00000000ff */
[----:B------:R0:W-:Y:S01]  /*7730*/  STG.E.U16 desc[UR36][R16.64], R22 ;  /* 0x0000001610007986 */ /* 0x0001e2000c101524 */
[----:B------:R-:W-:Y:S05]  /*7740*/  BRA `(.L_x_3107) ;  /* 0x0000000800dc7947 */ /* 0x000fea0003800000 */
.L_x_3110:
[----:B------:R-:W-:-:S13]  /*7750*/  ISETP.NE.AND P0, PT, R0, 0x7, PT ;  /* 0x000000070000780c */ /* 0x000fda0003f05270 */
[----:B------:R-:W-:Y:S05]  /*7760*/  @!P0 BRA `(.L_x_3112) ;  /* 0x0000000000248947 */ /* 0x000fea0003800000 */
[----:B------:R-:W-:-:S13]  /*7770*/  ISETP.NE.AND P0, PT, R0, 0x8, PT ;  /* 0x000000080000780c */ /* 0x000fda0003f05270 */
[----:B------:R-:W-:Y:S05]  /*7780*/  @!P0 BRA `(.L_x_3113) ;  /* 0x0000000000108947 */ /* 0x000fea0003800000 */
[----:B------:R-:W-:-:S13]  /*7790*/  ISETP.NE.AND P0, PT, R0, 0x9, PT ;  /* 0x000000090000780c */ /* 0x000fda0003f05270 */
[----:B------:R-:W-:Y:S05]  /*77a0*/  @P0 BRA `(.L_x_3106) ;  /* 0x00000008006c0947 */ /* 0x000fea0003800000 */
[----:B-12-45:R0:W-:Y:S01]  /*77b0*/  STG.E.64 desc[UR36][R16.64], R22 ;  /* 0x0000001610007986 */ /* 0x0361e2000c101b24 */
[----:B------:R-:W-:Y:S05]  /*77c0*/  BRA `(.L_x_3107) ;  /* 0x0000000800bc7947 */ /* 0x000fea0003800000 */
.L_x_3113:
[----:B-12-45:R-:W-:-:S05]  /*77d0*/  F2FP.F16.F32.PACK_AB R23, R23, R22 ;  /* 0x000000161717723e */ /* 0x036fca00000000ff */
[----:B------:R0:W-:Y:S01]  /*77e0*/  STG.E desc[UR36][R16.64], R23 ;  /* 0x0000001710007986 */ /* 0x0001e2000c101924 */
[----:B------:R-:W-:Y:S05]  /*77f0*/  BRA `(.L_x_3107) ;  /* 0x0000000800b07947 */ /* 0x000fea0003800000 */
.L_x_3112:
[----:B-1--45:R-:W-:-:S06]  /*7800*/  FMUL.FTZ R2, R22, 1 ;  /* 0x3f80000016027820 */ /* 0x032fcc0000410000 */
[----:B------:R-:W0:Y:S02]  /*7810*/  F2F.F64.F32 R2, R2 ;  /* 0x0000000200027310 */ /* 0x000e240000201800 */
[----:B0-----:R0:W-:Y:S01]  /*7820*/  STG.E.64 desc[UR36][R16.64], R2 ;  /* 0x0000000210007986 */ /* 0x0011e2000c101b24 */
[----:B------:R-:W-:Y:S05]  /*7830*/  BRA `(.L_x_3107) ;  /* 0x0000000800a07947 */ /* 0x000fea0003800000 */
.L_x_3102:
        /* <DEDUP_REMOVED lines=8> */
[----:B-1--45:R-:W-:Y:S02]  /*78c0*/  FSETP.NEU.FTZ.AND P0, PT, R22, RZ, PT ;  /* 0x000000ff1600720b */ /* 0x032fe40003f1d000 */
[----:B--2---:R-:W-:-:S04]  /*78d0*/  FSETP.NEU.FTZ.AND P1, PT, R23, RZ, PT ;  /* 0x000000ff1700720b */ /* 0x004fc80003f3d000 */
[----:B------:R-:W-:-:S04]  /*78e0*/  PLOP3.LUT P0, PT, P0, P1, PT, 0xa8, 0x0 ;  /* 0x000000000000781c */ /* 0x000fc80000703570 */
[----:B------:R-:W-:-:S05]  /*78f0*/  SEL R3, RZ, 0x1, !P0 ;  /* 0x00000001ff037807 */ /* 0x000fca0004000000 */
[----:B------:R0:W-:Y:S01]  /*7900*/  STG.E.U8 desc[UR36][R16.64], R3 ;  /* 0x0000000310007986 */ /* 0x0001e2000c101124 */
[----:B------:R-:W-:Y:S05]  /*7910*/  BRA `(.L_x_3107) ;  /* 0x0000000800687947 */ /* 0x000fea0003800000 */
.L_x_3116:
[----:B--2--5:R-:W-:Y:S01]  /*7920*/  FMUL.FTZ R6, R23, 1 ;  /* 0x3f80000017067820 */ /* 0x024fe20000410000 */
[----:B-1--4-:R-:W-:-:S05]  /*7930*/  FMUL.FTZ R4, R22, 1 ;  /* 0x3f80000016047820 */ /* 0x012fca0000410000 */
[----:B------:R-:W-:Y:S08]  /*7940*/  F2F.F64.F32 R6, R6 ;  /* 0x0000000600067310 */ /* 0x000ff00000201800 */
[----:B------:R-:W0:Y:S02]  /*7950*/  F2F.F64.F32 R4, R4 ;  /* 0x0000000400047310 */ /* 0x000e240000201800 */
[----:B0-----:R0:W-:Y:S01]  /*7960*/  STG.E.128 desc[UR36][R16.64], R4 ;  /* 0x0000000410007986 */ /* 0x0011e2000c101d24 */
[----:B------:R-:W-:Y:S05]  /*7970*/  BRA `(.L_x_3107) ;  /* 0x0000000800507947 */ /* 0x000fea0003800000 */
.L_x_3115:
[----:B------:R-:W-:-:S13]  /*7980*/  ISETP.NE.AND P0, PT, R0, 0xf, PT ;  /* 0x0000000f0000780c */ /* 0x000fda0003f05270 */
[----:B------:R-:W-:Y:S05]  /*7990*/  @!P0 BRA `(.L_x_3117) ;  /* 0x0000000000ac8947 */ /* 0x000fea0003800000 */
[----:B------:R-:W-:-:S13]  /*79a0*/  ISETP.NE.AND P0, PT, R0, 0x17, PT ;  /* 0x000000170000780c */ /* 0x000fda0003f05270 */
[----:B------:R-:W-:Y:S05]  /*79b0*/  @!P0 BRA `(.L_x_3118) ;  /* 0x0000000000508947 */ /* 0x000fea0003800000 */
[----:B------:R-:W-:-:S13]  /*79c0*/  ISETP.NE.AND P0, PT, R0, 0x18, PT ;  /* 0x000000180000780c */ /* 0x000fda0003f05270 */
[----:B------:R-:W-:Y:S05]  /*79d0*/  @P0 BRA `(.L_x_3106) ;  /* 0x0000000400e00947 */ /* 0x000fea0003800000 */
[C---:B-1--45:R-:W-:Y:S01]  /*79e0*/  LOP3.LUT R2, R22.reuse, 0x7fffffff, RZ, 0xc0, !PT ;  /* 0x7fffffff16027812 */ /* 0x072fe200078ec0ff */
        /* <DEDUP_REMOVED lines=13> */
.L_x_3120:
[----:B------:R-:W-:Y:S05]  /*7ac0*/  BSYNC B0 ;  /* 0x0000000000007941 */ /* 0x000fea0003800000 */
.L_x_3119:
[----:B------:R-:W-:-:S05]  /*7ad0*/  LOP3.LUT R5, R0, R5, RZ, 0xfc, !PT ;  /* 0x0000000500057212 */ /* 0x000fca00078efcff */
[----:B------:R0:W-:Y:S01]  /*7ae0*/  STG.E.U8 desc[UR36][R16.64], R5 ;  /* 0x0000000510007986 */ /* 0x0001e2000c101124 */
[----:B------:R-:W-:Y:S05]  /*7af0*/  BRA `(.L_x_3107) ;  /* 0x0000000400f07947 */ /* 0x000fea0003800000 */
.L_x_3118:
[----:B-1--45:R-:W-:Y:S01]  /*7b00*/  LOP3.LUT R2, R22, 0x7fffffff, RZ, 0xc0, !PT ;  /* 0x7fffffff16027812 */ /* 0x032fe200078ec0ff */
        /* <DEDUP_REMOVED lines=11> */
.L_x_3122:
[----:B------:R-:W-:Y:S01]  /*7bc0*/  IMAD.MOV.U32 R0, RZ, RZ, 0x7f ;  /* 0x0000007fff007424 */ /* 0x000fe200078e00ff */
[----:B------:R-:W-:-:S04]  /*7bd0*/  ISETP.GT.U32.AND P0, PT, R2, 0x7f800000, PT ;  /* 0x7f8000000200780c */ /* 0x000fc80003f04070 */
[----:B------:R-:W-:-:S09]  /*7be0*/  SEL R0, R0, 0x7c, P0 ;  /* 0x0000007c00007807 */ /* 0x000fd20000000000 */
.L_x_3123:
[----:B------:R-:W-:Y:S05]  /*7bf0*/  BSYNC B0 ;  /* 0x0000000000007941 */ /* 0x000fea0003800000 */
.L_x_3121:
[----:B------:R-:W-:-:S04]  /*7c00*/  LOP3.LUT R22, R22, 0x80000000, RZ, 0xc0, !PT ;  /* 0x8000000016167812 */ /* 0x000fc800078ec0ff */
[----:B------:R-:W-:-:S04]  /*7c10*/  SHF.R.U32.HI R3, RZ, 0x18, R22 ;  /* 0x00000018ff037819 */ /* 0x000fc80000011616 */
[----:B------:R-:W-:-:S05]  /*7c20*/  LOP3.LUT R3, R0, R3, RZ, 0xfc, !PT ;  /* 0x0000000300037212 */ /* 0x000fca00078efcff */
[----:B------:R0:W-:Y:S01]  /*7c30*/  STG.E.U8 desc[UR36][R16.64], R3 ;  /* 0x0000000310007986 */ /* 0x0001e2000c101124 */
[----:B------:R-:W-:Y:S05]  /*7c40*/  BRA `(.L_x_3107) ;  /* 0x00000004009c7947 */ /* 0x000fea0003800000 */
.L_x_3117:
[----:B-1--45:R-:W-:-:S05]  /*7c50*/  F2FP.BF16.F32.PACK_AB R22, RZ, R22 ;  /* 0x00000016ff16723e */ /* 0x032fca00000010ff */
[----:B------:R0:W-:Y:S01]  /*7c60*/  STG.E.U16 desc[UR36][R16.64], R22 ;  /* 0x0000001610007986 */ /* 0x0001e2000c101524 */
[----:B------:R-:W-:Y:S05]  /*7c70*/  BRA `(.L_x_3107) ;  /* 0x0000000400907947 */ /* 0x000fea0003800000 */
.L_x_3114:
        /* <DEDUP_REMOVED lines=8> */
[----:B-1--45:R-:W0:Y:S02]  /*7d00*/  F2I.FTZ.U32.TRUNC.NTZ R3, R22 ;  /* 0x0000001600037305 */ /* 0x032e24000021f000 */
[----:B0-----:R0:W-:Y:S01]  /*7d10*/  STG.E.U16 desc[UR36][R16.64], R3 ;  /* 0x0000000310007986 */ /* 0x0011e2000c101524 */
[----:B------:R-:W-:Y:S05]  /*7d20*/  BRA `(.L_x_3107) ;  /* 0x0000000400647947 */ /* 0x000fea0003800000 */
.L_x_3126:
[----:B-1--45:R-:W-:Y:S01]  /*7d30*/  LOP3.LUT R2, R22, 0x7fffffff, RZ, 0xc0, !PT ;  /* 0x7fffffff16027812 */ /* 0x032fe200078ec0ff */
        /* <DEDUP_REMOVED lines=15> */
.L_x_3129:
[----:B------:R-:W-:-:S04]  /*7e30*/  LOP3.LUT R22, R22, 0x80000000, RZ, 0xc0, !PT ;  /* 0x8000000016167812 */ /* 0x000fc800078ec0ff */
[----:B------:R-:W-:-:S04]  /*7e40*/  SHF.R.U32.HI R3, RZ, 0x18, R22 ;  /* 0x00000018ff037819 */ /* 0x000fc80000011616 */
[----:B------:R-:W-:-:S04]  /*7e50*/  LOP3.LUT R0, R0, R3, RZ, 0xfc, !PT ;  /* 0x0000000300007212 */ /* 0x000fc800078efcff */
[----:B------:R-:W-:-:S07]  /*7e60*/  PRMT R8, R0, 0x7610, R8 ;  /* 0x0000761000087816 */ /* 0x000fce0000000008 */
.L_x_3128:
[----:B------:R-:W-:Y:S05]  /*7e70*/  BSYNC B0 ;  /* 0x0000000000007941 */ /* 0x000fea0003800000 */
.L_x_3127:
[----:B------:R4:W-:Y:S01]  /*7e80*/  STG.E.U8 desc[UR36][R16.64], R8 ;  /* 0x0000000810007986 */ /* 0x0009e2000c101124 */
[----:B------:R-:W-:Y:S05]  /*7e90*/  BRA `(.L_x_3107) ;  /* 0x0000000400087947 */ /* 0x000fea0003800000 */
.L_x_3125:
        /* <DEDUP_REMOVED lines=16> */
.L_x_3132:
[----:B------:R-:W-:-:S04]  /*7fa0*/  LOP3.LUT R22, R22, 0x80000000, RZ, 0xc0, !PT ;  /* 0x8000000016167812 */ /* 0x000fc800078ec0ff */
[----:B------:R-:W-:-:S04]  /*7fb0*/  SHF.R.U32.HI R3, RZ, 0x18, R22 ;  /* 0x00000018ff037819 */ /* 0x000fc80000011616 */
[----:B------:R-:W-:-:S04]  /*7fc0*/  LOP3.LUT R0, R0, R3, RZ, 0xfc, !PT ;  /* 0x0000000300007212 */ /* 0x000fc800078efcff */
[----:B------:R-:W-:-:S07]  /*7fd0*/  PRMT R8, R0, 0x7610, R8 ;  /* 0x0000761000087816 */ /* 0x000fce0000000008 */
.L_x_3131:
[----:B------:R-:W-:Y:S05]  /*7fe0*/  BSYNC B0 ;  /* 0x0000000000007941 */ /* 0x000fea0003800000 */
.L_x_3130:
[----:B------:R0:W-:Y:S01]  /*7ff0*/  STG.E.U8 desc[UR36][R16.64], R8 ;  /* 0x0000000810007986 */ /* 0x0001e2000c101124 */
[----:B------:R-:W-:Y:S05]  /*8000*/  BRA `(.L_x_3107) ;  /* 0x0000000000ac7947 */ /* 0x000fea0003800000 */
.L_x_3124:
[----:B------:R-:W-:-:S13]  /*8010*/  ISETP.NE.AND P0, PT, R0, 0x1c, PT ;  /* 0x0000001c0000780c */ /* 0x000fda0003f05270 */
[----:B------:R-:W-:Y:S05]  /*8020*/  @!P0 BRA `(.L_x_3133) ;  /* 0x00000000009c8947 */ /* 0x000fea0003800000 */
[----:B------:R-:W-:-:S13]  /*8030*/  ISETP.NE.AND P0, PT, R0, 0x1d, PT ;  /* 0x0000001d0000780c */ /* 0x000fda0003f05270 */
[----:B------:R-:W-:Y:S05]  /*8040*/  @!P0 BRA `(.L_x_3134) ;  /* 0x0000000000888947 */ /* 0x000fea0003800000 */
[----:B------:R-:W-:-:S13]  /*8050*/  ISETP.NE.AND P0, PT, R0, 0x2c, PT ;  /* 0x0000002c0000780c */ /* 0x000fda0003f05270 */
[----:B------:R-:W-:Y:S05]  /*8060*/  @P0 BRA `(.L_x_3106) ;  /* 0x00000000003c0947 */ /* 0x000fea0003800000 */
[----:B-1--45:R-:W-:-:S04]  /*8070*/  SHF.R.U32.HI R2, RZ, 0x17, R22 ;  /* 0x00000017ff027819 */ /* 0x032fc80000011616 */
        /* <DEDUP_REMOVED lines=14> */
.L_x_3106:
        /* <DEDUP_REMOVED lines=16> */
.L_x_3135:
[----:B------:R-:W-:Y:S05]  /*8260*/  BRA `(.L_x_3107) ;  /* 0x0000000000147947 */ /* 0x000fea0003800000 */
.L_x_3134:
[----:B-12-45:R-:W0:Y:S02]  /*8270*/  F2I.U64.TRUNC R22, R22 ;  /* 0x0000001600167311 */ /* 0x036e24000020d800 */
[----:B0-----:R3:W-:Y:S01]  /*8280*/  STG.E.64 desc[UR36][R16.64], R22 ;  /* 0x0000001610007986 */ /* 0x0017e2000c101b24 */
[----:B------:R-:W-:Y:S05]  /*8290*/  BRA `(.L_x_3107) ;  /* 0x0000000000087947 */ /* 0x000fea0003800000 */
.L_x_3133:
[----:B-1--45:R-:W0:Y:S02]  /*82a0*/  F2I.FTZ.U32.TRUNC.NTZ R3, R22 ;  /* 0x0000001600037305 */ /* 0x032e24000021f000 */
[----:B0-----:R0:W-:Y:S02]  /*82b0*/  STG.E desc[UR36][R16.64], R3 ;  /* 0x0000000310007986 */ /* 0x0011e4000c101924 */
.L_x_3107:
[----:B------:R-:W-:-:S07]  /*82c0*/  VIADD R19, R19, 0x80 ;  /* 0x0000008013137836 */ /* 0x000fce0000000000 */
.L_x_3044:
[----:B------:R-:W-:Y:S05]  /*82d0*/  BSYNC B7 ;  /* 0x0000000000077941 */ /* 0x000fea0003800000 */
.L_x_3043:
        /* <DEDUP_REMOVED lines=358> */
.L_x_3138:
        /* <DEDUP_REMOVED lines=22> */
.L_x_3143:
[----:B------:R-:W3:Y:S02]  /*9aa0*/  LDG.E.U8 R2, desc[UR36][R2.64] ;  /* 0x0000002402027981 */ /* 0x000ee4000c1e1100 */
[----:B---3--:R-:W-:Y:S01]  /*9ab0*/  I2FP.F32.U32 R22, R2 ;  /* 0x0000000200167245 */ /* 0x008fe20000201000 */
[----:B------:R-:W-:Y:S06]  /*9ac0*/  BRA `(.L_x_3145) ;  /* 0x0000000c002c7947 */ /* 0x000fec0003800000 */
.L_x_3142:
[----:B------:R-:W-:-:S13]  /*9ad0*/  ISETP.NE.AND P0, PT, R4, 0x2, PT ;  /* 0x000000020400780c */ /* 0x000fda0003f05270 */
[----:B------:R-:W-:Y:S05]  /*9ae0*/  @!P0 BRA `(.L_x_3146) ;  /* 0x0000000000288947 */ /* 0x000fea0003800000 */
[----:B------:R-:W-:-:S13]  /*9af0*/  ISETP.NE.AND P0, PT, R4, 0x3, PT ;  /* 0x000000030400780c */ /* 0x000fda0003f05270 */
[----:B------:R-:W-:Y:S05]  /*9b00*/  @!P0 BRA `(.L_x_3147) ;  /* 0x0000000000148947 */ /* 0x000fea0003800000 */
[----:B------:R-:W-:-:S13]  /*9b10*/  ISETP.NE.AND P0, PT, R4, 0x4, PT ;  /* 0x000000040400780c */ /* 0x000fda0003f05270 */
[----:B------:R-:W-:Y:S05]  /*9b20*/  @P0 BRA `(.L_x_3144) ;  /* 0x0000000800b80947 */ /* 0x000fea0003800000 */
[----:B--2---:R-:W2:Y:S02]  /*9b30*/  LDG.E.64 R22, desc[UR36][R2.64] ;  /* 0x0000002402167981 */ /* 0x004ea4000c1e1b00 */
[----:B--2---:R0:W1:Y:S01]  /*9b40*/  I2F.S64 R22, R22 ;  /* 0x0000001600167312 */ /* 0x0040620000301400 */
[----:B------:R-:W-:Y:S05]  /*9b50*/  BRA `(.L_x_3145) ;  /* 0x0000000c00087947 */ /* 0x000fea0003800000 */
.L_x_3147:
[----:B------:R-:W3:Y:S02]  /*9b60*/  LDG.E R2, desc[UR36][R2.64] ;  /* 0x0000002402027981 */ /* 0x000ee4000c1e1900 */
[----:B---3--:R-:W-:Y:S01]  /*9b70*/  I2FP.F32.S32 R22, R2 ;  /* 0x0000000200167245 */ /* 0x008fe20000201400 */
[----:B------:R-:W-:Y:S06]  /*9b80*/  BRA `(.L_x_3145) ;  /* 0x0000000800fc7947 */ /* 0x000fec0003800000 */
.L_x_3146:
[----:B------:R-:W3:Y:S02]  /*9b90*/  LDG.E.U16 R2, desc[UR36][R2.64] ;  /* 0x0000002402027981 */ /* 0x000ee4000c1e1500 */
[----:B---3--:R3:W4:Y:S01]  /*9ba0*/  I2F.S16 R22, R2 ;  /* 0x0000000200167306 */ /* 0x0087220000101400 */
[----:B------:R-:W-:Y:S05]  /*9bb0*/  BRA `(.L_x_3145) ;  /* 0x0000000800f07947 */ /* 0x000fea0003800000 */
.L_x_3141:
        /* <DEDUP_REMOVED lines=8> */
.L_x_3149:
[----:B------:R-:W3:Y:S02]  /*9c40*/  LDG.E.U16 R2, desc[UR36][R2.64] ;  /* 0x0000002402027981 */ /* 0x000ee4000c1e1500 */
[----:B---3--:R-:W-:Y:S01]  /*9c50*/  HADD2.F32 R22, -RZ, R2.H0_H0 ;  /* 0x20000002ff167230 */ /* 0x008fe20000004100 */
[----:B------:R-:W-:Y:S06]  /*9c60*/  BRA `(.L_x_3145) ;  /* 0x0000000800c47947 */ /* 0x000fec0003800000 */
.L_x_3148:
        /* <DEDUP_REMOVED lines=8> */
.L_x_3151:
[----:B------:R-:W3:Y:S02]  /*9cf0*/  LDG.E.U16 R2, desc[UR36][R2.64] ;  /* 0x0000002402027981 */ /* 0x000ee4000c1e1500 */
[----:B---3--:R-:W-:Y:S01]  /*9d00*/  HADD2.F32 R22, -RZ, R2.H0_H0 ;  /* 0x20000002ff167230 */ /* 0x008fe20000004100 */
[----:B------:R-:W-:Y:S06]  /*9d10*/  BRA `(.L_x_3145) ;  /* 0x0000000800987947 */ /* 0x000fec0003800000 */
.L_x_3150:
[----:B------:R-:W3:Y:S01]  /*9d20*/  LDG.E.64 R2, desc[UR36][R2.64] ;  /* 0x0000002402027981 */ /* 0x000ee2000c1e1b00 */
[----:B------:R-:W-:Y:S01]  /*9d30*/  UMOV UR4, 0xf0000000 ;  /* 0xf000000000047882 */ /* 0x000fe20000000000 */
[----:B------:R-:W-:Y:S01]  /*9d40*/  UMOV UR5, 0x380fffff ;  /* 0x380fffff00057882 */ /* 0x000fe20000000000 */
[----:B---3--:R-:W0:Y:S01]  /*9d50*/  F2F.F32.F64 R22, R2 ;  /* 0x0000000200167310 */ /* 0x008e220000301000 */
[----:B------:R-:W-:-:S14]  /*9d60*/  DSETP.GEU.AND P0, PT, |R2|, UR4, PT ;  /* 0x0000000402007e2a */ /* 0x000fdc000bf0e200 */
[----:B0-----:R-:W-:Y:S01]  /*9d70*/  @!P0 FMUL R22, R22, 1.175494350822287508e-38 ;  /* 0x0080000016168820 */ /* 0x001fe20000400000 */
[----:B------:R-:W-:Y:S06]  /*9d80*/  BRA `(.L_x_3145) ;  /* 0x00000008007c7947 */ /* 0x000fec0003800000 */
.L_x_3140:
        /* <DEDUP_REMOVED lines=12> */
.L_x_3154:
[----:B------:R-:W3:Y:S01]  /*9e50*/  LDG.E.64 R2, desc[UR36][R2.64] ;  /* 0x0000002402027981 */ /* 0x000ee2000c1e1b00 */
[----:B------:R-:W-:Y:S01]  /*9e60*/  UMOV UR4, 0xf0000000 ;  /* 0xf000000000047882 */ /* 0x000fe20000000000 */
[----:B------:R-:W-:Y:S01]  /*9e70*/  UMOV UR5, 0x380fffff ;  /* 0x380fffff00057882 */ /* 0x000fe20000000000 */
[----:B---3--:R-:W0:Y:S01]  /*9e80*/  F2F.F32.F64 R22, R2 ;  /* 0x0000000200167310 */ /* 0x008e220000301000 */
[----:B------:R-:W-:-:S14]  /*9e90*/  DSETP.GEU.AND P0, PT, |R2|, UR4, PT ;  /* 0x0000000402007e2a */ /* 0x000fdc000bf0e200 */
[----:B0-----:R-:W-:Y:S01]  /*9ea0*/  @!P0 FMUL R22, R22, 1.175494350822287508e-38 ;  /* 0x0080000016168820 */ /* 0x001fe20000400000 */
[----:B------:R-:W-:Y:S06]  /*9eb0*/  BRA `(.L_x_3145) ;  /* 0x0000000800307947 */ /* 0x000fec0003800000 */
.L_x_3153:
        /* <DEDUP_REMOVED lines=26> */
.L_x_3156:
        /* <DEDUP_REMOVED lines=13> */
.L_x_3155:
[----:B------:R-:W3:Y:S02]  /*a130*/  LDG.E.U16 R2, desc[UR36][R2.64] ;  /* 0x0000002402027981 */ /* 0x000ee4000c1e1500 */
[----:B---3--:R-:W-:Y:S01]  /*a140*/  IMAD.U32 R22, R2, 0x10000, RZ ;  /* 0x0001000002167824 */ /* 0x008fe200078e00ff */
[----:B------:R-:W-:Y:S06]  /*a150*/  BRA `(.L_x_3145) ;  /* 0x0000000400887947 */ /* 0x000fec0003800000 */
.L_x_3152:
        /* <DEDUP_REMOVED lines=11> */
.L_x_3159:
        /* <DEDUP_REMOVED lines=20> */
.L_x_3161:
[----:B------:R-:W-:Y:S05]  /*a350*/  BSYNC B0 ;  /* 0x0000000000007941 */ /* 0x000fea0003800000 */
.L_x_3160:
[----:B------:R-:W-:Y:S01]  /*a360*/  IMAD.SHL.U32 R2, R2, 0x100000, RZ ;  /* 0x0010000002027824 */ /* 0x000fe200078e00ff */
[----:B------:R-:W-:-:S04]  /*a370*/  LEA R3, R0, 0x3b800000, 0x17 ;  /* 0x3b80000000037811 */ /* 0x000fc800078eb8ff */
[----:B------:R-:W-:Y:S01]  /*a380*/  LOP3.LUT R22, R3, R2, R22, 0xfe, !PT ;  /* 0x0000000203167212 */ /* 0x000fe200078efe16 */
[----:B------:R-:W-:Y:S06]  /*a390*/  BRA `(.L_x_3145) ;  /* 0x0000000000f87947 */ /* 0x000fec0003800000 */
.L_x_3158:
        /* <DEDUP_REMOVED lines=20> */
.L_x_3163:
[----:B------:R-:W-:Y:S05]  /*a4e0*/  BSYNC B0 ;  /* 0x0000000000007941 */ /* 0x000fea0003800000 */
.L_x_3162:
[----:B------:R-:W-:Y:S01]  /*a4f0*/  IMAD.SHL.U32 R2, R2, 0x200000, RZ ;  /* 0x0020000002027824 */ /* 0x000fe200078e00ff */
[----:B------:R-:W-:-:S04]  /*a500*/  LEA R3, R0, 0x37800000, 0x17 ;  /* 0x3780000000037811 */ /* 0x000fc800078eb8ff */
[----:B------:R-:W-:Y:S01]  /*a510*/  LOP3.LUT R22, R3, R2, R22, 0xfe, !PT ;  /* 0x0000000203167212 */ /* 0x000fe200078efe16 */
[----:B------:R-:W-:Y:S06]  /*a520*/  BRA `(.L_x_3145) ;  /* 0x0000000000947947 */ /* 0x000fec0003800000 */
.L_x_3157:
        /* <DEDUP_REMOVED lines=14> */
.L_x_3144:
        /* <DEDUP_REMOVED lines=16> */
.L_x_3166:
[----:B------:R-:W-:Y:S01]  /*a710*/  IMAD.MOV.U32 R22, RZ, RZ, RZ ;  /* 0x000000ffff167224 */ /* 0x000fe200078e00ff */
[----:B------:R-:W-:Y:S06]  /*a720*/  BRA `(.L_x_3145) ;  /* 0x0000000000147947 */ /* 0x000fec0003800000 */
.L_x_3165:
[----:B--2---:R-:W2:Y:S02]  /*a730*/  LDG.E.64 R22, desc[UR36][R2.64] ;  /* 0x0000002402167981 */ /* 0x004ea4000c1e1b00 */
[----:B--2---:R0:W1:Y:S01]  /*a740*/  I2F.U64 R22, R22 ;  /* 0x0000001600167312 */ /* 0x0040620000301000 */
[----:B------:R-:W-:Y:S05]  /*a750*/  BRA `(.L_x_3145) ;  /* 0x0000000000087947 */ /* 0x000fea0003800000 */
.L_x_3164:
[----:B------:R-:W3:Y:S02]  /*a760*/  LDG.E R2, desc[UR36][R2.64] ;  /* 0x0000002402027981 */ /* 0x000ee4000c1e1900 */
[----:B---3--:R-:W-:-:S07]  /*a770*/  I2FP.F32.U32 R22, R2 ;  /* 0x0000000200167245 */ /* 0x008fce0000201000 */
.L_x_3145:
[----:B------:R-:W-:Y:S05]  /*a780*/  BSYNC B6 ;  /* 0x0000000000067941 */ /* 0x000fea0003800000 */
.L_x_3139:
[----:B------:R-:W2:Y:S01]  /*a790*/  LDC.U8 R4, c[0x0][0x493] ;  /* 0x000124c0ff047b82 */ /* 0x000ea20000000000 */
[----:B------:R-:W-:Y:S01]  /*a7a0*/  ULDC.64 UR4, c[0x0][0x488] ;  /* 0x0001220000047ab9 */ /* 0x000fe20000000a00 */
[----:B------:R-:W-:Y:S01]  /*a7b0*/  BSSY B6, `(.L_x_3167) ;  /* 0x00000df000067945 */ /* 0x000fe20003800000 */
[----:B0--3--:R-:W-:-:S05]  /*a7c0*/  IADD3 R2, P0, R18, UR4, RZ ;  /* 0x0000000412027c10 */ /* 0x009fca000ff1e0ff */
        /* <DEDUP_REMOVED lines=15> */
.L_x_3171:
[----:B------:R-:W2:Y:S02]  /*a8c0*/  LDG.E.U8 R2, desc[UR36][R2.64] ;  /* 0x0000002402027981 */ /* 0x000ea4000c1e1100 */
[----:B--2---:R-:W-:Y:S01]  /*a8d0*/  I2FP.F32.U32 R23, R2 ;  /* 0x0000000200177245 */ /* 0x004fe20000201000 */
[----:B------:R-:W-:Y:S06]  /*a8e0*/  BRA `(.L_x_3173) ;  /* 0x0000000c002c7947 */ /* 0x000fec0003800000 */
.L_x_3170:
        /* <DEDUP_REMOVED lines=9> */
.L_x_3175:
[----:B------:R-:W2:Y:S02]  /*a980*/  LDG.E R2, desc[UR36][R2.64] ;  /* 0x0000002402027981 */ /* 0x000ea4000c1e1900 */
[----:B--2---:R-:W-:Y:S01]  /*a990*/  I2FP.F32.S32 R23, R2 ;  /* 0x0000000200177245 */ /* 0x004fe20000201400 */
[----:B------:R-:W-:Y:S06]  /*a9a0*/  BRA `(.L_x_3173) ;  /* 0x0000000800fc7947 */ /* 0x000fec0003800000 */
.L_x_3174:
[----:B------:R-:W2:Y:S02]  /*a9b0*/  LDG.E.U16 R2, desc[UR36][R2.64] ;  /* 0x0000002402027981 */ /* 0x000ea4000c1e1500 */
[----:B--2---:R0:W2:Y:S01]  /*a9c0*/  I2F.S16 R23, R2 ;  /* 0x0000000200177306 */ /* 0x0040a20000101400 */
[----:B------:R-:W-:Y:S05]  /*a9d0*/  BRA `(.L_x_3173) ;  /* 0x0000000800f07947 */ /* 0x000fea0003800000 */
.L_x_3169:
        /* <DEDUP_REMOVED lines=8> */
.L_x_3177:
[----:B------:R-:W2:Y:S02]  /*aa60*/  LDG.E.U16 R2, desc[UR36][R2.64] ;  /* 0x0000002402027981 */ /* 0x000ea4000c1e1500 */
[----:B--2---:R-:W-:Y:S01]  /*aa70*/  HADD2.F32 R23, -RZ, R2.H0_H0 ;  /* 0x20000002ff177230 */ /* 0x004fe20000004100 */
[----:B------:R-:W-:Y:S06]  /*aa80*/  BRA `(.L_x_3173) ;  /* 0x0000000800c47947 */ /* 0x000fec0003800000 */
.L_x_3176:
        /* <DEDUP_REMOVED lines=8> */
.L_x_3179:
[----:B------:R-:W2:Y:S02]  /*ab10*/  LDG.E.U16 R2, desc[UR36][R2.64] ;  /* 0x0000002402027981 */ /* 0x000ea4000c1e1500 */
[----:B--2---:R-:W-:Y:S01]  /*ab20*/  HADD2.F32 R23, -RZ, R2.H0_H0 ;  /* 0x20000002ff177230 */ /* 0x004fe20000004100 */
[----:B------:R-:W-:Y:S06]  /*ab30*/  BRA `(.L_x_3173) ;  /* 0x0000000800987947 */ /* 0x000fec0003800000 */
.L_x_3178:
[----:B------:R-:W2:Y:S01]  /*ab40*/  LDG.E.64 R2, desc[UR36][R2.64] ;  /* 0x0000002402027981 */ /* 0x000ea2000c1e1b00 */
[----:B------:R-:W-:Y:S01]  /*ab50*/  UMOV UR4, 0xf0000000 ;  /* 0xf000000000047882 */ /* 0x000fe20000000000 */
[----:B------:R-:W-:Y:S01]  /*ab60*/  UMOV UR5, 0x380fffff ;  /* 0x380fffff00057882 */ /* 0x000fe20000000000 */
[----:B--2---:R-:W0:Y:S01]  /*ab70*/  F2F.F32.F64 R23, R2 ;  /* 0x0000000200177310 */ /* 0x004e220000301000 */
[----:B------:R-:W-:-:S14]  /*ab80*/  DSETP.GEU.AND P0, PT, |R2|, UR4, PT ;  /* 0x0000000402007e2a */ /* 0x000fdc000bf0e200 */
[----:B0-----:R-:W-:Y:S01]  /*ab90*/  @!P0 FMUL R23, R23, 1.175494350822287508e-38 ;  /* 0x0080000017178820 */ /* 0x001fe20000400000 */
[----:B------:R-:W-:Y:S06]  /*aba0*/  BRA `(.L_x_3173) ;  /* 0x00000008007c7947 */ /* 0x000fec0003800000 */
.L_x_3168:
        /* <DEDUP_REMOVED lines=12> */
.L_x_3182:
[----:B------:R-:W2:Y:S01]  /*ac70*/  LDG.E.64 R2, desc[UR36][R2.64] ;  /* 0x0000002402027981 */ /* 0x000ea2000c1e1b00 */
[----:B------:R-:W-:Y:S01]  /*ac80*/  UMOV UR4, 0xf0000000 ;  /* 0xf000000000047882 */ /* 0x000fe20000000000 */
[----:B------:R-:W-:Y:S01]  /*ac90*/  UMOV UR5, 0x380fffff ;  /* 0x380fffff00057882 */ /* 0x000fe20000000000 */
[----:B--2---:R-:W0:Y:S01]  /*aca0*/  F2F.F32.F64 R23, R2 ;  /* 0x0000000200177310 */ /* 0x004e220000301000 */
[----:B------:R-:W-:-:S14]  /*acb0*/  DSETP.GEU.AND P0, PT, |R2|, UR4, PT ;  /* 0x0000000402007e2a */ /* 0x000fdc000bf0e200 */
[----:B0-----:R-:W-:Y:S01]  /*acc0*/  @!P0 FMUL R23, R23, 1.175494350822287508e-38 ;  /* 0x0080000017178820 */ /* 0x001fe20000400000 */
[----:B------:R-:W-:Y:S06]  /*acd0*/  BRA `(.L_x_3173) ;  /* 0x0000000800307947 */ /* 0x000fec0003800000 */
.L_x_3181:
        /* <DEDUP_REMOVED lines=26> */
.L_x_3184:
        /* <DEDUP_REMOVED lines=13> */
.L_x_3183:
[----:B------:R-:W2:Y:S02]  /*af50*/  LDG.E.U16 R2, desc[UR36][R2.64] ;  /* 0x0000002402027981 */ /* 0x000ea4000c1e1500 */
[----:B--2---:R-:W-:Y:S01]  /*af60*/  IMAD.U32 R23, R2, 0x10000, RZ ;  /* 0x0001000002177824 */ /* 0x004fe200078e00ff */
[----:B------:R-:W-:Y:S06]  /*af70*/  BRA `(.L_x_3173) ;  /* 0x0000000400887947 */ /* 0x000fec0003800000 */
.L_x_3180:
        /* <DEDUP_REMOVED lines=11> */
.L_x_3187:
        /* <DEDUP_REMOVED lines=20> */
.L_x_3189:
[----:B------:R-:W-:Y:S05]  /*b170*/  BSYNC B0 ;  /* 0x0000000000007941 */ /* 0x000fea0003800000 */
.L_x_3188:
[----:B------:R-:W-:Y:S01]  /*b180*/  IMAD.SHL.U32 R2, R2, 0x100000, RZ ;  /* 0x0010000002027824 */ /* 0x000fe200078e00ff */
[----:B------:R-:W-:-:S04]  /*b190*/  LEA R0, R0, 0x3b800000, 0x17 ;  /* 0x3b80000000007811 */ /* 0x000fc800078eb8ff */
[----:B------:R-:W-:Y:S01]  /*b1a0*/  LOP3.LUT R23, R0, R2, R23, 0xfe, !PT ;  /* 0x0000000200177212 */ /* 0x000fe200078efe17 */
[----:B------:R-:W-:Y:S06]  /*b1b0*/  BRA `(.L_x_3173) ;  /* 0x0000000000f87947 */ /* 0x000fec0003800000 */
.L_x_3186:
        /* <DEDUP_REMOVED lines=20> */
.L_x_3191:
[----:B------:R-:W-:Y:S05]  /*b300*/  BSYNC B0 ;  /* 0x0000000000007941 */ /* 0x000fea0003800000 */
.L_x_3190:
[----:B------:R-:W-:Y:S01]  /*b310*/  IMAD.SHL.U32 R2, R2, 0x200000, RZ ;  /* 0x0020000002027824 */ /* 0x000fe200078e00ff */
[----:B------:R-:W-:-:S04]  /*b320*/  LEA R0, R0, 0x37800000, 0x17 ;  /* 0x3780000000007811 */ /* 0x000fc800078eb8ff */
[----:B------:R-:W-:Y:S01]  /*b330*/  LOP3.LUT R23, R0, R2, R23, 0xfe, !PT ;  /* 0x0000000200177212 */ /* 0x000fe200078efe17 */
[----:B------:R-:W-:Y:S06]  /*b340*/  BRA `(.L_x_3173) ;  /* 0x0000000000947947 */ /* 0x000fec0003800000 */
.L_x_3185:
        /* <DEDUP_REMOVED lines=14> */
.L_x_3172:
        /* <DEDUP_REMOVED lines=16> */
.L_x_3194:
[----:B------:R-:W-:Y:S01]  /*b530*/  IMAD.MOV.U32 R23, RZ, RZ, RZ ;  /* 0x000000ffff177224 */ /* 0x000fe200078e00ff */
[----:B------:R-:W-:Y:S06]  /*b540*/  BRA `(.L_x_3173) ;  /* 0x0000000000147947 */ /* 0x000fec0003800000 */
.L_x_3193:
[----:B------:R-:W2:Y:S02]  /*b550*/  LDG.E.64 R2, desc[UR36][R2.64] ;  /* 0x0000002402027981 */ /* 0x000ea4000c1e1b00 */
[----:B--2---:R0:W2:Y:S01]  /*b560*/  I2F.U64 R23, R2 ;  /* 0x0000000200177312 */ /* 0x0040a20000301000 */
[----:B------:R-:W-:Y:S05]  /*b570*/  BRA `(.L_x_3173) ;  /* 0x0000000000087947 */ /* 0x000fea0003800000 */
.L_x_3192:
[----:B------:R-:W2:Y:S02]  /*b580*/  LDG.E R2, desc[UR36][R2.64] ;  /* 0x0000002402027981 */ /* 0x000ea4000c1e1900 */
[----:B--2---:R-:W-:-:S07]  /*b590*/  I2FP.F32.U32 R23, R2 ;  /* 0x0000000200177245 */ /* 0x004fce0000201000 */
.L_x_3173:
[----:B------:R-:W-:Y:S05]  /*b5a0*/  BSYNC B6 ;  /* 0x0000000000067941 */ /* 0x000fea0003800000 */
.L_x_3167:
        /* <DEDUP_REMOVED lines=15> */
.L_x_3198:
[----:B-12-45:R-:W0:Y:S02]  /*b6a0*/  F2I.S64.TRUNC R22, R22 ;  /* 0x0000001600167311 */ /* 0x036e24000020d900 */
[----:B0-----:R-:W-:-:S05]  /*b6b0*/  IMAD.MOV.U32 R3, RZ, RZ, R22 ;  /* 0x000000ffff037224 */ /* 0x001fca00078e0016 */
[----:B------:R0:W-:Y:S01]  /*b6c0*/  STG.E.U8 desc[UR36][R16.64], R3 ;  /* 0x0000000310007986 */ /* 0x0001e2000c101124 */
[----:B------:R-:W-:Y:S05]  /*b6d0*/  BRA `(.L_x_3200) ;  /* 0x0000000c00447947 */ /* 0x000fea0003800000 */
.L_x_3197:
        /* <DEDUP_REMOVED lines=9> */
.L_x_3202:
[----:B-1--45:R-:W0:Y:S02]  /*b770*/  F2I.FTZ.TRUNC.NTZ R3, R22 ;  /* 0x0000001600037305 */ /* 0x032e24000021f100 */
[----:B0-----:R0:W-:Y:S01]  /*b780*/  STG.E desc[UR36][R16.64], R3 ;  /* 0x0000000310007986 */ /* 0x0011e2000c101924 */
[----:B------:R-:W-:Y:S05]  /*b790*/  BRA `(.L_x_3200) ;  /* 0x0000000c00147947 */ /* 0x000fea0003800000 */
.L_x_3201:
[----:B-1--45:R-:W0:Y:S02]  /*b7a0*/  F2I.FTZ.TRUNC.NTZ R3, R22 ;  /* 0x0000001600037305 */ /* 0x032e24000021f100 */
[----:B0-----:R0:W-:Y:S01]  /*b7b0*/  STG.E.U16 desc[UR36][R16.64], R3 ;  /* 0x0000000310007986 */ /* 0x0011e2000c101524 */
[----:B------:R-:W-:Y:S05]  /*b7c0*/  BRA `(.L_x_3200) ;  /* 0x0000000c00087947 */ /* 0x000fea0003800000 */
.L_x_3196:
        /* <DEDUP_REMOVED lines=8> */
.L_x_3204:
[----:B-1--45:R-:W-:-:S05]  /*b850*/  F2FP.F16.F32.PACK_AB R22, RZ, R22 ;  /* 0x00000016ff16723e */ /* 0x032fca00000000ff */
[----:B------:R0:W-:Y:S01]  /*b860*/  STG.E.U16 desc[UR36][R16.64], R22 ;  /* 0x0000001610007986 */ /* 0x0001e2000c101524 */
[----:B------:R-:W-:Y:S05]  /*b870*/  BRA `(.L_x_3200) ;  /* 0x0000000800dc7947 */ /* 0x000fea0003800000 */
.L_x_3203:
        /* <DEDUP_REMOVED lines=8> */
.L_x_3206:
[----:B-12-45:R-:W-:-:S05]  /*b900*/  F2FP.F16.F32.PACK_AB R23, R23, R22 ;  /* 0x000000161717723e */ /* 0x036fca00000000ff */
[----:B------:R3:W-:Y:S01]  /*b910*/  STG.E desc[UR36][R16.64], R23 ;  /* 0x0000001710007986 */ /* 0x0007e2000c101924 */
[----:B------:R-:W-:Y:S05]  /*b920*/  BRA `(.L_x_3200) ;  /* 0x0000000800b07947 */ /* 0x000fea0003800000 */
.L_x_3205:
[----:B-1--45:R-:W-:-:S06]  /*b930*/  FMUL.FTZ R2, R22, 1 ;  /* 0x3f80000016027820 */ /* 0x032fcc0000410000 */
[----:B------:R-:W0:Y:S02]  /*b940*/  F2F.F64.F32 R2, R2 ;  /* 0x0000000200027310 */ /* 0x000e240000201800 */
[----:B0-----:R0:W-:Y:S01]  /*b950*/  STG.E.64 desc[UR36][R16.64], R2 ;  /* 0x0000000210007986 */ /* 0x0011e2000c101b24 */
[----:B------:R-:W-:Y:S05]  /*b960*/  BRA `(.L_x_3200) ;  /* 0x0000000800a07947 */ /* 0x000fea0003800000 */
.L_x_3195:
        /* <DEDUP_REMOVED lines=14> */
.L_x_3209:
[----:B--2--5:R-:W-:Y:S01]  /*ba50*/  FMUL.FTZ R6, R23, 1 ;  /* 0x3f80000017067820 */ /* 0x024fe20000410000 */
[----:B-1--4-:R-:W-:-:S05]  /*ba60*/  FMUL.FTZ R4, R22, 1 ;  /* 0x3f80000016047820 */ /* 0x012fca0000410000 */
[----:B------:R-:W-:Y:S08]  /*ba70*/  F2F.F64.F32 R6, R6 ;  /* 0x0000000600067310 */ /* 0x000ff00000201800 */
[----:B------:R-:W0:Y:S02]  /*ba80*/  F2F.F64.F32 R4, R4 ;  /* 0x0000000400047310 */ /* 0x000e240000201800 */
[----:B0-----:R0:W-:Y:S01]  /*ba90*/  STG.E.128 desc[UR36][R16.64], R4 ;  /* 0x0000000410007986 */ /* 0x0011e2000c101d24 */
[----:B------:R-:W-:Y:S05]  /*baa0*/  BRA `(.L_x_3200) ;  /* 0x0000000800507947 */ /* 0x000fea0003800000 */
.L_x_3208:
        /* <DEDUP_REMOVED lines=20> */
.L_x_3213:
[----:B------:R-:W-:Y:S05]  /*bbf0*/  BSYNC B0 ;  /* 0x0000000000007941 */ /* 0x000fea0003800000 */
.L_x_3212:
[----:B------:R-:W-:-:S05]  /*bc00*/  LOP3.LUT R5, R0, R5, RZ, 0xfc, !PT ;  /* 0x0000000500057212 */ /* 0x000fca00078efcff */
[----:B------:R0:W-:Y:S01]  /*bc10*/  STG.E.U8 desc[UR36][R16.64], R5 ;  /* 0x0000000510007986 */ /* 0x0001e2000c101124 */
[----:B------:R-:W-:Y:S05]  /*bc20*/  BRA `(.L_x_3200) ;  /* 0x0000000400f07947 */ /* 0x000fea0003800000 */
.L_x_3211:
        /* <DEDUP_REMOVED lines=12> */
.L_x_3215:
[----:B------:R-:W-:Y:S01]  /*bcf0*/  IMAD.MOV.U32 R0, RZ, RZ, 0x7f ;  /* 0x0000007fff007424 */ /* 0x000fe200078e00ff */
[----:B------:R-:W-:-:S04]  /*bd00*/  ISETP.GT.U32.AND P0, PT, R2, 0x7f800000, PT ;  /* 0x7f8000000200780c */ /* 0x000fc80003f04070 */
[----:B------:R-:W-:-:S09]  /*bd10*/  SEL R0, R0, 0x7c, P0 ;  /* 0x0000007c00007807 */ /* 0x000fd20000000000 */
.L_x_3216:
[----:B------:R-:W-:Y:S05]  /*bd20*/  BSYNC B0 ;  /* 0x0000000000007941 */ /* 0x000fea0003800000 */
.L_x_3214:
[----:B------:R-:W-:-:S04]  /*bd30*/  LOP3.LUT R22, R22, 0x80000000, RZ, 0xc0, !PT ;  /* 0x8000000016167812 */ /* 0x000fc800078ec0ff */
[----:B------:R-:W-:-:S04]  /*bd40*/  SHF.R.U32.HI R3, RZ, 0x18, R22 ;  /* 0x00000018ff037819 */ /* 0x000fc80000011616 */
[----:B------:R-:W-:-:S05]  /*bd50*/  LOP3.LUT R3, R0, R3, RZ, 0xfc, !PT ;  /* 0x0000000300037212 */ /* 0x000fca00078efcff */
[----:B------:R0:W-:Y:S01]  /*bd60*/  STG.E.U8 desc[UR36][R16.64], R3 ;  /* 0x0000000310007986 */ /* 0x0001e2000c101124 */
[----:B------:R-:W-:Y:S05]  /*bd70*/  BRA `(.L_x_3200) ;  /* 0x00000004009c7947 */ /* 0x000fea0003800000 */
.L_x_3210:
[----:B-1--45:R-:W-:-:S05]  /*bd80*/  F2FP.BF16.F32.PACK_AB R22, RZ, R22 ;  /* 0x00000016ff16723e */ /* 0x032fca00000010ff */
[----:B------:R0:W-:Y:S01]  /*bd90*/  STG.E.U16 desc[UR36][R16.64], R22 ;  /* 0x0000001610007986 */ /* 0x0001e2000c101524 */
[----:B------:R-:W-:Y:S05]  /*bda0*/  BRA `(.L_x_3200) ;  /* 0x0000000400907947 */ /* 0x000fea0003800000 */
.L_x_3207:
        /* <DEDUP_REMOVED lines=11> */
.L_x_3219:
        /* <DEDUP_REMOVED lines=16> */
.L_x_3222:
[----:B------:R-:W-:-:S04]  /*bf60*/  LOP3.LUT R22, R22, 0x80000000, RZ, 0xc0, !PT ;  /* 0x8000000016167812 */ /* 0x000fc800078ec0ff */
[----:B------:R-:W-:-:S04]  /*bf70*/  SHF.R.U32.HI R3, RZ, 0x18, R22 ;  /* 0x00000018ff037819 */ /* 0x000fc80000011616 */
[----:B------:R-:W-:-:S04]  /*bf80*/  LOP3.LUT R0, R0, R3, RZ, 0xfc, !PT ;  /* 0x0000000300007212 */ /* 0x000fc800078efcff */
[----:B------:R-:W-:-:S07]  /*bf90*/  PRMT R8, R0, 0x7610, R8 ;  /* 0x0000761000087816 */ /* 0x000fce0000000008 */
.L_x_3221:
[----:B------:R-:W-:Y:S05]  /*bfa0*/  BSYNC B0 ;  /* 0x0000000000007941 */ /* 0x000fea0003800000 */
.L_x_3220:
[----:B------:R0:W-:Y:S01]  /*bfb0*/  STG.E.U8 desc[UR36][R16.64], R8 ;  /* 0x0000000810007986 */ /* 0x0001e2000c101124 */
[----:B------:R-:W-:Y:S05]  /*bfc0*/  BRA `(.L_x_3200) ;  /* 0x0000000400087947 */ /* 0x000fea0003800000 */
.L_x_3218:
        /* <DEDUP_REMOVED lines=16> */
.L_x_3225:
[----:B------:R-:W-:-:S04]  /*c0d0*/  LOP3.LUT R22, R22, 0x80000000, RZ, 0xc0, !PT ;  /* 0x8000000016167812 */ /* 0x000fc800078ec0ff */
[----:B------:R-:W-:-:S04]  /*c0e0*/  SHF.R.U32.HI R3, RZ, 0x18, R22 ;  /* 0x00000018ff037819 */ /* 0x000fc80000011616 */
[----:B------:R-:W-:-:S04]  /*c0f0*/  LOP3.LUT R0, R0, R3, RZ, 0xfc, !PT ;  /* 0x0000000300007212 */ /* 0x000fc800078efcff */
[----:B------:R-:W-:-:S07]  /*c100*/  PRMT R8, R0, 0x7610, R8 ;  /* 0x0000761000087816 */ /* 0x000fce0000000008 */
.L_x_3224:
[----:B------:R-:W-:Y:S05]  /*c110*/  BSYNC B0 ;  /* 0x0000000000007941 */ /* 0x000fea0003800000 */
.L_x_3223:
[----:B------:R0:W-:Y:S01]  /*c120*/  STG.E.U8 desc[UR36][R16.64], R8 ;  /* 0x0000000810007986 */ /* 0x0001e2000c101124 */
[----:B------:R-:W-:Y:S05]  /*c130*/  BRA `(.L_x_3200) ;  /* 0x0000000000ac7947 */ /* 0x000fea0003800000 */
.L_x_3217:
        /* <DEDUP_REMOVED lines=21> */
.L_x_3199:
        /* <DEDUP_REMOVED lines=16> */
.L_x_3228:
[----:B------:R-:W-:Y:S05]  /*c390*/  BRA `(.L_x_3200) ;  /* 0x0000000000147947 */ /* 0x000fea0003800000 */
.L_x_3227:
[----:B-12-45:R-:W0:Y:S02]  /*c3a0*/  F2I.U64.TRUNC R22, R22 ;  /* 0x0000001600167311 */ /* 0x036e24000020d800 */
[----:B0-----:R0:W-:Y:S01]  /*c3b0*/  STG.E.64 desc[UR36][R16.64], R22 ;  /* 0x0000001610007986 */ /* 0x0011e2000c101b24 */
[----:B------:R-:W-:Y:S05]  /*c3c0*/  BRA `(.L_x_3200) ;  /* 0x0000000000087947 */ /* 0x000fea0003800000 */
.L_x_3226:
[----:B-1--45:R-:W0:Y:S02]  /*c3d0*/  F2I.FTZ.U32.TRUNC.NTZ R3, R22 ;  /* 0x0000001600037305 */ /* 0x032e24000021f000 */
[----:B0-----:R0:W-:Y:S02]  /*c3e0*/  STG.E desc[UR36][R16.64], R3 ;  /* 0x0000000310007986 */ /* 0x0011e4000c101924 */
.L_x_3200:
[----:B------:R-:W-:-:S07]  /*c3f0*/  VIADD R19, R19, 0x80 ;  /* 0x0000008013137836 */ /* 0x000fce0000000000 */
.L_x_3137:
[----:B------:R-:W-:Y:S05]  /*c400*/  BSYNC B7 ;  /* 0x0000000000077941 */ /* 0x000fea0003800000 */
.L_x_3136:
[----:B------:R-:W-:Y:S02]  /*c410*/  ULDC UR4, c[0x0][0x210] ;  /* 0x0000840000047ab9 */ /* 0x000fe40000000800 */
[----:B------:R-:W-:-:S13]  /*c420*/  ISETP.GE.AND P0, PT, R19, UR4, PT ;  /* 0x0000000413007c0c */ /* 0x000fda000bf06270 */
[----:B------:R-:W-:Y:S05]  /*c430*/  @P0 EXIT ;  /* 0x000000000000094d */ /* 0x000fea0003800000 */
        /* <DEDUP_REMOVED lines=354> */
.L_x_3229:
        /* <DEDUP_REMOVED lines=22> */
.L_x_3234:
[----:B------:R-:W3:Y:S02]  /*dbc0*/  LDG.E.U8 R2, desc[UR36][R2.64] ;  /* 0x0000002402027981 */ /* 0x000ee4000c1e1100 */
[----:B---3--:R-:W-:Y:S01]  /*dbd0*/  I2FP.F32.U32 R22, R2 ;  /* 0x0000000200167245 */ /* 0x008fe20000201000 */
[----:B------:R-:W-:Y:S06]  /*dbe0*/  BRA `(.L_x_3236) ;  /* 0x0000000c002c7947 */ /* 0x000fec0003800000 */
.L_x_3233:
        /* <DEDUP_REMOVED lines=9> */
.L_x_3238:
[----:B------:R-:W3:Y:S02]  /*dc80*/  LDG.E R2, desc[UR36][R2.64] ;  /* 0x0000002402027981 */ /* 0x000ee4000c1e1900 */
[----:B---3--:R-:W-:Y:S01]  /*dc90*/  I2FP.F32.S32 R22, R2 ;  /* 0x0000000200167245 */ /* 0x008fe20000201400 */
[----:B------:R-:W-:Y:S06]  /*dca0*/  BRA `(.L_x_3236) ;  /* 0x0000000800fc7947 */ /* 0x000fec0003800000 */
.L_x_3237:
[----:B------:R-:W3:Y:S02]  /*dcb0*/  LDG.E.U16 R2, desc[UR36][R2.64] ;  /* 0x0000002402027981 */ /* 0x000ee4000c1e1500 */
[----:B---3--:R0:W1:Y:S01]  /*dcc0*/  I2F.S16 R22, R2 ;  /* 0x0000000200167306 */ /* 0x0080620000101400 */
[----:B------:R-:W-:Y:S05]  /*dcd0*/  BRA `(.L_x_3236) ;  /* 0x0000000800f07947 */ /* 0x000fea0003800000 */
.L_x_3232:
        /* <DEDUP_REMOVED lines=8> */
.L_x_3240:
[----:B------:R-:W3:Y:S02]  /*dd60*/  LDG.E.U16 R2, desc[UR36][R2.64] ;  /* 0x0000002402027981 */ /* 0x000ee4000c1e1500 */
[----:B---3--:R-:W-:Y:S01]  /*dd70*/  HADD2.F32 R22, -RZ, R2.H0_H0 ;  /* 0x20000002ff167230 */ /* 0x008fe20000004100 */
[----:B------:R-:W-:Y:S06]  /*dd80*/  BRA `(.L_x_3236) ;  /* 0x0000000800c47947 */ /* 0x000fec0003800000 */
.L_x_3239:
        /* <DEDUP_REMOVED lines=8> */
.L_x_3242:
[----:B------:R-:W3:Y:S02]  /*de10*/  LDG.E.U16 R2, desc[UR36][R2.64] ;  /* 0x0000002402027981 */ /* 0x000ee4000c1e1500 */
[----:B---3--:R-:W-:Y:S01]  /*de20*/  HADD2.F32 R22, -RZ, R2.H0_H0 ;  /* 0x20000002ff167230 */ /* 0x008fe20000004100 */
[----:B------:R-:W-:Y:S06]  /*de30*/  BRA `(.L_x_3236) ;  /* 0x0000000800987947 */ /* 0x000fec0003800000 */
.L_x_3241:
[----:B------:R-:W3:Y:S01]  /*de40*/  LDG.E.64 R2, desc[UR36][R2.64] ;  /* 0x0000002402027981 */ /* 0x000ee2000c1e1b00 */
[----:B------:R-:W-:Y:S01]  /*de50*/  UMOV UR4, 0xf0000000 ;  /* 0xf000000000047882 */ /* 0x000fe20000000000 */
[----:B------:R-:W-:Y:S01]  /*de60*/  UMOV UR5, 0x380fffff ;  /* 0x380fffff00057882 */ /* 0x000fe20000000000 */
[----:B---3--:R-:W0:Y:S01]  /*de70*/  F2F.F32.F64 R22, R2 ;  /* 0x0000000200167310 */ /* 0x008e220000301000 */
[----:B------:R-:W-:-:S14]  /*de80*/  DSETP.GEU.AND P0, PT, |R2|, UR4, PT ;  /* 0x0000000402007e2a */ /* 0x000fdc000bf0e200 */
[----:B0-----:R-:W-:Y:S01]  /*de90*/  @!P0 FMUL R22, R22, 1.175494350822287508e-38 ;  /* 0x0080000016168820 */ /* 0x001fe20000400000 */
[----:B------:R-:W-:Y:S06]  /*dea0*/  BRA `(.L_x_3236) ;  /* 0x00000008007c7947 */ /* 0x000fec0003800000 */
.L_x_3231:
        /* <DEDUP_REMOVED lines=12> */
.L_x_3245:
[----:B------:R-:W3:Y:S01]  /*df70*/  LDG.E.64 R2, desc[UR36][R2.64] ;  /* 0x0000002402027981 */ /* 0x000ee2000c1e1b00 */
[----:B------:R-:W-:Y:S01]  /*df80*/  UMOV UR4, 0xf0000000 ;  /* 0xf000000000047882 */ /* 0x000fe20000000000 */
[----:B------:R-:W-:Y:S01]  /*df90*/  UMOV UR5, 0x380fffff ;  /* 0x380fffff00057882 */ /* 0x000fe20000000000 */
[----:B---3--:R-:W0:Y:S01]  /*dfa0*/  F2F.F32.F64 R22, R2 ;  /* 0x0000000200167310 */ /* 0x008e220000301000 */
[----:B------:R-:W-:-:S14]  /*dfb0*/  DSETP.GEU.AND P0, PT, |R2|, UR4, PT ;  /* 0x0000000402007e2a */ /* 0x000fdc000bf0e200 */
[----:B0-----:R-:W-:Y:S01]  /*dfc0*/  @!P0 FMUL R22, R22, 1.175494350822287508e-38 ;  /* 0x0080000016168820 */ /* 0x001fe20000400000 */
[----:B------:R-:W-:Y:S06]  /*dfd0*/  BRA `(.L_x_3236) ;  /* 0x0000000800307947 */ /* 0x000fec0003800000 */
.L_x_3244:
        /* <DEDUP_REMOVED lines=26> */
.L_x_3247:
        /* <DEDUP_REMOVED lines=13> */
.L_x_3246:
[----:B------:R-:W3:Y:S02]  /*e250*/  LDG.E.U16 R2, desc[UR36][R2.64] ;  /* 0x0000002402027981 */ /* 0x000ee4000c1e1500 */
[----:B---3--:R-:W-:Y:S01]  /*e260*/  IMAD.U32 R22, R2, 0x10000, RZ ;  /* 0x0001000002167824 */ /* 0x008fe200078e00ff */
[----:B------:R-:W-:Y:S06]  /*e270*/  BRA `(.L_x_3236) ;  /* 0x0000000400887947 */ /* 0x000fec0003800000 */
.L_x_3243:
        /* <DEDUP_REMOVED lines=11> */
.L_x_3250:
        /* <DEDUP_REMOVED lines=20> */
.L_x_3252:
[----:B------:R-:W-:Y:S05]  /*e470*/  BSYNC B0 ;  /* 0x0000000000007941 */ /* 0x000fea0003800000 */
.L_x_3251:
[----:B------:R-:W-:Y:S01]  /*e480*/  IMAD.SHL.U32 R2, R2, 0x100000, RZ ;  /* 0x0010000002027824 */ /* 0x000fe200078e00ff */
[----:B------:R-:W-:-:S04]  /*e490*/  LEA R3, R0, 0x3b800000, 0x17 ;  /* 0x3b80000000037811 */ /* 0x000fc800078eb8ff */
[----:B------:R-:W-:Y:S01]  /*e4a0*/  LOP3.LUT R22, R3, R2, R22, 0xfe, !PT ;  /* 0x0000000203167212 */ /* 0x000fe200078efe16 */
[----:B------:R-:W-:Y:S06]  /*e4b0*/  BRA `(.L_x_3236) ;  /* 0x0000000000f87947 */ /* 0x000fec0003800000 */
.L_x_3249:
        /* <DEDUP_REMOVED lines=20> */
.L_x_3254:
[----:B------:R-:W-:Y:S05]  /*e600*/  BSYNC B0 ;  /* 0x0000000000007941 */ /* 0x000fea0003800000 */
.L_x_3253:
[----:B------:R-:W-:Y:S01]  /*e610*/  IMAD.SHL.U32 R2, R2, 0x200000, RZ ;  /* 0x0020000002027824 */ /* 0x000fe200078e00ff */
[----:B------:R-:W-:-:S04]  /*e620*/  LEA R3, R0, 0x37800000, 0x17 ;  /* 0x3780000000037811 */ /* 0x000fc800078eb8ff */
[----:B------:R-:W-:Y:S01]  /*e630*/  LOP3.LUT R22, R3, R2, R22, 0xfe, !PT ;  /* 0x0000000203167212 */ /* 0x000fe200078efe16 */
[----:B------:R-:W-:Y:S06]  /*e640*/  BRA `(.L_x_3236) ;  /* 0x0000000000947947 */ /* 0x000fec0003800000 */
.L_x_3248:
        /* <DEDUP_REMOVED lines=14> */
.L_x_3235:
        /* <DEDUP_REMOVED lines=16> */
.L_x_3257:
[----:B------:R-:W-:Y:S01]  /*e830*/  IMAD.MOV.U32 R22, RZ, RZ, RZ ;  /* 0x000000ffff167224 */ /* 0x000fe200078e00ff */
[----:B------:R-:W-:Y:S06]  /*e840*/  BRA `(.L_x_3236) ;  /* 0x0000000000147947 */ /* 0x000fec0003800000 */
.L_x_3256:
[----:B--2---:R-:W2:Y:S02]  /*e850*/  LDG.E.64 R22, desc[UR36][R2.64] ;  /* 0x0000002402167981 */ /* 0x004ea4000c1e1b00 */
[----:B--2---:R0:W1:Y:S01]  /*e860*/  I2F.U64 R22, R22 ;  /* 0x0000001600167312 */ /* 0x0040620000301000 */
[----:B------:R-:W-:Y:S05]  /*e870*/  BRA `(.L_x_3236) ;  /* 0x0000000000087947 */ /* 0x000fea0003800000 */
.L_x_3255:
[----:B------:R-:W3:Y:S02]  /*e880*/  LDG.E R2, desc[UR36][R2.64] ;  /* 0x0000002402027981 */ /* 0x000ee4000c1e1900 */
[----:B---3--:R-:W-:-:S07]  /*e890*/  I2FP.F32.U32 R22, R2 ;  /* 0x0000000200167245 */ /* 0x008fce0000201000 */
.L_x_3236:
[----:B------:R-:W-:Y:S05]  /*e8a0*/  BSYNC B6 ;  /* 0x0000000000067941 */ /* 0x000fea0003800000 */
.L_x_3230:
[----:B------:R-:W2:Y:S01]  /*e8b0*/  LDC.U8 R4, c[0x0][0x493] ;  /* 0x000124c0ff047b82 */ /* 0x000ea20000000000 */
[----:B------:R-:W-:Y:S01]  /*e8c0*/  ULDC.64 UR4, c[0x0][0x488] ;  /* 0x0001220000047ab9 */ /* 0x000fe20000000a00 */
[----:B------:R-:W-:Y:S01]  /*e8d0*/  BSSY B6, `(.L_x_3258) ;  /* 0x00000df000067945 */ /* 0x000fe20003800000 */
[----:B0--34-:R-:W-:-:S05]  /*e8e0*/  IADD3 R2, P0, R18, UR4, RZ ;  /* 0x0000000412027c10 */ /* 0x019fca000ff1e0ff */
        /* <DEDUP_REMOVED lines=15> */
.L_x_3262:
[----:B------:R-:W2:Y:S02]  /*e9e0*/  LDG.E.U8 R2, desc[UR36][R2.64] ;  /* 0x0000002402027981 */ /* 0x000ea4000c1e1100 */
[----:B--2---:R-:W-:Y:S01]  /*e9f0*/  I2FP.F32.U32 R23, R2 ;  /* 0x0000000200177245 */ /* 0x004fe20000201000 */
[----:B------:R-:W-:Y:S06]  /*ea00*/  BRA `(.L_x_3264) ;  /* 0x0000000c002c7947 */ /* 0x000fec0003800000 */
.L_x_3261:
        /* <DEDUP_REMOVED lines=9> */
.L_x_3266:
[----:B------:R-:W2:Y:S02]  /*eaa0*/  LDG.E R2, desc[UR36][R2.64] ;  /* 0x0000002402027981 */ /* 0x000ea4000c1e1900 */
[----:B--2---:R-:W-:Y:S01]  /*eab0*/  I2FP.F32.S32 R23, R2 ;  /* 0x0000000200177245 */ /* 0x004fe20000201400 */
[----:B------:R-:W-:Y:S06]  /*eac0*/  BRA `(.L_x_3264) ;  /* 0x0000000800fc7947 */ /* 0x000fec0003800000 */
.L_x_3265:
[----:B------:R-:W2:Y:S02]  /*ead0*/  LDG.E.U16 R2, desc[UR36][R2.64] ;  /* 0x0000002402027981 */ /* 0x000ea4000c1e1500 */
[----:B--2---:R0:W2:Y:S01]  /*eae0*/  I2F.S16 R23, R2 ;  /* 0x0000000200177306 */ /* 0x0040a20000101400 */
[----:B------:R-:W-:Y:S05]  /*eaf0*/  BRA `(.L_x_3264) ;  /* 0x0000000800f07947 */ /* 0x000fea0003800000 */
.L_x_3260:
        /* <DEDUP_REMOVED lines=8> */
.L_x_3268:
[----:B------:R-:W2:Y:S02]  /*eb80*/  LDG.E.U16 R2, desc[UR36][R2.64] ;  /* 0x0000002402027981 */ /* 0x000ea4000c1e1500 */
[----:B--2---:R-:W-:Y:S01]  /*eb90*/  HADD2.F32 R23, -RZ, R2.H0_H0 ;  /* 0x20000002ff177230 */ /* 0x004fe20000004100 */
[----:B------:R-:W-:Y:S06]  /*eba0*/  BRA `(.L_x_3264) ;  /* 0x0000000800c47947 */ /* 0x000fec0003800000 */
.L_x_3267:
        /* <DEDUP_REMOVED lines=8> */
.L_x_3270:
[----:B------:R-:W2:Y:S02]  /*ec30*/  LDG.E.U16 R2, desc[UR36][R2.64] ;  /* 0x0000002402027981 */ /* 0x000ea4000c1e1500 */
[----:B--2---:R-:W-:Y:S01]  /*ec40*/  HADD2.F32 R23, -RZ, R2.H0_H0 ;  /* 0x20000002ff177230 */ /* 0x004fe20000004100 */
[----:B------:R-:W-:Y:S06]  /*ec50*/  BRA `(.L_x_3264) ;  /* 0x0000000800987947 */ /* 0x000fec0003800000 */
.L_x_3269:
[----:B------:R-:W2:Y:S01]  /*ec60*/  LDG.E.64 R2, desc[UR36][R2.64] ;  /* 0x0000002402027981 */ /* 0x000ea2000c1e1b00 */
[----:B------:R-:W-:Y:S01]  /*ec70*/  UMOV UR4, 0xf0000000 ;  /* 0xf000000000047882 */ /* 0x000fe20000000000 */
[----:B------:R-:W-:Y:S01]  /*ec80*/  UMOV UR5, 0x380fffff ;  /* 0x380fffff00057882 */ /* 0x000fe20000000000 */
[----:B--2---:R-:W0:Y:S01]  /*ec90*/  F2F.F32.F64 R23, R2 ;  /* 0x0000000200177310 */ /* 0x004e220000301000 */
[----:B------:R-:W-:-:S14]  /*eca0*/  DSETP.GEU.AND P0, PT, |R2|, UR4, PT ;  /* 0x0000000402007e2a */ /* 0x000fdc000bf0e200 */
[----:B0-----:R-:W-:Y:S01]  /*ecb0*/  @!P0 FMUL R23, R23, 1.175494350822287508e-38 ;  /* 0x0080000017178820 */ /* 0x001fe20000400000 */
[----:B------:R-:W-:Y:S06]  /*ecc0*/  BRA `(.L_x_3264) ;  /* 0x00000008007c7947 */ /* 0x000fec0003800000 */
.L_x_3259:
        /* <DEDUP_REMOVED lines=12> */
.L_x_3273:
[----:B------:R-:W2:Y:S01]  /*ed90*/  LDG.E.64 R2, desc[UR36][R2.64] ;  /* 0x0000002402027981 */ /* 0x000ea2000c1e1b00 */
[----:B------:R-:W-:Y:S01]  /*eda0*/  UMOV UR4, 0xf0000000 ;  /* 0xf000000000047882 */ /* 0x000fe20000000000 */
[----:B------:R-:W-:Y:S01]  /*edb0*/  UMOV UR5, 0x380fffff ;  /* 0x380fffff00057882 */ /* 0x000fe20000000000 */
[----:B--2---:R-:W0:Y:S01]  /*edc0*/  F2F.F32.F64 R23, R2 ;  /* 0x0000000200177310 */ /* 0x004e220000301000 */
[----:B------:R-:W-:-:S14]  /*edd0*/  DSETP.GEU.AND P0, PT, |R2|, UR4, PT ;  /* 0x0000000402007e2a */ /* 0x000fdc000bf0e200 */
[----:B0-----:R-:W-:Y:S01]  /*ede0*/  @!P0 FMUL R23, R23, 1.175494350822287508e-38 ;  /* 0x0080000017178820 */ /* 0x001fe20000400000 */
[----:B------:R-:W-:Y:S06]  /*edf0*/  BRA `(.L_x_3264) ;  /* 0x0000000800307947 */ /* 0x000fec0003800000 */
.L_x_3272:
        /* <DEDUP_REMOVED lines=26> */
.L_x_3275:
        /* <DEDUP_REMOVED lines=13> */
.L_x_3274:
[----:B------:R-:W2:Y:S02]  /*f070*/  LDG.E.U16 R2, desc[UR36][R2.64] ;  /* 0x0000002402027981 */ /* 0x000ea4000c1e1500 */
[----:B--2---:R-:W-:Y:S01]  /*f080*/  IMAD.U32 R23, R2, 0x10000, RZ ;  /* 0x0001000002177824 */ /* 0x004fe200078e00ff */
[----:B------:R-:W-:Y:S06]  /*f090*/  BRA `(.L_x_3264) ;  /* 0x0000000400887947 */ /* 0x000fec0003800000 */
.L_x_3271:
        /* <DEDUP_REMOVED lines=11> */
.L_x_3278:
        /* <DEDUP_REMOVED lines=20> */
.L_x_3280:
[----:B------:R-:W-:Y:S05]  /*f290*/  BSYNC B0 ;  /* 0x0000000000007941 */ /* 0x000fea0003800000 */
.L_x_3279:
[----:B------:R-:W-:Y:S01]  /*f2a0*/  IMAD.SHL.U32 R2, R2, 0x100000, RZ ;  /* 0x0010000002027824 */ /* 0x000fe200078e00ff */
[----:B------:R-:W-:-:S04]  /*f2b0*/  LEA R0, R0, 0x3b800000, 0x17 ;  /* 0x3b80000000007811 */ /* 0x000fc800078eb8ff */
[----:B------:R-:W-:Y:S01]  /*f2c0*/  LOP3.LUT R23, R0, R2, R23, 0xfe, !PT ;  /* 0x0000000200177212 */ /* 0x000fe200078efe17 */
[----:B------:R-:W-:Y:S06]  /*f2d0*/  BRA `(.L_x_3264) ;  /* 0x0000000000f87947 */ /* 0x000fec0003800000 */
.L_x_3277:
        /* <DEDUP_REMOVED lines=20> */
.L_x_3282:
[----:B------:R-:W-:Y:S05]  /*f420*/  BSYNC B0 ;  /* 0x0000000000007941 */ /* 0x000fea0003800000 */
.L_x_3281:
[----:B------:R-:W-:Y:S01]  /*f430*/  IMAD.SHL.U32 R2, R2, 0x200000, RZ ;  /* 0x0020000002027824 */ /* 0x000fe200078e00ff */
[----:B------:R-:W-:-:S04]  /*f440*/  LEA R0, R0, 0x37800000, 0x17 ;  /* 0x3780000000007811 */ /* 0x000fc800078eb8ff */
[----:B------:R-:W-:Y:S01]  /*f450*/  LOP3.LUT R23, R0, R2, R23, 0xfe, !PT ;  /* 0x0000000200177212 */ /* 0x000fe200078efe17 */
[----:B------:R-:W-:Y:S06]  /*f460*/  BRA `(.L_x_3264) ;  /* 0x0000000000947947 */ /* 0x000fec0003800000 */
.L_x_3276:
        /* <DEDUP_REMOVED lines=14> */
.L_x_3263:
        /* <DEDUP_REMOVED lines=16> */
.L_x_3285:
[----:B------:R-:W-:Y:S01]  /*f650*/  IMAD.MOV.U32 R23, RZ, RZ, RZ ;  /* 0x000000ffff177224 */ /* 0x000fe200078e00ff */
[----:B------:R-:W-:Y:S06]  /*f660*/  BRA `(.L_x_3264) ;  /* 0x0000000000147947 */ /* 0x000fec0003800000 */
.L_x_3284:
[----:B------:R-:W2:Y:S02]  /*f670*/  LDG.E.64 R2, desc[UR36][R2.64] ;  /* 0x0000002402027981 */ /* 0x000ea4000c1e1b00 */
[----:B--2---:R0:W2:Y:S01]  /*f680*/  I2F.U64 R23, R2 ;  /* 0x0000000200177312 */ /* 0x0040a20000301000 */
[----:B------:R-:W-:Y:S05]  /*f690*/  BRA `(.L_x_3264) ;  /* 0x0000000000087947 */ /* 0x000fea0003800000 */
.L_x_3283:
[----:B------:R-:W2:Y:S02]  /*f6a0*/  LDG.E R2, desc[UR36][R2.64] ;  /* 0x0000002402027981 */ /* 0x000ea4000c1e1900 */
[----:B--2---:R-:W-:-:S07]  /*f6b0*/  I2FP.F32.U32 R23, R2 ;  /* 0x0000000200177245 */ /* 0x004fce0000201000 */
.L_x_3264:
[----:B------:R-:W-:Y:S05]  /*f6c0*/  BSYNC B6 ;  /* 0x0000000000067941 */ /* 0x000fea0003800000 */
.L_x_3258:
        /* <DEDUP_REMOVED lines=13> */
[----:B0-----:R-:W-:Y:S01]  /*f7a0*/  STG.E.U8 desc[UR36][R16.64], R3 ;  /* 0x0000000310007986 */ /* 0x001fe2000c101124 */
[----:B------:R-:W-:Y:S05]  /*f7b0*/  EXIT ;  /* 0x000000000000794d */ /* 0x000fea0003800000 */
.L_x_3289:
[----:B-12--5:R-:W0:Y:S02]  /*f7c0*/  F2I.S64.TRUNC R22, R22 ;  /* 0x0000001600167311 */ /* 0x026e24000020d900 */
[----:B0-----:R-:W-:-:S05]  /*f7d0*/  IMAD.MOV.U32 R3, RZ, RZ, R22 ;  /* 0x000000ffff037224 */ /* 0x001fca00078e0016 */
[----:B------:R-:W-:Y:S01]  /*f7e0*/  STG.E.U8 desc[UR36][R16.64], R3 ;  /* 0x0000000310007986 */ /* 0x000fe2000c101124 */
[----:B------:R-:W-:Y:S05]  /*f7f0*/  EXIT ;  /* 0x000000000000794d */ /* 0x000fea0003800000 */
.L_x_3288:
[----:B------:R-:W-:-:S13]  /*f800*/  ISETP.NE.AND P0, PT, R0, 0x2, PT ;  /* 0x000000020000780c */ /* 0x000fda0003f05270 */
[----:B------:R-:W-:Y:S05]  /*f810*/  @!P0 BRA `(.L_x_3291) ;  /* 0x0000000000288947 */ /* 0x000fea0003800000 */
[----:B------:R-:W-:-:S13]  /*f820*/  ISETP.NE.AND P0, PT, R0, 0x3, PT ;  /* 0x000000030000780c */ /* 0x000fda0003f05270 */
[----:B------:R-:W-:Y:S05]  /*f830*/  @!P0 BRA `(.L_x_3292) ;  /* 0x0000000000148947 */ /* 0x000fea0003800000 */
[----:B------:R-:W-:-:S13]  /*f840*/  ISETP.NE.AND P0, PT, R0, 0x4, PT ;  /* 0x000000040000780c */ /* 0x000fda0003f05270 */
[----:B------:R-:W-:Y:S05]  /*f850*/  @P0 BRA `(.L_x_3290) ;  /* 0x0000000800d40947 */ /* 0x000fea0003800000 */
[----:B-12--5:R-:W0:Y:S02]  /*f860*/  F2I.S64.TRUNC R22, R22 ;  /* 0x0000001600167311 */ /* 0x026e24000020d900 */
[----:B0-----:R-:W-:Y:S01]  /*f870*/  STG.E.64 desc[UR36][R16.64], R22 ;  /* 0x0000001610007986 */ /* 0x001fe2000c101b24 */
[----:B------:R-:W-:Y:S05]  /*f880*/  EXIT ;  /* 0x000000000000794d */ /* 0x000fea0003800000 */
.L_x_3292:
[----:B-1---5:R-:W0:Y:S02]  /*f890*/  F2I.FTZ.TRUNC.NTZ R3, R22 ;  /* 0x0000001600037305 */ /* 0x022e24000021f100 */
[----:B0-----:R-:W-:Y:S01]  /*f8a0*/  STG.E desc[UR36][R16.64], R3 ;  /* 0x0000000310007986 */ /* 0x001fe2000c101924 */
[----:B------:R-:W-:Y:S05]  /*f8b0*/  EXIT ;  /* 0x000000000000794d */ /* 0x000fea0003800000 */
.L_x_3291:
[----:B-1---5:R-:W0:Y:S02]  /*f8c0*/  F2I.FTZ.TRUNC.NTZ R3, R22 ;  /* 0x0000001600037305 */ /* 0x022e24000021f100 */
[----:B0-----:R-:W-:Y:S01]  /*f8d0*/  STG.E.U16 desc[UR36][R16.64], R3 ;  /* 0x0000000310007986 */ /* 0x001fe2000c101524 */
[----:B------:R-:W-:Y:S05]  /*f8e0*/  EXIT ;  /* 0x000000000000794d */ /* 0x000fea0003800000 */
.L_x_3287:
[----:B------:R-:W-:-:S13]  /*f8f0*/  ISETP.GT.AND P0, PT, R0, 0x6, PT ;  /* 0x000000060000780c */ /* 0x000fda0003f04270 */
[----:B------:R-:W-:Y:S05]  /*f900*/  @P0 BRA `(.L_x_3293) ;  /* 0x0000000000240947 */ /* 0x000fea0003800000 */
[----:B------:R-:W-:-:S13]  /*f910*/  ISETP.NE.AND P0, PT, R0, 0x5, PT ;  /* 0x000000050000780c */ /* 0x000fda0003f05270 */
[----:B------:R-:W-:Y:S05]  /*f920*/  @!P0 BRA `(.L_x_3294) ;  /* 0x0000000000108947 */ /* 0x000fea0003800000 */
[----:B------:R-:W-:-:S13]  /*f930*/  ISETP.NE.AND P0, PT, R0, 0x6, PT ;  /* 0x000000060000780c */ /* 0x000fda0003f05270 */
[----:B------:R-:W-:Y:S05]  /*f940*/  @P0 BRA `(.L_x_3290) ;  /* 0x0000000800980947 */ /* 0x000fea0003800000 */
[----:B-1---5:R-:W-:Y:S01]  /*f950*/  STG.E desc[UR36][R16.64], R22 ;  /* 0x0000001610007986 */ /* 0x022fe2000c101924 */
[----:B------:R-:W-:Y:S05]  /*f960*/  EXIT ;  /* 0x000000000000794d */ /* 0x000fea0003800000 */
.L_x_3294:
[----:B-1---5:R-:W-:-:S05]  /*f970*/  F2FP.F16.F32.PACK_AB R22, RZ, R22 ;  /* 0x00000016ff16723e */ /* 0x022fca00000000ff */
[----:B------:R-:W-:Y:S01]  /*f980*/  STG.E.U16 desc[UR36][R16.64], R22 ;  /* 0x0000001610007986 */ /* 0x000fe2000c101524 */
[----:B------:R-:W-:Y:S05]  /*f990*/  EXIT ;  /* 0x000000000000794d */ /* 0x000fea0003800000 */
.L_x_3293:
[----:B------:R-:W-:-:S13]  /*f9a0*/  ISETP.NE.AND P0, PT, R0, 0x7, PT ;  /* 0x000000070000780c */ /* 0x000fda0003f05270 */
[----:B------:R-:W-:Y:S05]  /*f9b0*/  @!P0 BRA `(.L_x_3295) ;  /* 0x0000000000248947 */ /* 0x000fea0003800000 */
[----:B------:R-:W-:-:S13]  /*f9c0*/  ISETP.NE.AND P0, PT, R0, 0x8, PT ;  /* 0x000000080000780c */ /* 0x000fda0003f05270 */
[----:B------:R-:W-:Y:S05]  /*f9d0*/  @!P0 BRA `(.L_x_3296) ;  /* 0x0000000000108947 */ /* 0x000fea0003800000 */
[----:B------:R-:W-:-:S13]  /*f9e0*/  ISETP.NE.AND P0, PT, R0, 0x9, PT ;  /* 0x000000090000780c */ /* 0x000fda0003f05270 */
[----:B------:R-:W-:Y:S05]  /*f9f0*/  @P0 BRA `(.L_x_3290) ;  /* 0x00000008006c0947 */ /* 0x000fea0003800000 */
[----:B-12--5:R-:W-:Y:S01]  /*fa00*/  STG.E.64 desc[UR36][R16.64], R22 ;  /* 0x0000001610007986 */ /* 0x026fe2000c101b24 */
[----:B------:R-:W-:Y:S05]  /*fa10*/  EXIT ;  /* 0x000000000000794d */ /* 0x000fea0003800000 */
.L_x_3296:
[----:B-12--5:R-:W-:-:S05]  /*fa20*/  F2FP.F16.F32.PACK_AB R23, R23, R22 ;  /* 0x000000161717723e */ /* 0x026fca00000000ff */
[----:B------:R-:W-:Y:S01]  /*fa30*/  STG.E desc[UR36][R16.64], R23 ;  /* 0x0000001710007986 */ /* 0x000fe2000c101924 */
[----:B------:R-:W-:Y:S05]  /*fa40*/  EXIT ;  /* 0x000000000000794d */ /* 0x000fea0003800000 */
.L_x_3295:
[----:B-1---5:R-:W-:-:S06]  /*fa50*/  FMUL.FTZ R2, R22, 1 ;  /* 0x3f80000016027820 */ /* 0x022fcc0000410000 */
[----:B------:R-:W0:Y:S02]  /*fa60*/  F2F.F64.F32 R2, R2 ;  /* 0x0000000200027310 */ /* 0x000e240000201800 */
[----:B0-----:R-:W-:Y:S01]  /*fa70*/  STG.E.64 desc[UR36][R16.64], R2 ;  /* 0x0000000210007986 */ /* 0x001fe2000c101b24 */
[----:B------:R-:W-:Y:S05]  /*fa80*/  EXIT ;  /* 0x000000000000794d */ /* 0x000fea0003800000 */
.L_x_3286:
        /* <DEDUP_REMOVED lines=12> */
[----:B------:R-:W-:Y:S01]  /*fb50*/  STG.E.U8 desc[UR36][R16.64], R3 ;  /* 0x0000000310007986 */ /* 0x000fe2000c101124 */
[----:B------:R-:W-:Y:S05]  /*fb60*/  EXIT ;  /* 0x000000000000794d */ /* 0x000fea0003800000 */
.L_x_3299:
[----:B--2--5:R-:W-:Y:S01]  /*fb70*/  FMUL.FTZ R6, R23, 1 ;  /* 0x3f80000017067820 */ /* 0x024fe20000410000 */
[----:B-1----:R-:W-:-:S05]  /*fb80*/  FMUL.FTZ R4, R22, 1 ;  /* 0x3f80000016047820 */ /* 0x002fca0000410000 */
[----:B------:R-:W-:Y:S08]  /*fb90*/  F2F.F64.F32 R6, R6 ;  /* 0x0000000600067310 */ /* 0x000ff00000201800 */
[----:B------:R-:W0:Y:S02]  /*fba0*/  F2F.F64.F32 R4, R4 ;  /* 0x0000000400047310 */ /* 0x000e240000201800 */
[----:B0-----:R-:W-:Y:S01]  /*fbb0*/  STG.E.128 desc[UR36][R16.64], R4 ;  /* 0x0000000410007986 */ /* 0x001fe2000c101d24 */
[----:B------:R-:W-:Y:S05]  /*fbc0*/  EXIT ;  /* 0x000000000000794d */ /* 0x000fea0003800000 */
.L_x_3298:
        /* <DEDUP_REMOVED lines=20> */
.L_x_3303:
[----:B------:R-:W-:Y:S05]  /*fd10*/  BSYNC B0 ;  /* 0x0000000000007941 */ /* 0x000fea0003800000 */
.L_x_3302:
[----:B------:R-:W-:-:S05]  /*fd20*/  LOP3.LUT R5, R0, R5, RZ, 0xfc, !PT ;  /* 0x0000000500057212 */ /* 0x000fca00078efcff */
[----:B------:R-:W-:Y:S01]  /*fd30*/  STG.E.U8 desc[UR36][R16.64], R5 ;  /* 0x0000000510007986 */ /* 0x000fe2000c101124 */
[----:B------:R-:W-:Y:S05]  /*fd40*/  EXIT ;  /* 0x000000000000794d */ /* 0x000fea0003800000 */
.L_x_3301:
        /* <DEDUP_REMOVED lines=12> */
.L_x_3305:
[----:B------:R-:W-:Y:S01]  /*fe10*/  IMAD.MOV.U32 R0, RZ, RZ, 0x7f ;  /* 0x0000007fff007424 */ /* 0x000fe200078e00ff */
[----:B------:R-:W-:-:S04]  /*fe20*/  ISETP.GT.U32.AND P0, PT, R2, 0x7f800000, PT ;  /* 0x7f8000000200780c */ /* 0x000fc80003f04070 */
[----:B------:R-:W-:-:S09]  /*fe30*/  SEL R0, R0, 0x7c, P0 ;  /* 0x0000007c00007807 */ /* 0x000fd20000000000 */
.L_x_3306:
[----:B------:R-:W-:Y:S05]  /*fe40*/  BSYNC B0 ;  /* 0x0000000000007941 */ /* 0x000fea0003800000 */
.L_x_3304:
[----:B------:R-:W-:-:S04]  /*fe50*/  LOP3.LUT R22, R22, 0x80000000, RZ, 0xc0, !PT ;  /* 0x8000000016167812 */ /* 0x000fc800078ec0ff */
[----:B------:R-:W-:-:S04]  /*fe60*/  SHF.R.U32.HI R3, RZ, 0x18, R22 ;  /* 0x00000018ff037819 */ /* 0x000fc80000011616 */
[----:B------:R-:W-:-:S05]  /*fe70*/  LOP3.LUT R3, R0, R3, RZ, 0xfc, !PT ;  /* 0x0000000300037212 */ /* 0x000fca00078efcff */
[----:B------:R-:W-:Y:S01]  /*fe80*/  STG.E.U8 desc[UR36][R16.64], R3 ;  /* 0x0000000310007986 */ /* 0x000fe2000c101124 */
[----:B------:R-:W-:Y:S05]  /*fe90*/  EXIT ;  /* 0x000000000000794d */ /* 0x000fea0003800000 */
.L_x_3300:
[----:B-1---5:R-:W-:-:S05]  /*fea0*/  F2FP.BF16.F32.PACK_AB R22, RZ, R22 ;  /* 0x00000016ff16723e */ /* 0x022fca00000010ff */
[----:B------:R-:W-:Y:S01]  /*feb0*/  STG.E.U16 desc[UR36][R16.64], R22 ;  /* 0x0000001610007986 */ /* 0x000fe2000c101524 */
[----:B------:R-:W-:Y:S05]  /*fec0*/  EXIT ;  /* 0x000000000000794d */ /* 0x000fea0003800000 */
.L_x_3297:
        /* <DEDUP_REMOVED lines=9> */
[----:B0-----:R-:W-:Y:S01]  /*ff60*/  STG.E.U16 desc[UR36][R16.64], R3 ;  /* 0x0000000310007986 */ /* 0x001fe2000c101524 */
[----:B------:R-:W-:Y:S05]  /*ff70*/  EXIT ;  /* 0x000000000000794d */ /* 0x000fea0003800000 */
.L_x_3309:
        /* <DEDUP_REMOVED lines=16> */
.L_x_3312:
[----:B------:R-:W-:-:S04]  /*10080*/  LOP3.LUT R22, R22, 0x80000000, RZ, 0xc0, !PT ;  /* 0x8000000016167812 */ /* 0x000fc800078ec0ff */
[----:B------:R-:W-:-:S04]  /*10090*/  SHF.R.U32.HI R3, RZ, 0x18, R22 ;  /* 0x00000018ff037819 */ /* 0x000fc80000011616 */
[----:B------:R-:W-:-:S04]  /*100a0*/  LOP3.LUT R0, R0, R3, RZ, 0xfc, !PT ;  /* 0x0000000300007212 */ /* 0x000fc800078efcff */
[----:B------:R-:W-:-:S07]  /*100b0*/  PRMT R8, R0, 0x7610, R8 ;  /* 0x0000761000087816 */ /* 0x000fce0000000008 */
.L_x_3311:
[----:B------:R-:W-:Y:S05]  /*100c0*/  BSYNC B0 ;  /* 0x0000000000007941 */ /* 0x000fea0003800000 */
.L_x_3310:
[----:B------:R-:W-:Y:S01]  /*100d0*/  STG.E.U8 desc[UR36][R16.64], R8 ;  /* 0x0000000810007986 */ /* 0x000fe2000c101124 */
[----:B------:R-:W-:Y:S05]  /*100e0*/  EXIT ;  /* 0x000000000000794d */ /* 0x000fea0003800000 */
.L_x_3308:
        /* <DEDUP_REMOVED lines=16> */
.L_x_3315:
[----:B------:R-:W-:-:S04]  /*101f0*/  LOP3.LUT R22, R22, 0x80000000, RZ, 0xc0, !PT ;  /* 0x8000000016167812 */ /* 0x000fc800078ec0ff */
[----:B------:R-:W-:-:S04]  /*10200*/  SHF.R.U32.HI R3, RZ, 0x18, R22 ;  /* 0x00000018ff037819 */ /* 0x000fc80000011616 */
[----:B------:R-:W-:-:S04]  /*10210*/  LOP3.LUT R0, R0, R3, RZ, 0xfc, !PT ;  /* 0x0000000300007212 */ /* 0x000fc800078efcff */
[----:B------:R-:W-:-:S07]  /*10220*/  PRMT R8, R0, 0x7610, R8 ;  /* 0x0000761000087816 */ /* 0x000fce0000000008 */
.L_x_3314:
[----:B------:R-:W-:Y:S05]  /*10230*/  BSYNC B0 ;  /* 0x0000000000007941 */ /* 0x000fea0003800000 */
.L_x_3313:
[----:B------:R-:W-:Y:S01]  /*10240*/  STG.E.U8 desc[UR36][R16.64], R8 ;  /* 0x0000000810007986 */ /* 0x000fe2000c101124 */
[----:B------:R-:W-:Y:S05]  /*10250*/  EXIT ;  /* 0x000000000000794d */ /* 0x000fea0003800000 */
.L_x_3307:
        /* <DEDUP_REMOVED lines=21> */
.L_x_3290:
        /* <DEDUP_REMOVED lines=16> */
.L_x_3318:
[----:B------:R-:W-:Y:S05]  /*104b0*/  EXIT ;  /* 0x000000000000794d */ /* 0x000fea0003800000 */
.L_x_3317:
[----:B-12--5:R-:W0:Y:S02]  /*104c0*/  F2I.U64.TRUNC R22, R22 ;  /* 0x0000001600167311 */ /* 0x026e24000020d800 */
[----:B0-----:R-:W-:Y:S01]  /*104d0*/  STG.E.64 desc[UR36][R16.64], R22 ;  /* 0x0000001610007986 */ /* 0x001fe2000c101b24 */
[----:B------:R-:W-:Y:S05]  /*104e0*/  EXIT ;  /* 0x000000000000794d */ /* 0x000fea0003800000 */
.L_x_3316:
[----:B-1---5:R-:W0:Y:S02]  /*104f0*/  F2I.FTZ.U32.TRUNC.NTZ R3, R22 ;  /* 0x0000001600037305 */ /* 0x022e24000021f000 */
[----:B0-----:R-:W-:Y:S01]  /*10500*/  STG.E desc[UR36][R16.64], R3 ;  /* 0x0000000310007986 */ /* 0x001fe2000c101924 */
[----:B------:R-:W-:Y:S05]  /*10510*/  EXIT ;  /* 0x000000000000794d */ /* 0x000fea0003800000 */
.L_x_3319:
        /* <DEDUP_REMOVED lines=14> */
.L_x_4607:


//--------------------- .text._ZN2at6native27unrolled_elementwise_kernelIZZZNS0_54_GLOBAL__N__7dbc7496_16_ComplexKernel_cu_b2145a98_311019complex_kernel_cudaERNS_14TensorIteratorEENKUlvE_clEvENKUlvE0_clEvEUlffE_St5arrayIPcLm3EELi4E23TrivialOffsetCalculatorILi2EjESB_ILi1EjENS0_6memory12LoadWithCastILi2EEENSE_13StoreWithCastILi1EEEEEviT_T0_T2_T3_T4_T5_ --------------------------
	.section	.text._ZN2at6native27unrolled_elementwise_kernelIZZZNS0_54_GLOBAL__N__7dbc7496_16_ComplexKernel_cu_b2145a98_311019complex_kernel_cudaERNS_14TensorIteratorEENKUlvE_clEvENKUlvE0_clEvEUlffE_St5arrayIPcLm3EELi4E23TrivialOffsetCalculatorILi2EjESB_ILi1EjENS0_6memory12LoadWithCastILi2EEENSE_13StoreWithCastILi1EEEEEviT_T0_T2_T3_T4_T5_,"ax",@progbits
	.align	128
        .global         _ZN2at6native27unrolled_elementwise_kernelIZZZNS0_54_GLOBAL__N__7dbc7496_16_ComplexKernel_cu_b2145a98_311019complex_kernel_cudaERNS_14TensorIteratorEENKUlvE_clEvENKUlvE0_clEvEUlffE_St5arrayIPcLm3EELi4E23TrivialOffsetCalculatorILi2EjESB_ILi1EjENS0_6memory12LoadWithCastILi2EEENSE_13StoreWithCastILi1EEEEEviT_T0_T2_T3_T4_T5_
        .type           _ZN2at6native27unrolled_elementwise_kernelIZZZNS0_54_GLOBAL__N__7dbc7496_16_ComplexKernel_cu_b2145a98_311019complex_kernel_cudaERNS_14TensorIteratorEENKUlvE_clEvENKUlvE0_clEvEUlffE_St5arrayIPcLm3EELi4E23TrivialOffsetCalculatorILi2EjESB_ILi1EjENS0_6memory12LoadWithCastILi2EEENSE_13StoreWithCastILi1EEEEEviT_T0_T2_T3_T4_T5_,@function
        .size           _ZN2at6native27unrolled_elementwise_kernelIZZZNS0_54_GLOBAL__N__7dbc7496_16_ComplexKernel_cu_b2145a98_311019complex_kernel_cudaERNS_14TensorIteratorEENKUlvE_clEvENKUlvE0_clEvEUlffE_St5arrayIPcLm3EELi4E23TrivialOffsetCalculatorILi2EjESB_ILi1EjENS0_6memory12LoadWithCastILi2EEENSE_13StoreWithCastILi1EEEEEviT_T0_T2_T3_T4_T5_,(.L_x_4608 - _ZN2at6native27unrolled_elementwise_kernelIZZZNS0_54_GLOBAL__N__7dbc7496_16_ComplexKernel_cu_b2145a98_311019complex_kernel_cudaERNS_14TensorIteratorEENKUlvE_clEvENKUlvE0_clEvEUlffE_St5arrayIPcLm3EELi4E23TrivialOffsetCalculatorILi2EjESB_ILi1EjENS0_6memory12LoadWithCastILi2EEENSE_13StoreWithCastILi1EEEEEviT_T0_T2_T3_T4_T5_)
        .other          _ZN2at6native27unrolled_elementwise_kernelIZZZNS0_54_GLOBAL__N__7dbc7496_16_ComplexKernel_cu_b2145a98_311019complex_kernel_cudaERNS_14TensorIteratorEENKUlvE_clEvENKUlvE0_clEvEUlffE_St5arrayIPcLm3EELi4E23TrivialOffsetCalculatorILi2EjESB_ILi1EjENS0_6memory12LoadWithCastILi2EEENSE_13StoreWithCastILi1EEEEEviT_T0_T2_T3_T4_T5_,@"STO_CUDA_ENTRY STV_DEFAULT"
_ZN2at6native27unrolled_elementwise_kernelIZZZNS0_54_GLOBAL__N__7dbc7496_16_ComplexKernel_cu_b2145a98_311019complex_kernel_cudaERNS_14TensorIteratorEENKUlvE_clEvENKUlvE0_clEvEUlffE_St5arrayIPcLm3EELi4E23TrivialOffsetCalculatorILi2EjESB_ILi1EjENS0_6memory12LoadWithCastILi2EEENSE_13StoreWithCastILi1EEEEEviT_T0_T2_T3_T4_T5_:
.text._ZN2at6native27unrolled_elementwise_kernelIZZZNS0_54_GLOBAL__N__7dbc7496_16_ComplexKernel_cu_b2145a98_311019complex_kernel_cudaERNS_14TensorIteratorEENKUlvE_clEvENKUlvE0_clEvEUlffE_St5arrayIPcLm3EELi4E23TrivialOffsetCalculatorILi2EjESB_ILi1EjENS0_6memory12LoadWithCastILi2EEENSE_13StoreWithCastILi1EEEEEviT_T0_T2_T3_T4_T5_:
        /* <DEDUP_REMOVED lines=35> */
.L_x_3326:
[----:B------:R-:W2:Y:S02]  /*0230*/  LDG.E.U8 R4, desc[UR36][R4.64] ;  /* 0x0000002404047981 */ /* 0x000ea4000c1e1100 */
[----:B--2---:R-:W-:Y:S01]  /*0240*/  I2FP.F32.U32 R27, R4 ;  /* 0x00000004001b7245 */ /* 0x004fe20000201000 */
[----:B------:R-:W-:Y:S06]  /*0250*/  BRA `(.L_x_3328) ;  /* 0x0000000c00307947 */ /* 0x000fec0003800000 */
.L_x_3325:
        /* <DEDUP_REMOVED lines=9> */
.L_x_3330:
[----:B------:R-:W2:Y:S02]  /*02f0*/  LDG.E R4, desc[UR36][R4.64] ;  /* 0x0000002404047981 */ /* 0x000ea4000c1e1900 */
[----:B--2---:R-:W-:Y:S01]  /*0300*/  I2FP.F32.S32 R27, R4 ;  /* 0x00000004001b7245 */ /* 0x004fe20000201400 */
[----:B------:R-:W-:Y:S06]  /*0310*/  BRA `(.L_x_3328) ;  /* 0x0000000c00007947 */ /* 0x000fec0003800000 */
.L_x_3329:
[----:B------:R-:W2:Y:S02]  /*0320*/  LDG.E.U16 R4, desc[UR36][R4.64] ;  /* 0x0000002404047981 */ /* 0x000ea4000c1e1500 */
[----:B--2---:R2:W3:Y:S01]  /*0330*/  I2F.S16 R27, R4 ;  /* 0x00000004001b7306 */ /* 0x0044e20000101400 */
[----:B------:R-:W-:Y:S05]  /*0340*/  BRA `(.L_x_3328) ;  /* 0x0000000800f47947 */ /* 0x000fea0003800000 */
.L_x_3324:
        /* <DEDUP_REMOVED lines=8> */
.L_x_3332:
[----:B------:R-:W2:Y:S02]  /*03d0*/  LDG.E.U16 R4, desc[UR36][R4.64] ;  /* 0x0000002404047981 */ /* 0x000ea4000c1e1500 */
[----:B--2---:R-:W-:Y:S01]  /*03e0*/  HADD2.F32 R27, -RZ, R4.H0_H0 ;  /* 0x20000004ff1b7230 */ /* 0x004fe20000004100 */
[----:B------:R-:W-:Y:S06]  /*03f0*/  BRA `(.L_x_3328) ;  /* 0x0000000800c87947 */ /* 0x000fec0003800000 */
.L_x_3331:
        /* <DEDUP_REMOVED lines=8> */
.L_x_3334:
[----:B------:R-:W2:Y:S02]  /*0480*/  LDG.E.U16 R4, desc[UR36][R4.64] ;  /* 0x0000002404047981 */ /* 0x000ea4000c1e1500 */
[----:B--2---:R-:W-:Y:S01]  /*0490*/  HADD2.F32 R27, -RZ, R4.H0_H0 ;  /* 0x20000004ff1b7230 */ /* 0x004fe20000004100 */
[----:B------:R-:W-:Y:S06]  /*04a0*/  BRA `(.L_x_3328) ;  /* 0x00000008009c7947 */ /* 0x000fec0003800000 */
.L_x_3333:
[----:B------:R-:W2:Y:S01]  /*04b0*/  LDG.E.64 R4, desc[UR36][R4.64] ;  /* 0x0000002404047981 */ /* 0x000ea2000c1e1b00 */
[----:B------:R-:W-:Y:S01]  /*04c0*/  UMOV UR4, 0xf0000000 ;  /* 0xf000000000047882 */ /* 0x000fe20000000000 */
[----:B------:R-:W-:Y:S01]  /*04d0*/  UMOV UR5, 0x380fffff ;  /* 0x380fffff00057882 */ /* 0x000fe20000000000 */
[----:B--2---:R-:W0:Y:S01]  /*04e0*/  F2F.F32.F64 R27, R4 ;  /* 0x00000004001b7310 */ /* 0x004e220000301000 */
[----:B------:R-:W-:-:S14]  /*04f0*/  DSETP.GEU.AND P0, PT, |R4|, UR4, PT ;  /* 0x0000000404007e2a */ /* 0x000fdc000bf0e200 */
[----:B0-----:R-:W-:Y:S01]  /*0500*/  @!P0 FMUL R27, R27, 1.175494350822287508e-38 ;  /* 0x008000001b1b8820 */ /* 0x001fe20000400000 */
[----:B------:R-:W-:Y:S06]  /*0510*/  BRA `(.L_x_3328) ;  /* 0x0000000800807947 */ /* 0x000fec0003800000 */
.L_x_3323:
        /* <DEDUP_REMOVED lines=12> */
.L_x_3337:
[----:B------:R-:W2:Y:S01]  /*05e0*/  LDG.E.64 R4, desc[UR36][R4.64] ;  /* 0x0000002404047981 */ /* 0x000ea2000c1e1b00 */
[----:B------:R-:W-:Y:S01]  /*05f0*/  UMOV UR4, 0xf0000000 ;  /* 0xf000000000047882 */ /* 0x000fe20000000000 */
[----:B------:R-:W-:Y:S01]  /*0600*/  UMOV UR5, 0x380fffff ;  /* 0x380fffff00057882 */ /* 0x000fe20000000000 */
[----:B--2---:R-:W0:Y:S01]  /*0610*/  F2F.F32.F64 R27, R4 ;  /* 0x00000004001b7310 */ /* 0x004e220000301000 */
[----:B------:R-:W-:-:S14]  /*0620*/  DSETP.GEU.AND P0, PT, |R4|, UR4, PT ;  /* 0x0000000404007e2a */ /* 0x000fdc000bf0e200 */
[----:B0-----:R-:W-:Y:S01]  /*0630*/  @!P0 FMUL R27, R27, 1.175494350822287508e-38 ;  /* 0x008000001b1b8820 */ /* 0x001fe20000400000 */
[----:B------:R-:W-:Y:S06]  /*0640*/  BRA `(.L_x_3328) ;  /* 0x0000000800347947 */ /* 0x000fec0003800000 */
.L_x_3336:
        /* <DEDUP_REMOVED lines=24> */
[----:B------:R-:W-:Y:S01]  /*07d0*/  LOP3.LUT R27, R6, 0x80000000, R27, 0xf8, !PT ;  /* 0x80000000061b7812 */ /* 0x000fe200078ef81b */
[----:B------:R-:W-:Y:S06]  /*07e0*/  BRA `(.L_x_3328) ;  /* 0x0000000400cc7947 */ /* 0x000fec0003800000 */
.L_x_3339:
        /* <DEDUP_REMOVED lines=14> */
.L_x_3338:
[----:B------:R-:W2:Y:S02]  /*08d0*/  LDG.E.U16 R4, desc[UR36][R4.64] ;  /* 0x0000002404047981 */ /* 0x000ea4000c1e1500 */
[----:B--2---:R-:W-:Y:S01]  /*08e0*/  IMAD.U32 R27, R4, 0x10000, RZ ;  /* 0x00010000041b7824 */ /* 0x004fe200078e00ff */
[----:B------:R-:W-:Y:S06]  /*08f0*/  BRA `(.L_x_3328) ;  /* 0x0000000400887947 */ /* 0x000fec0003800000 */
.L_x_3335:
        /* <DEDUP_REMOVED lines=11> */
.L_x_3342:
        /* <DEDUP_REMOVED lines=20> */
.L_x_3344:
[----:B------:R-:W-:Y:S05]  /*0af0*/  BSYNC B0 ;  /* 0x0000000000007941 */ /* 0x000fea0003800000 */
.L_x_3343:
[----:B------:R-:W-:Y:S01]  /*0b00*/  IMAD.SHL.U32 R3, R3, 0x100000, RZ ;  /* 0x0010000003037824 */ /* 0x000fe200078e00ff */
[----:B------:R-:W-:-:S04]  /*0b10*/  LEA R0, R0, 0x3b800000, 0x17 ;  /* 0x3b80000000007811 */ /* 0x000fc800078eb8ff */
[----:B------:R-:W-:Y:S01]  /*0b20*/  LOP3.LUT R27, R0, R3, R27, 0xfe, !PT ;  /* 0x00000003001b7212 */ /* 0x000fe200078efe1b */
[----:B------:R-:W-:Y:S06]  /*0b30*/  BRA `(.L_x_3328) ;  /* 0x0000000000f87947 */ /* 0x000fec0003800000 */
.L_x_3341:
        /* <DEDUP_REMOVED lines=20> */
.L_x_3346:
[----:B------:R-:W-:Y:S05]  /*0c80*/  BSYNC B0 ;  /* 0x0000000000007941 */ /* 0x000fea0003800000 */
.L_x_3345:
[----:B------:R-:W-:Y:S01]  /*0c90*/  IMAD.SHL.U32 R3, R3, 0x200000, RZ ;  /* 0x0020000003037824 */ /* 0x000fe200078e00ff */
[----:B------:R-:W-:-:S04]  /*0ca0*/  LEA R0, R0, 0x37800000, 0x17 ;  /* 0x3780000000007811 */ /* 0x000fc800078eb8ff */
[----:B------:R-:W-:Y:S01]  /*0cb0*/  LOP3.LUT R27, R0, R3, R27, 0xfe, !PT ;  /* 0x00000003001b7212 */ /* 0x000fe200078efe1b */
[----:B------:R-:W-:Y:S06]  /*0cc0*/  BRA `(.L_x_3328) ;  /* 0x0000000000947947 */ /* 0x000fec0003800000 */
.L_x_3340:
        /* <DEDUP_REMOVED lines=14> */
.L_x_3327:
        /* <DEDUP_REMOVED lines=16> */
.L_x_3349:
[----:B------:R-:W-:Y:S01]  /*0eb0*/  IMAD.MOV.U32 R27, RZ, RZ, RZ ;  /* 0x000000ffff1b7224 */ /* 0x000fe200078e00ff */
[----:B------:R-:W-:Y:S06]  /*0ec0*/  BRA `(.L_x_3328) ;  /* 0x0000000000147947 */ /* 0x000fec0003800000 */
.L_x_3348:
[----:B------:R-:W2:Y:S02]  /*0ed0*/  LDG.E.64 R4, desc[UR36][R4.64] ;  /* 0x0000002404047981 */ /* 0x000ea4000c1e1b00 */
[----:B--2---:R0:W1:Y:S01]  /*0ee0*/  I2F.U64 R27, R4 ;  /* 0x00000004001b7312 */ /* 0x0040620000301000 */
[----:B------:R-:W-:Y:S05]  /*0ef0*/  BRA `(.L_x_3328) ;  /* 0x0000000000087947 */ /* 0x000fea0003800000 */
.L_x_3347:
[----:B------:R-:W2:Y:S02]  /*0f00*/  LDG.E R4, desc[UR36][R4.64] ;  /* 0x0000002404047981 */ /* 0x000ea4000c1e1900 */
[----:B--2---:R-:W-:-:S07]  /*0f10*/  I2FP.F32.U32 R27, R4 ;  /* 0x00000004001b7245 */ /* 0x004fce0000201000 */
.L_x_3328:
[----:B------:R-:W-:Y:S05]  /*0f20*/  BSYNC B6 ;  /* 0x0000000000067941 */ /* 0x000fea0003800000 */
.L_x_3322:
        /* <DEDUP_REMOVED lines=20> */
.L_x_3354:
[----:B------:R-:W2:Y:S02]  /*1070*/  LDG.E.U8 R4, desc[UR36][R4.64] ;  /* 0x0000002404047981 */ /* 0x000ea4000c1e1100 */
[----:B--2---:R-:W-:Y:S01]  /*1080*/  I2FP.F32.U32 R29, R4 ;  /* 0x00000004001d7245 */ /* 0x004fe20000201000 */
[----:B------:R-:W-:Y:S06]  /*1090*/  BRA `(.L_x_3356) ;  /* 0x0000000c002c7947 */ /* 0x000fec0003800000 */
.L_x_3353:
        /* <DEDUP_REMOVED lines=9> */
.L_x_3358:
[----:B------:R-:W2:Y:S02]  /*1130*/  LDG.E R4, desc[UR36][R4.64] ;  /* 0x0000002404047981 */ /* 0x000ea4000c1e1900 */
[----:B--2---:R-:W-:Y:S01]  /*1140*/  I2FP.F32.S32 R29, R4 ;  /* 0x00000004001d7245 */ /* 0x004fe20000201400 */
[----:B------:R-:W-:Y:S06]  /*1150*/  BRA `(.L_x_3356) ;  /* 0x0000000800fc7947 */ /* 0x000fec0003800000 */
.L_x_3357:
[----:B------:R-:W2:Y:S02]  /*1160*/  LDG.E.U16 R4, desc[UR36][R4.64] ;  /* 0x0000002404047981 */ /* 0x000ea4000c1e1500 */
[----:B--2---:R0:W2:Y:S01]  /*1170*/  I2F.S16 R29, R4 ;  /* 0x00000004001d7306 */ /* 0x0040a20000101400 */
[----:B------:R-:W-:Y:S05]  /*1180*/  BRA `(.L_x_3356) ;  /* 0x0000000800f07947 */ /* 0x000fea0003800000 */
.L_x_3352:
        /* <DEDUP_REMOVED lines=8> */
.L_x_3360:
[----:B------:R-:W2:Y:S02]  /*1210*/  LDG.E.U16 R4, desc[UR36][R4.64] ;  /* 0x0000002404047981 */ /* 0x000ea4000c1e1500 */
[----:B--2---:R-:W-:Y:S01]  /*1220*/  HADD2.F32 R29, -RZ, R4.H0_H0 ;  /* 0x20000004ff1d7230 */ /* 0x004fe20000004100 */
[----:B------:R-:W-:Y:S06]  /*1230*/  BRA `(.L_x_3356) ;  /* 0x0000000800c47947 */ /* 0x000fec0003800000 */
.L_x_3359:
        /* <DEDUP_REMOVED lines=8> */
.L_x_3362:
[----:B------:R-:W2:Y:S02]  /*12c0*/  LDG.E.U16 R4, desc[UR36][R4.64] ;  /* 0x0000002404047981 */ /* 0x000ea4000c1e1500 */
[----:B--2---:R-:W-:Y:S01]  /*12d0*/  HADD2.F32 R29, -RZ, R4.H0_H0 ;  /* 0x20000004ff1d7230 */ /* 0x004fe20000004100 */
[----:B------:R-:W-:Y:S06]  /*12e0*/  BRA `(.L_x_3356) ;  /* 0x0000000800987947 */ /* 0x000fec0003800000 */
.L_x_3361:
[----:B------:R-:W2:Y:S01]  /*12f0*/  LDG.E.64 R4, desc[UR36][R4.64] ;  /* 0x0000002404047981 */ /* 0x000ea2000c1e1b00 */
[----:B------:R-:W-:Y:S01]  /*1300*/  UMOV UR4, 0xf0000000 ;  /* 0xf000000000047882 */ /* 0x000fe20000000000 */
[----:B------:R-:W-:Y:S01]  /*1310*/  UMOV UR5, 0x380fffff ;  /* 0x380fffff00057882 */ /* 0x000fe20000000000 */
[----:B--2---:R-:W0:Y:S01]  /*1320*/  F2F.F32.F64 R29, R4 ;  /* 0x00000004001d7310 */ /* 0x004e220000301000 */
[----:B------:R-:W-:-:S14]  /*1330*/  DSETP.GEU.AND P0, PT, |R4|, UR4, PT ;  /* 0x0000000404007e2a */ /* 0x000fdc000bf0e200 */
[----:B0-----:R-:W-:Y:S01]  /*1340*/  @!P0 FMUL R29, R29, 1.175494350822287508e-38 ;  /* 0x008000001d1d8820 */ /* 0x001fe20000400000 */
[----:B------:R-:W-:Y:S06]  /*1350*/  BRA `(.L_x_3356) ;  /* 0x00000008007c7947 */ /* 0x000fec0003800000 */
.L_x_3351:
        /* <DEDUP_REMOVED lines=12> */
.L_x_3365:
[----:B------:R-:W2:Y:S01]  /*1420*/  LDG.E.64 R4, desc[UR36][R4.64] ;  /* 0x0000002404047981 */ /* 0x000ea2000c1e1b00 */
[----:B------:R-:W-:Y:S01]  /*1430*/  UMOV UR4, 0xf0000000 ;  /* 0xf000000000047882 */ /* 0x000fe20000000000 */
[----:B------:R-:W-:Y:S01]  /*1440*/  UMOV UR5, 0x380fffff ;  /* 0x380fffff00057882 */ /* 0x000fe20000000000 */
[----:B--2---:R-:W0:Y:S01]  /*1450*/  F2F.F32.F64 R29, R4 ;  /* 0x00000004001d7310 */ /* 0x004e220000301000 */
[----:B------:R-:W-:-:S14]  /*1460*/  DSETP.GEU.AND P0, PT, |R4|, UR4, PT ;  /* 0x0000000404007e2a */ /* 0x000fdc000bf0e200 */
[----:B0-----:R-:W-:Y:S01]  /*1470*/  @!P0 FMUL R29, R29, 1.175494350822287508e-38 ;  /* 0x008000001d1d8820 */ /* 0x001fe20000400000 */
[----:B------:R-:W-:Y:S06]  /*1480*/  BRA `(.L_x_3356) ;  /* 0x0000000800307947 */ /* 0x000fec0003800000 */
.L_x_3364:
        /* <DEDUP_REMOVED lines=26> */
.L_x_3367:
        /* <DEDUP_REMOVED lines=13> */
.L_x_3366:
[----:B------:R-:W2:Y:S02]  /*1700*/  LDG.E.U16 R4, desc[UR36][R4.64] ;  /* 0x0000002404047981 */ /* 0x000ea4000c1e1500 */
[----:B--2---:R-:W-:Y:S01]  /*1710*/  IMAD.U32 R29, R4, 0x10000, RZ ;  /* 0x00010000041d7824 */ /* 0x004fe200078e00ff */
[----:B------:R-:W-:Y:S06]  /*1720*/  BRA `(.L_x_3356) ;  /* 0x0000000400887947 */ /* 0x000fec0003800000 */
.L_x_3363:
        /* <DEDUP_REMOVED lines=11> */
.L_x_3370:
        /* <DEDUP_REMOVED lines=20> */
.L_x_3372:
[----:B------:R-:W-:Y:S05]  /*1920*/  BSYNC B0 ;  /* 0x0000000000007941 */ /* 0x000fea0003800000 */
.L_x_3371:
[----:B------:R-:W-:Y:S01]  /*1930*/  IMAD.SHL.U32 R3, R3, 0x100000, RZ ;  /* 0x0010000003037824 */ /* 0x000fe200078e00ff */
[----:B------:R-:W-:-:S04]  /*1940*/  LEA R0, R0, 0x3b800000, 0x17 ;  /* 0x3b80000000007811 */ /* 0x000fc800078eb8ff */
[----:B------:R-:W-:Y:S01]  /*1950*/  LOP3.LUT R29, R0, R3, R29, 0xfe, !PT ;  /* 0x00000003001d7212 */ /* 0x000fe200078efe1d */
[----:B------:R-:W-:Y:S06]  /*1960*/  BRA `(.L_x_3356) ;  /* 0x0000000000f87947 */ /* 0x000fec0003800000 */
.L_x_3369:
        /* <DEDUP_REMOVED lines=20> */
.L_x_3374:
[----:B------:R-:W-:Y:S05]  /*1ab0*/  BSYNC B0 ;  /* 0x0000000000007941 */ /* 0x000fea0003800000 */
.L_x_3373:
[----:B------:R-:W-:Y:S01]  /*1ac0*/  IMAD.SHL.U32 R3, R3, 0x200000, RZ ;  /* 0x0020000003037824 */ /* 0x000fe200078e00ff */
[----:B------:R-:W-:-:S04]  /*1ad0*/  LEA R0, R0, 0x37800000, 0x17 ;  /* 0x3780000000007811 */ /* 0x000fc800078eb8ff */
[----:B------:R-:W-:Y:S01]  /*1ae0*/  LOP3.LUT R29, R0, R3, R29, 0xfe, !PT ;  /* 0x00000003001d7212 */ /* 0x000fe200078efe1d */
[----:B------:R-:W-:Y:S06]  /*1af0*/  BRA `(.L_x_3356) ;  /* 0x0000000000947947 */ /* 0x000fec0003800000 */
.L_x_3368:
        /* <DEDUP_REMOVED lines=14> */
.L_x_3355:
        /* <DEDUP_REMOVED lines=16> */
.L_x_3377:
[----:B------:R-:W-:Y:S01]  /*1ce0*/  IMAD.MOV.U32 R29, RZ, RZ, RZ ;  /* 0x000000ffff1d7224 */ /* 0x000fe200078e00ff */
[----:B------:R-:W-:Y:S06]  /*1cf0*/  BRA `(.L_x_3356) ;  /* 0x0000000000147947 */ /* 0x000fec0003800000 */
.L_x_3376:
[----:B------:R-:W2:Y:S02]  /*1d00*/  LDG.E.64 R4, desc[UR36][R4.64] ;  /* 0x0000002404047981 */ /* 0x000ea4000c1e1b00 */
[----:B--2---:R0:W2:Y:S01]  /*1d10*/  I2F.U64 R29, R4 ;  /* 0x00000004001d7312 */ /* 0x0040a20000301000 */
[----:B------:R-:W-:Y:S05]  /*1d20*/  BRA `(.L_x_3356) ;  /* 0x0000000000087947 */ /* 0x000fea0003800000 */
.L_x_3375:
[----:B------:R-:W2:Y:S02]  /*1d30*/  LDG.E R4, desc[UR36][R4.64] ;  /* 0x0000002404047981 */ /* 0x000ea4000c1e1900 */
[----:B--2---:R-:W-:-:S07]  /*1d40*/  I2FP.F32.U32 R29, R4 ;  /* 0x00000004001d7245 */ /* 0x004fce0000201000 */
.L_x_3356:
[----:B------:R-:W-:Y:S05]  /*1d50*/  BSYNC B6 ;  /* 0x0000000000067941 */ /* 0x000fea0003800000 */
.L_x_3350:
[----:B------:R-:W0:Y:S02]  /*1d60*/  S2R R16, SR_TID.X ;  /* 0x0000000000107919 */ /* 0x000e240000002100 */
[----:B0-----:R-:W-:-:S07]  /*1d70*/  VIADD R16, R16, 0x80 ;  /* 0x0000008010107836 */ /* 0x001fce0000000000 */
.L_x_3321:
[----:B------:R-:W-:Y:S05]  /*1d80*/  BSYNC B7 ;  /* 0x0000000000077941 */ /* 0x000fea0003800000 */
.L_x_3320:
        /* <DEDUP_REMOVED lines=25> */
.L_x_3384:
[----:B------:R-:W4:Y:S02]  /*1f20*/  LDG.E.U8 R4, desc[UR36][R4.64] ;  /* 0x0000002404047981 */ /* 0x000f24000c1e1100 */
[----:B----4-:R-:W-:Y:S01]  /*1f30*/  I2FP.F32.U32 R24, R4 ;  /* 0x0000000400187245 */ /* 0x010fe20000201000 */
[----:B------:R-:W-:Y:S06]  /*1f40*/  BRA `(.L_x_3386) ;  /* 0x0000000c002c7947 */ /* 0x000fec0003800000 */
.L_x_3383:
        /* <DEDUP_REMOVED lines=9> */
.L_x_3388:
[----:B------:R-:W4:Y:S02]  /*1fe0*/  LDG.E R4, desc[UR36][R4.64] ;  /* 0x0000002404047981 */ /* 0x000f24000c1e1900 */
[----:B----4-:R-:W-:Y:S01]  /*1ff0*/  I2FP.F32.S32 R24, R4 ;  /* 0x0000000400187245 */ /* 0x010fe20000201400 */
[----:B------:R-:W-:Y:S06]  /*2000*/  BRA `(.L_x_3386) ;  /* 0x0000000800fc7947 */ /* 0x000fec0003800000 */
.L_x_3387:
[----:B------:R-:W4:Y:S02]  /*2010*/  LDG.E.U16 R4, desc[UR36][R4.64] ;  /* 0x0000002404047981 */ /* 0x000f24000c1e1500 */
[----:B----4-:R0:W4:Y:S01]  /*2020*/  I2F.S16 R24, R4 ;  /* 0x0000000400187306 */ /* 0x0101220000101400 */
[----:B------:R-:W-:Y:S05]  /*2030*/  BRA `(.L_x_3386) ;  /* 0x0000000800f07947 */ /* 0x000fea0003800000 */
.L_x_3382:
        /* <DEDUP_REMOVED lines=8> */
.L_x_3390:
[----:B------:R-:W4:Y:S02]  /*20c0*/  LDG.E.U16 R4, desc[UR36][R4.64] ;  /* 0x0000002404047981 */ /* 0x000f24000c1e1500 */
[----:B----4-:R-:W-:Y:S01]  /*20d0*/  HADD2.F32 R24, -RZ, R4.H0_H0 ;  /* 0x20000004ff187230 */ /* 0x010fe20000004100 */
[----:B------:R-:W-:Y:S06]  /*20e0*/  BRA `(.L_x_3386) ;  /* 0x0000000800c47947 */ /* 0x000fec0003800000 */
.L_x_3389:
        /* <DEDUP_REMOVED lines=8> */
.L_x_3392:
[----:B------:R-:W4:Y:S02]  /*2170*/  LDG.E.U16 R4, desc[UR36][R4.64] ;  /* 0x0000002404047981 */ /* 0x000f24000c1e1500 */
[----:B----4-:R-:W-:Y:S01]  /*2180*/  HADD2.F32 R24, -RZ, R4.H0_H0 ;  /* 0x20000004ff187230 */ /* 0x010fe20000004100 */
[----:B------:R-:W-:Y:S06]  /*2190*/  BRA `(.L_x_3386) ;  /* 0x0000000800987947 */ /* 0x000fec0003800000 */
.L_x_3391:
[----:B------:R-:W4:Y:S01]  /*21a0*/  LDG.E.64 R4, desc[UR36][R4.64] ;  /* 0x0000002404047981 */ /* 0x000f22000c1e1b00 */
[----:B------:R-:W-:Y:S01]  /*21b0*/  UMOV UR4, 0xf0000000 ;  /* 0xf000000000047882 */ /* 0x000fe20000000000 */
[----:B------:R-:W-:Y:S01]  /*21c0*/  UMOV UR5, 0x380fffff ;  /* 0x380fffff00057882 */ /* 0x000fe20000000000 */
[----:B----4-:R-:W0:Y:S01]  /*21d0*/  F2F.F32.F64 R24, R4 ;  /* 0x0000000400187310 */ /* 0x010e220000301000 */
[----:B------:R-:W-:-:S14]  /*21e0*/  DSETP.GEU.AND P0, PT, |R4|, UR4, PT ;  /* 0x0000000404007e2a */ /* 0x000fdc000bf0e200 */
[----:B0-----:R-:W-:Y:S01]  /*21f0*/  @!P0 FMUL R24, R24, 1.175494350822287508e-38 ;  /* 0x0080000018188820 */ /* 0x001fe20000400000 */
[----:B------:R-:W-:Y:S06]  /*2200*/  BRA `(.L_x_3386) ;  /* 0x00000008007c7947 */ /* 0x000fec0003800000 */
.L_x_3381:
        /* <DEDUP_REMOVED lines=12> */
.L_x_3395:
[----:B------:R-:W4:Y:S01]  /*22d0*/  LDG.E.64 R4, desc[UR36][R4.64] ;  /* 0x0000002404047981 */ /* 0x000f22000c1e1b00 */
[----:B------:R-:W-:Y:S01]  /*22e0*/  UMOV UR4, 0xf0000000 ;  /* 0xf000000000047882 */ /* 0x000fe20000000000 */
[----:B------:R-:W-:Y:S01]  /*22f0*/  UMOV UR5, 0x380fffff ;  /* 0x380fffff00057882 */ /* 0x000fe20000000000 */
[----:B----4-:R-:W0:Y:S01]  /*2300*/  F2F.F32.F64 R24, R4 ;  /* 0x0000000400187310 */ /* 0x010e220000301000 */
[----:B------:R-:W-:-:S14]  /*2310*/  DSETP.GEU.AND P0, PT, |R4|, UR4, PT ;  /* 0x0000000404007e2a */ /* 0x000fdc000bf0e200 */
[----:B0-----:R-:W-:Y:S01]  /*2320*/  @!P0 FMUL R24, R24, 1.175494350822287508e-38 ;  /* 0x0080000018188820 */ /* 0x001fe20000400000 */
[----:B------:R-:W-:Y:S06]  /*2330*/  BRA `(.L_x_3386) ;  /* 0x0000000800307947 */ /* 0x000fec0003800000 */
.L_x_3394:
        /* <DEDUP_REMOVED lines=26> */
.L_x_3397:
        /* <DEDUP_REMOVED lines=8> */
[----:B------:R-:W-:Y:S01]  /*2560*/  @P0 FMUL.FTZ R24, R3, 1.9259299443872358531e-34 ;  /* 0x0780000003180820 */ /* 0x000fe20000410000 */
[----:B------:R-:W-:Y:S02]  /*2570*/  IMAD.SHL.U32 R3, R4, 0x1000000, RZ ;  /* 0x0100000004037824 */ /* 0x000fe400078e00ff */
[----:B------:R-:W-:-:S05]  /*2580*/  @!P0 FADD.FTZ R24, R0, -0.5 ;  /* 0xbf00000000188421 */ /* 0x000fca0000010000 */
[----:B------:R-:W-:Y:S01]  /*2590*/  LOP3.LUT R24, R24, 0x80000000, R3, 0xf8, !PT ;  /* 0x8000000018187812 */ /* 0x000fe200078ef803 */
[----:B------:R-:W-:Y:S06]  /*25a0*/  BRA `(.L_x_3386) ;  /* 0x0000000400947947 */ /* 0x000fec0003800000 */
.L_x_3396:
[----:B------:R-:W4:Y:S02]  /*25b0*/  LDG.E.U16 R4, desc[UR36][R4.64] ;  /* 0x0000002404047981 */ /* 0x000f24000c1e1500 */
[----:B----4-:R-:W-:Y:S01]  /*25c0*/  IMAD.U32 R24, R4, 0x10000, RZ ;  /* 0x0001000004187824 */ /* 0x010fe200078e00ff */
[----:B------:R-:W-:Y:S06]  /*25d0*/  BRA `(.L_x_3386) ;  /* 0x0000000400887947 */ /* 0x000fec0003800000 */
.L_x_3393:
        /* <DEDUP_REMOVED lines=11> */
.L_x_3400:
        /* <DEDUP_REMOVED lines=20> */
.L_x_3402:
[----:B------:R-:W-:Y:S05]  /*27d0*/  BSYNC B0 ;  /* 0x0000000000007941 */ /* 0x000fea0003800000 */
.L_x_3401:
[----:B------:R-:W-:Y:S01]  /*27e0*/  IMAD.SHL.U32 R3, R3, 0x100000, RZ ;  /* 0x0010000003037824 */ /* 0x000fe200078e00ff */
[----:B------:R-:W-:-:S04]  /*27f0*/  LEA R5, R0, 0x3b800000, 0x17 ;  /* 0x3b80000000057811 */ /* 0x000fc800078eb8ff */
[----:B------:R-:W-:Y:S01]  /*2800*/  LOP3.LUT R24, R5, R3, R24, 0xfe, !PT ;  /* 0x0000000305187212 */ /* 0x000fe200078efe18 */
[----:B------:R-:W-:Y:S06]  /*2810*/  BRA `(.L_x_3386) ;  /* 0x0000000000f87947 */ /* 0x000fec0003800000 */
.L_x_3399:
        /* <DEDUP_REMOVED lines=20> */
.L_x_3404:
[----:B------:R-:W-:Y:S05]  /*2960*/  BSYNC B0 ;  /* 0x0000000000007941 */ /* 0x000fea0003800000 */
.L_x_3403:
[----:B------:R-:W-:Y:S01]  /*2970*/  IMAD.SHL.U32 R3, R3, 0x200000, RZ ;  /* 0x0020000003037824 */ /* 0x000fe200078e00ff */
[----:B------:R-:W-:-:S04]  /*2980*/  LEA R5, R0, 0x37800000, 0x17 ;  /* 0x3780000000057811 */ /* 0x000fc800078eb8ff */
[----:B------:R-:W-:Y:S01]  /*2990*/  LOP3.LUT R24, R5, R3, R24, 0xfe, !PT ;  /* 0x0000000305187212 */ /* 0x000fe200078efe18 */
[----:B------:R-:W-:Y:S06]  /*29a0*/  BRA `(.L_x_3386) ;  /* 0x0000000000947947 */ /* 0x000fec0003800000 */
.L_x_3398:
        /* <DEDUP_REMOVED lines=14> */
.L_x_3385:
        /* <DEDUP_REMOVED lines=16> */
.L_x_3407:
[----:B------:R-:W-:Y:S01]  /*2b90*/  IMAD.MOV.U32 R24, RZ, RZ, RZ ;  /* 0x000000ffff187224 */ /* 0x000fe200078e00ff */
[----:B------:R-:W-:Y:S06]  /*2ba0*/  BRA `(.L_x_3386) ;  /* 0x0000000000147947 */ /* 0x000fec0003800000 */
.L_x_3406:
[----:B------:R-:W4:Y:S02]  /*2bb0*/  LDG.E.64 R24, desc[UR36][R4.64] ;  /* 0x0000002404187981 */ /* 0x000f24000c1e1b00 */
[----:B----4-:R0:W4:Y:S01]  /*2bc0*/  I2F.U64 R24, R24 ;  /* 0x0000001800187312 */ /* 0x0101220000301000 */
[----:B------:R-:W-:Y:S05]  /*2bd0*/  BRA `(.L_x_3386) ;  /* 0x0000000000087947 */ /* 0x000fea0003800000 */
.L_x_3405:
[----:B------:R-:W4:Y:S02]  /*2be0*/  LDG.E R4, desc[UR36][R4.64] ;  /* 0x0000002404047981 */ /* 0x000f24000c1e1900 */
[----:B----4-:R-:W-:-:S07]  /*2bf0*/  I2FP.F32.U32 R24, R4 ;  /* 0x0000000400187245 */ /* 0x010fce0000201000 */
.L_x_3386:
[----:B------:R-:W-:Y:S05]  /*2c00*/  BSYNC B6 ;  /* 0x0000000000067941 */ /* 0x000fea0003800000 */
.L_x_3380:
        /* <DEDUP_REMOVED lines=20> */
.L_x_3412:
[----:B------:R-:W2:Y:S02]  /*2d50*/  LDG.E.U8 R4, desc[UR36][R4.64] ;  /* 0x0000002404047981 */ /* 0x000ea4000c1e1100 */
[----:B--2---:R-:W-:Y:S01]  /*2d60*/  I2FP.F32.U32 R25, R4 ;  /* 0x0000000400197245 */ /* 0x004fe20000201000 */
[----:B------:R-:W-:Y:S06]  /*2d70*/  BRA `(.L_x_3414) ;  /* 0x0000000c002c7947 */ /* 0x000fec0003800000 */
.L_x_3411:
        /* <DEDUP_REMOVED lines=9> */
.L_x_3416:
[----:B------:R-:W2:Y:S02]  /*2e10*/  LDG.E R4, desc[UR36][R4.64] ;  /* 0x0000002404047981 */ /* 0x000ea4000c1e1900 */
[----:B--2---:R-:W-:Y:S01]  /*2e20*/  I2FP.F32.S32 R25, R4 ;  /* 0x0000000400197245 */ /* 0x004fe20000201400 */
[----:B------:R-:W-:Y:S06]  /*2e30*/  BRA `(.L_x_3414) ;  /* 0x0000000800fc7947 */ /* 0x000fec0003800000 */
.L_x_3415:
[----:B------:R-:W2:Y:S02]  /*2e40*/  LDG.E.U16 R4, desc[UR36][R4.64] ;  /* 0x0000002404047981 */ /* 0x000ea4000c1e1500 */
[----:B--2---:R0:W2:Y:S01]  /*2e50*/  I2F.S16 R25, R4 ;  /* 0x0000000400197306 */ /* 0x0040a20000101400 */
[----:B------:R-:W-:Y:S05]  /*2e60*/  BRA `(.L_x_3414) ;  /* 0x0000000800f07947 */ /* 0x000fea0003800000 */
.L_x_3410:
        /* <DEDUP_REMOVED lines=8> */
.L_x_3418:
[----:B------:R-:W2:Y:S02]  /*2ef0*/  LDG.E.U16 R4, desc[UR36][R4.64] ;  /* 0x0000002404047981 */ /* 0x000ea4000c1e1500 */
[----:B--2---:R-:W-:Y:S01]  /*2f00*/  HADD2.F32 R25, -RZ, R4.H0_H0 ;  /* 0x20000004ff197230 */ /* 0x004fe20000004100 */
[----:B------:R-:W-:Y:S06]  /*2f10*/  BRA `(.L_x_3414) ;  /* 0x0000000800c47947 */ /* 0x000fec0003800000 */
.L_x_3417:
        /* <DEDUP_REMOVED lines=8> */
.L_x_3420:
[----:B------:R-:W2:Y:S02]  /*2fa0*/  LDG.E.U16 R4, desc[UR36][R4.64] ;  /* 0x0000002404047981 */ /* 0x000ea4000c1e1500 */
[----:B--2---:R-:W-:Y:S01]  /*2fb0*/  HADD2.F32 R25, -RZ, R4.H0_H0 ;  /* 0x20000004ff197230 */ /* 0x004fe20000004100 */
[----:B------:R-:W-:Y:S06]  /*2fc0*/  BRA `(.L_x_3414) ;  /* 0x0000000800987947 */ /* 0x000fec0003800000 */
.L_x_3419:
[----:B------:R-:W2:Y:S01]  /*2fd0*/  LDG.E.64 R4, desc[UR36][R4.64] ;  /* 0x0000002404047981 */ /* 0x000ea2000c1e1b00 */
[----:B------:R-:W-:Y:S01]  /*2fe0*/  UMOV UR4, 0xf0000000 ;  /* 0xf000000000047882 */ /* 0x000fe20000000000 */
[----:B------:R-:W-:Y:S01]  /*2ff0*/  UMOV UR5, 0x380fffff ;  /* 0x380fffff00057882 */ /* 0x000fe20000000000 */
[----:B--2---:R-:W0:Y:S01]  /*3000*/  F2F.F32.F64 R25, R4 ;  /* 0x0000000400197310 */ /* 0x004e220000301000 */
[----:B------:R-:W-:-:S14]  /*3010*/  DSETP.GEU.AND P0, PT, |R4|, UR4, PT ;  /* 0x0000000404007e2a */ /* 0x000fdc000bf0e200 */
[----:B0-----:R-:W-:Y:S01]  /*3020*/  @!P0 FMUL R25, R25, 1.175494350822287508e-38 ;  /* 0x0080000019198820 */ /* 0x001fe20000400000 */
[----:B------:R-:W-:Y:S06]  /*3030*/  BRA `(.L_x_3414) ;  /* 0x00000008007c7947 */ /* 0x000fec0003800000 */
.L_x_3409:
        /* <DEDUP_REMOVED lines=12> */
.L_x_3423:
[----:B------:R-:W2:Y:S01]  /*3100*/  LDG.E.64 R4, desc[UR36][R4.64] ;  /* 0x0000002404047981 */ /* 0x000ea2000c1e1b00 */
[----:B------:R-:W-:Y:S01]  /*3110*/  UMOV UR4, 0xf0000000 ;  /* 0xf000000000047882 */ /* 0x000fe20000000000 */
[----:B------:R-:W-:Y:S01]  /*3120*/  UMOV UR5, 0x380fffff ;  /* 0x380fffff00057882 */ /* 0x000fe20000000000 */
[----:B--2---:R-:W0:Y:S01]  /*3130*/  F2F.F32.F64 R25, R4 ;  /* 0x0000000400197310 */ /* 0x004e220000301000 */
[----:B------:R-:W-:-:S14]  /*3140*/  DSETP.GEU.AND P0, PT, |R4|, UR4, PT ;  /* 0x0000000404007e2a */ /* 0x000fdc000bf0e200 */
[----:B0-----:R-:W-:Y:S01]  /*3150*/  @!P0 FMUL R25, R25, 1.175494350822287508e-38 ;  /* 0x0080000019198820 */ /* 0x001fe20000400000 */
[----:B------:R-:W-:Y:S06]  /*3160*/  BRA `(.L_x_3414) ;  /* 0x0000000800307947 */ /* 0x000fec0003800000 */
.L_x_3422:
        /* <DEDUP_REMOVED lines=26> */
.L_x_3425:
        /* <DEDUP_REMOVED lines=13> */
.L_x_3424:
[----:B------:R-:W2:Y:S02]  /*33e0*/  LDG.E.U16 R4, desc[UR36][R4.64] ;  /* 0x0000002404047981 */ /* 0x000ea4000c1e1500 */
[----:B--2---:R-:W-:Y:S01]  /*33f0*/  IMAD.U32 R25, R4, 0x10000, RZ ;  /* 0x0001000004197824 */ /* 0x004fe200078e00ff */
[----:B------:R-:W-:Y:S06]  /*3400*/  BRA `(.L_x_3414) ;  /* 0x0000000400887947 */ /* 0x000fec0003800000 */
.L_x_3421:
        /* <DEDUP_REMOVED lines=11> */
.L_x_3428:
        /* <DEDUP_REMOVED lines=20> */
.L_x_3430:
[----:B------:R-:W-:Y:S05]  /*3600*/  BSYNC B0 ;  /* 0x0000000000007941 */ /* 0x000fea0003800000 */
.L_x_3429:
[----:B------:R-:W-:Y:S01]  /*3610*/  IMAD.SHL.U32 R3, R3, 0x100000, RZ ;  /* 0x0010000003037824 */ /* 0x000fe200078e00ff */
[----:B------:R-:W-:-:S04]  /*3620*/  LEA R0, R0, 0x3b800000, 0x17 ;  /* 0x3b80000000007811 */ /* 0x000fc800078eb8ff */
[----:B------:R-:W-:Y:S01]  /*3630*/  LOP3.LUT R25, R0, R3, R25, 0xfe, !PT ;  /* 0x0000000300197212 */ /* 0x000fe200078efe19 */
[----:B------:R-:W-:Y:S06]  /*3640*/  BRA `(.L_x_3414) ;  /* 0x0000000000f87947 */ /* 0x000fec0003800000 */
.L_x_3427:
        /* <DEDUP_REMOVED lines=20> */
.L_x_3432:
[----:B------:R-:W-:Y:S05]  /*3790*/  BSYNC B0 ;  /* 0x0000000000007941 */ /* 0x000fea0003800000 */
.L_x_3431:
[----:B------:R-:W-:Y:S01]  /*37a0*/  IMAD.SHL.U32 R3, R3, 0x200000, RZ ;  /* 0x0020000003037824 */ /* 0x000fe200078e00ff */
[----:B------:R-:W-:-:S04]  /*37b0*/  LEA R0, R0, 0x37800000, 0x17 ;  /* 0x3780000000007811 */ /* 0x000fc800078eb8ff */
[----:B------:R-:W-:Y:S01]  /*37c0*/  LOP3.LUT R25, R0, R3, R25, 0xfe, !PT ;  /* 0x0000000300197212 */ /* 0x000fe200078efe19 */
[----:B------:R-:W-:Y:S06]  /*37d0*/  BRA `(.L_x_3414) ;  /* 0x0000000000947947 */ /* 0x000fec0003800000 */
.L_x_3426:
        /* <DEDUP_REMOVED lines=14> */
.L_x_3413:
        /* <DEDUP_REMOVED lines=16> */
.L_x_3435:
[----:B------:R-:W-:Y:S01]  /*39c0*/  IMAD.MOV.U32 R25, RZ, RZ, RZ ;  /* 0x000000ffff197224 */ /* 0x000fe200078e00ff */
[----:B------:R-:W-:Y:S06]  /*39d0*/  BRA `(.L_x_3414) ;  /* 0x0000000000147947 */ /* 0x000fec0003800000 */
.L_x_3434:
[----:B------:R-:W2:Y:S02]  /*39e0*/  LDG.E.64 R4, desc[UR36][R4.64] ;  /* 0x0000002404047981 */ /* 0x000ea4000c1e1b00 */
[----:B--2---:R0:W2:Y:S01]  /*39f0*/  I2F.U64 R25, R4 ;  /* 0x0000000400197312 */ /* 0x0040a20000301000 */
[----:B------:R-:W-:Y:S05]  /*3a00*/  BRA `(.L_x_3414) ;  /* 0x0000000000087947 */ /* 0x000fea0003800000 */
.L_x_3433:
[----:B------:R-:W2:Y:S02]  /*3a10*/  LDG.E R4, desc[UR36][R4.64] ;  /* 0x0000002404047981 */ /* 0x000ea4000c1e1900 */
[----:B--2---:R-:W-:-:S07]  /*3a20*/  I2FP.F32.U32 R25, R4 ;  /* 0x0000000400197245 */ /* 0x004fce0000201000 */
.L_x_3414:
[----:B------:R-:W-:Y:S05]  /*3a30*/  BSYNC B6 ;  /* 0x0000000000067941 */ /* 0x000fea0003800000 */
.L_x_3408:
[----:B------:R-:W-:-:S07]  /*3a40*/  VIADD R16, R16, 0x80 ;  /* 0x0000008010107836 */ /* 0x000fce0000000000 */
.L_x_3379:
[----:B------:R-:W-:Y:S05]  /*3a50*/  BSYNC B7 ;  /* 0x0000000000077941 */ /* 0x000fea0003800000 */
.L_x_3378:
[----:B------:R-:W-:Y:S01]  /*3a60*/  ISETP.GE.AND P0, PT, R16, R17, PT ;  /* 0x000000111000720c */ /* 0x000fe20003f06270 */
[----:B------:R-:W-:Y:S01]  /*3a70*/  BSSY B7, `(.L_x_3436) ;  /* 0x00001cd000077945 */ /* 0x000fe20003800000 */
[----:B------:R-:W-:Y:S01]  /*3a80*/  IMAD.MOV.U32 R23, RZ, RZ, RZ ;  /* 0x000000ffff177224 */ /* 0x000fe200078e00ff */
[----:B------:R-:W-:-:S10]  /*3a90*/  CS2R R18, SRZ ;  /* 0x0000000000127805 */ /* 0x000fd4000001ff00 */
        /* <DEDUP_REMOVED lines=22> */
.L_x_3442:
[----:B------:R-:W4:Y:S02]  /*3c00*/  LDG.E.U8 R4, desc[UR36][R4.64] ;  /* 0x0000002404047981 */ /* 0x000f24000c1e1100 */
[----:B----4-:R-:W-:Y:S01]  /*3c10*/  I2FP.F32.U32 R18, R4 ;  /* 0x0000000400127245 */ /* 0x010fe20000201000 */
[----:B------:R-:W-:Y:S06]  /*3c20*/  BRA `(.L_x_3444) ;  /* 0x0000000c002c7947 */ /* 0x000fec0003800000 */
.L_x_3441:
        /* <DEDUP_REMOVED lines=9> */
.L_x_3446:
[----:B------:R-:W4:Y:S02]  /*3cc0*/  LDG.E R4, desc[UR36][R4.64] ;  /* 0x0000002404047981 */ /* 0x000f24000c1e1900 */
[----:B----4-:R-:W-:Y:S01]  /*3cd0*/  I2FP.F32.S32 R18, R4 ;  /* 0x0000000400127245 */ /* 0x010fe20000201400 */
[----:B------:R-:W-:Y:S06]  /*3ce0*/  BRA `(.L_x_3444) ;  /* 0x0000000800fc7947 */ /* 0x000fec0003800000 */
.L_x_3445:
[----:B------:R-:W4:Y:S02]  /*3cf0*/  LDG.E.U16 R4, desc[UR36][R4.64] ;  /* 0x0000002404047981 */ /* 0x000f24000c1e1500 */
[----:B----4-:R0:W4:Y:S01]  /*3d00*/  I2F.S16 R18, R4 ;  /* 0x0000000400127306 */ /* 0x0101220000101400 */
[----:B------:R-:W-:Y:S05]  /*3d10*/  BRA `(.L_x_3444) ;  /* 0x0000000800f07947 */ /* 0x000fea0003800000 */
.L_x_3440:
        /* <DEDUP_REMOVED lines=8> */
.L_x_3448:
[----:B------:R-:W4:Y:S02]  /*3da0*/  LDG.E.U16 R4, desc[UR36][R4.64] ;  /* 0x0000002404047981 */ /* 0x000f24000c1e1500 */
[----:B----4-:R-:W-:Y:S01]  /*3db0*/  HADD2.F32 R18, -RZ, R4.H0_H0 ;  /* 0x20000004ff127230 */ /* 0x010fe20000004100 */
[----:B------:R-:W-:Y:S06]  /*3dc0*/  BRA `(.L_x_3444) ;  /* 0x0000000800c47947 */ /* 0x000fec0003800000 */
.L_x_3447:
        /* <DEDUP_REMOVED lines=8> */
.L_x_3450:
[----:B------:R-:W4:Y:S02]  /*3e50*/  LDG.E.U16 R4, desc[UR36][R4.64] ;  /* 0x0000002404047981 */ /* 0x000f24000c1e1500 */
[----:B----4-:R-:W-:Y:S01]  /*3e60*/  HADD2.F32 R18, -RZ, R4.H0_H0 ;  /* 0x20000004ff127230 */ /* 0x010fe20000004100 */
[----:B------:R-:W-:Y:S06]  /*3e70*/  BRA `(.L_x_3444) ;  /* 0x0000000800987947 */ /* 0x000fec0003800000 */
.L_x_3449:
[----:B------:R-:W4:Y:S01]  /*3e80*/  LDG.E.64 R4, desc[UR36][R4.64] ;  /* 0x0000002404047981 */ /* 0x000f22000c1e1b00 */
[----:B------:R-:W-:Y:S01]  /*3e90*/  UMOV UR4, 0xf0000000 ;  /* 0xf000000000047882 */ /* 0x000fe20000000000 */
[----:B------:R-:W-:Y:S01]  /*3ea0*/  UMOV UR5, 0x380fffff ;  /* 0x380fffff00057882 */ /* 0x000fe20000000000 */
[----:B----4-:R-:W0:Y:S01]  /*3eb0*/  F2F.F32.F64 R18, R4 ;  /* 0x0000000400127310 */ /* 0x010e220000301000 */
[----:B------:R-:W-:-:S14]  /*3ec0*/  DSETP.GEU.AND P0, PT, |R4|, UR4, PT ;  /* 0x0000000404007e2a */ /* 0x000fdc000bf0e200 */
[----:B0-----:R-:W-:Y:S01]  /*3ed0*/  @!P0 FMUL R18, R18, 1.175494350822287508e-38 ;  /* 0x0080000012128820 */ /* 0x001fe20000400000 */
[----:B------:R-:W-:Y:S06]  /*3ee0*/  BRA `(.L_x_3444) ;  /* 0x00000008007c7947 */ /* 0x000fec0003800000 */
.L_x_3439:
        /* <DEDUP_REMOVED lines=12> */
.L_x_3453:
[----:B------:R-:W4:Y:S01]  /*3fb0*/  LDG.E.64 R4, desc[UR36][R4.64] ;  /* 0x0000002404047981 */ /* 0x000f22000c1e1b00 */
[----:B------:R-:W-:Y:S01]  /*3fc0*/  UMOV UR4, 0xf0000000 ;  /* 0xf000000000047882 */ /* 0x000fe20000000000 */
[----:B------:R-:W-:Y:S01]  /*3fd0*/  UMOV UR5, 0x380fffff ;  /* 0x380fffff00057882 */ /* 0x000fe20000000000 */
[----:B----4-:R-:W0:Y:S01]  /*3fe0*/  F2F.F32.F64 R18, R4 ;  /* 0x0000000400127310 */ /* 0x010e220000301000 */
[----:B------:R-:W-:-:S14]  /*3ff0*/  DSETP.GEU.AND P0, PT, |R4|, UR4, PT ;  /* 0x0000000404007e2a */ /* 0x000fdc000bf0e200 */
[----:B0-----:R-:W-:Y:S01]  /*4000*/  @!P0 FMUL R18, R18, 1.175494350822287508e-38 ;  /* 0x0080000012128820 */ /* 0x001fe20000400000 */
[----:B------:R-:W-:Y:S06]  /*4010*/  BRA `(.L_x_3444) ;  /* 0x0000000800307947 */ /* 0x000fec0003800000 */
.L_x_3452:
        /* <DEDUP_REMOVED lines=26> */
.L_x_3455:
        /* <DEDUP_REMOVED lines=13> */
.L_x_3454:
[----:B------:R-:W4:Y:S02]  /*4290*/  LDG.E.U16 R4, desc[UR36][R4.64] ;  /* 0x0000002404047981 */ /* 0x000f24000c1e1500 */
[----:B----4-:R-:W-:Y:S01]  /*42a0*/  IMAD.U32 R18, R4, 0x10000, RZ ;  /* 0x0001000004127824 */ /* 0x010fe200078e00ff */
[----:B------:R-:W-:Y:S06]  /*42b0*/  BRA `(.L_x_3444) ;  /* 0x0000000400887947 */ /* 0x000fec0003800000 */
.L_x_3451:
        /* <DEDUP_REMOVED lines=11> */
.L_x_3458:
        /* <DEDUP_REMOVED lines=20> */
.L_x_3460:
[----:B------:R-:W-:Y:S05]  /*44b0*/  BSYNC B0 ;  /* 0x0000000000007941 */ /* 0x000fea0003800000 */
.L_x_3459:
[----:B------:R-:W-:Y:S01]  /*44c0*/  IMAD.SHL.U32 R3, R3, 0x100000, RZ ;  /* 0x0010000003037824 */ /* 0x000fe200078e00ff */
[----:B------:R-:W-:-:S04]  /*44d0*/  LEA R5, R0, 0x3b800000, 0x17 ;  /* 0x3b80000000057811 */ /* 0x000fc800078eb8ff */
[----:B------:R-:W-:Y:S01]  /*44e0*/  LOP3.LUT R18, R5, R3, R18, 0xfe, !PT ;  /* 0x0000000305127212 */ /* 0x000fe200078efe12 */
[----:B------:R-:W-:Y:S06]  /*44f0*/  BRA `(.L_x_3444) ;  /* 0x0000000000f87947 */ /* 0x000fec0003800000 */
.L_x_3457:
        /* <DEDUP_REMOVED lines=20> */
.L_x_3462:
[----:B------:R-:W-:Y:S05]  /*4640*/  BSYNC B0 ;  /* 0x0000000000007941 */ /* 0x000fea0003800000 */
.L_x_3461:
[----:B------:R-:W-:Y:S01]  /*4650*/  IMAD.SHL.U32 R3, R3, 0x200000, RZ ;  /* 0x0020000003037824 */ /* 0x000fe200078e00ff */
[----:B------:R-:W-:-:S04]  /*4660*/  LEA R5, R0, 0x37800000, 0x17 ;  /* 0x3780000000057811 */ /* 0x000fc800078eb8ff */
[----:B------:R-:W-:Y:S01]  /*4670*/  LOP3.LUT R18, R5, R3, R18, 0xfe, !PT ;  /* 0x0000000305127212 */ /* 0x000fe200078efe12 */
[----:B------:R-:W-:Y:S06]  /*4680*/  BRA `(.L_x_3444) ;  /* 0x0000000000947947 */ /* 0x000fec0003800000 */
.L_x_3456:
        /* <DEDUP_REMOVED lines=14> */
.L_x_3443:
        /* <DEDUP_REMOVED lines=16> */
.L_x_3465:
[----:B------:R-:W-:Y:S01]  /*4870*/  IMAD.MOV.U32 R18, RZ, RZ, RZ ;  /* 0x000000ffff127224 */ /* 0x000fe200078e00ff */
[----:B------:R-:W-:Y:S06]  /*4880*/  BRA `(.L_x_3444) ;  /* 0x0000000000147947 */ /* 0x000fec0003800000 */
.L_x_3464:
[----:B------:R-:W4:Y:S02]  /*4890*/  LDG.E.64 R4, desc[UR36][R4.64] ;  /* 0x0000002404047981 */ /* 0x000f24000c1e1b00 */
[----:B----4-:R0:W4:Y:S01]  /*48a0*/  I2F.U64 R18, R4 ;  /* 0x0000000400127312 */ /* 0x0101220000301000 */
[----:B------:R-:W-:Y:S05]  /*48b0*/  BRA `(.L_x_3444) ;  /* 0x0000000000087947 */ /* 0x000fea0003800000 */
.L_x_3463:
[----:B------:R-:W4:Y:S02]  /*48c0*/  LDG.E R4, desc[UR36][R4.64] ;  /* 0x0000002404047981 */ /* 0x000f24000c1e1900 */
[----:B----4-:R-:W-:-:S07]  /*48d0*/  I2FP.F32.U32 R18, R4 ;  /* 0x0000000400127245 */ /* 0x010fce0000201000 */
.L_x_3444:
[----:B------:R-:W-:Y:S05]  /*48e0*/  BSYNC B6 ;  /* 0x0000000000067941 */ /* 0x000fea0003800000 */
.L_x_3438:
        /* <DEDUP_REMOVED lines=21> */
.L_x_3470:
[----:B------:R-:W2:Y:S02]  /*4a40*/  LDG.E.U8 R4, desc[UR36][R4.64] ;  /* 0x0000002404047981 */ /* 0x000ea4000c1e1100 */
[----:B--2---:R-:W-:Y:S01]  /*4a50*/  I2FP.F32.U32 R19, R4 ;  /* 0x0000000400137245 */ /* 0x004fe20000201000 */
[----:B------:R-:W-:Y:S06]  /*4a60*/  BRA `(.L_x_3472) ;  /* 0x0000000c002c7947 */ /* 0x000fec0003800000 */
.L_x_3469:
        /* <DEDUP_REMOVED lines=9> */
.L_x_3474:
[----:B------:R-:W2:Y:S02]  /*4b00*/  LDG.E R4, desc[UR36][R4.64] ;  /* 0x0000002404047981 */ /* 0x000ea4000c1e1900 */
[----:B--2---:R-:W-:Y:S01]  /*4b10*/  I2FP.F32.S32 R19, R4 ;  /* 0x0000000400137245 */ /* 0x004fe20000201400 */
[----:B------:R-:W-:Y:S06]  /*4b20*/  BRA `(.L_x_3472) ;  /* 0x0000000800fc7947 */ /* 0x000fec0003800000 */
.L_x_3473:
[----:B------:R-:W2:Y:S02]  /*4b30*/  LDG.E.U16 R4, desc[UR36][R4.64] ;  /* 0x0000002404047981 */ /* 0x000ea4000c1e1500 */
[----:B--2---:R0:W1:Y:S01]  /*4b40*/  I2F.S16 R19, R4 ;  /* 0x0000000400137306 */ /* 0x0040620000101400 */
[----:B------:R-:W-:Y:S05]  /*4b50*/  BRA `(.L_x_3472) ;  /* 0x0000000800f07947 */ /* 0x000fea0003800000 */
.L_x_3468:
        /* <DEDUP_REMOVED lines=8> */
.L_x_3476:
[----:B------:R-:W2:Y:S02]  /*4be0*/  LDG.E.U16 R4, desc[UR36][R4.64] ;  /* 0x0000002404047981 */ /* 0x000ea4000c1e1500 */
[----:B--2---:R-:W-:Y:S01]  /*4bf0*/  HADD2.F32 R19, -RZ, R4.H0_H0 ;  /* 0x20000004ff137230 */ /* 0x004fe20000004100 */
[----:B------:R-:W-:Y:S06]  /*4c00*/  BRA `(.L_x_3472) ;  /* 0x0000000800c47947 */ /* 0x000fec0003800000 */
.L_x_3475:
        /* <DEDUP_REMOVED lines=8> */
.L_x_3478:
[----:B------:R-:W2:Y:S02]  /*4c90*/  LDG.E.U16 R4, desc[UR36][R4.64] ;  /* 0x0000002404047981 */ /* 0x000ea4000c1e1500 */
[----:B--2---:R-:W-:Y:S01]  /*4ca0*/  HADD2.F32 R19, -RZ, R4.H0_H0 ;  /* 0x20000004ff137230 */ /* 0x004fe20000004100 */
[----:B------:R-:W-:Y:S06]  /*4cb0*/  BRA `(.L_x_3472) ;  /* 0x0000000800987947 */ /* 0x000fec0003800000 */
.L_x_3477:
[----:B------:R-:W2:Y:S01]  /*4cc0*/  LDG.E.64 R4, desc[UR36][R4.64] ;  /* 0x0000002404047981 */ /* 0x000ea2000c1e1b00 */
[----:B------:R-:W-:Y:S01]  /*4cd0*/  UMOV UR4, 0xf0000000 ;  /* 0xf000000000047882 */ /* 0x000fe20000000000 */
[----:B------:R-:W-:Y:S01]  /*4ce0*/  UMOV UR5, 0x380fffff ;  /* 0x380fffff00057882 */ /* 0x000fe20000000000 */
[----:B--2---:R-:W0:Y:S01]  /*4cf0*/  F2F.F32.F64 R19, R4 ;  /* 0x0000000400137310 */ /* 0x004e220000301000 */
[----:B------:R-:W-:-:S14]  /*4d00*/  DSETP.GEU.AND P0, PT, |R4|, UR4, PT ;  /* 0x0000000404007e2a */ /* 0x000fdc000bf0e200 */
[----:B0-----:R-:W-:Y:S01]  /*4d10*/  @!P0 FMUL R19, R19, 1.175494350822287508e-38 ;  /* 0x0080000013138820 */ /* 0x001fe20000400000 */
[----:B------:R-:W-:Y:S06]  /*4d20*/  BRA `(.L_x_3472) ;  /* 0x00000008007c7947 */ /* 0x000fec0003800000 */
.L_x_3467:
        /* <DEDUP_REMOVED lines=12> */
.L_x_3481:
[----:B------:R-:W2:Y:S01]  /*4df0*/  LDG.E.64 R4, desc[UR36][R4.64] ;  /* 0x0000002404047981 */ /* 0x000ea2000c1e1b00 */
[----:B------:R-:W-:Y:S01]  /*4e00*/  UMOV UR4, 0xf0000000 ;  /* 0xf000000000047882 */ /* 0x000fe20000000000 */
[----:B------:R-:W-:Y:S01]  /*4e10*/  UMOV UR5, 0x380fffff ;  /* 0x380fffff00057882 */ /* 0x000fe20000000000 */
[----:B--2---:R-:W0:Y:S01]  /*4e20*/  F2F.F32.F64 R19, R4 ;  /* 0x0000000400137310 */ /* 0x004e220000301000 */
[----:B------:R-:W-:-:S14]  /*4e30*/  DSETP.GEU.AND P0, PT, |R4|, UR4, PT ;  /* 0x0000000404007e2a */ /* 0x000fdc000bf0e200 */
[----:B0-----:R-:W-:Y:S01]  /*4e40*/  @!P0 FMUL R19, R19, 1.175494350822287508e-38 ;  /* 0x0080000013138820 */ /* 0x001fe20000400000 */
[----:B------:R-:W-:Y:S06]  /*4e50*/  BRA `(.L_x_3472) ;  /* 0x0000000800307947 */ /* 0x000fec0003800000 */
.L_x_3480:
        /* <DEDUP_REMOVED lines=26> */
.L_x_3483:
        /* <DEDUP_REMOVED lines=13> */
.L_x_3482:
[----:B------:R-:W2:Y:S02]  /*50d0*/  LDG.E.U16 R4, desc[UR36][R4.64] ;  /* 0x0000002404047981 */ /* 0x000ea4000c1e1500 */
[----:B--2---:R-:W-:Y:S01]  /*50e0*/  IMAD.U32 R19, R4, 0x10000, RZ ;  /* 0x0001000004137824 */ /* 0x004fe200078e00ff */
[----:B------:R-:W-:Y:S06]  /*50f0*/  BRA `(.L_x_3472) ;  /* 0x0000000400887947 */ /* 0x000fec0003800000 */
.L_x_3479:
        /* <DEDUP_REMOVED lines=11> */
.L_x_3486:
        /* <DEDUP_REMOVED lines=20> */
.L_x_3488:
[----:B------:R-:W-:Y:S05]  /*52f0*/  BSYNC B0 ;  /* 0x0000000000007941 */ /* 0x000fea0003800000 */
.L_x_3487:
[----:B------:R-:W-:Y:S01]  /*5300*/  IMAD.SHL.U32 R3, R3, 0x100000, RZ ;  /* 0x0010000003037824 */ /* 0x000fe200078e00ff */
[----:B------:R-:W-:-:S04]  /*5310*/  LEA R0, R0, 0x3b800000, 0x17 ;  /* 0x3b80000000007811 */ /* 0x000fc800078eb8ff */
[----:B------:R-:W-:Y:S01]  /*5320*/  LOP3.LUT R19, R0, R3, R19, 0xfe, !PT ;  /* 0x0000000300137212 */ /* 0x000fe200078efe13 */
[----:B------:R-:W-:Y:S06]  /*5330*/  BRA `(.L_x_3472) ;  /* 0x0000000000f87947 */ /* 0x000fec0003800000 */
.L_x_3485:
        /* <DEDUP_REMOVED lines=20> */
.L_x_3490:
[----:B------:R-:W-:Y:S05]  /*5480*/  BSYNC B0 ;  /* 0x0000000000007941 */ /* 0x000fea0003800000 */
.L_x_3489:
[----:B------:R-:W-:Y:S01]  /*5490*/  IMAD.SHL.U32 R3, R3, 0x200000, RZ ;  /* 0x0020000003037824 */ /* 0x000fe200078e00ff */
[----:B------:R-:W-:-:S04]  /*54a0*/  LEA R0, R0, 0x37800000, 0x17 ;  /* 0x3780000000007811 */ /* 0x000fc800078eb8ff */
[----:B------:R-:W-:Y:S01]  /*54b0*/  LOP3.LUT R19, R0, R3, R19, 0xfe, !PT ;  /* 0x0000000300137212 */ /* 0x000fe200078efe13 */
[----:B------:R-:W-:Y:S06]  /*54c0*/  BRA `(.L_x_3472) ;  /* 0x0000000000947947 */ /* 0x000fec0003800000 */
.L_x_3484:
        /* <DEDUP_REMOVED lines=14> */
.L_x_3471:
        /* <DEDUP_REMOVED lines=16> */
.L_x_3493:
[----:B------:R-:W-:Y:S01]  /*56b0*/  IMAD.MOV.U32 R19, RZ, RZ, RZ ;  /* 0x000000ffff137224 */ /* 0x000fe200078e00ff */
[----:B------:R-:W-:Y:S06]  /*56c0*/  BRA `(.L_x_3472) ;  /* 0x0000000000147947 */ /* 0x000fec0003800000 */
.L_x_3492:
[----:B------:R-:W2:Y:S02]  /*56d0*/  LDG.E.64 R4, desc[UR36][R4.64] ;  /* 0x0000002404047981 */ /* 0x000ea4000c1e1b00 */
[----:B--2---:R0:W1:Y:S01]  /*56e0*/  I2F.U64 R19, R4 ;  /* 0x0000000400137312 */ /* 0x0040620000301000 */
[----:B------:R-:W-:Y:S05]  /*56f0*/  BRA `(.L_x_3472) ;  /* 0x0000000000087947 */ /* 0x000fea0003800000 */
.L_x_3491:
[----:B------:R-:W2:Y:S02]  /*5700*/  LDG.E R4, desc[UR36][R4.64] ;  /* 0x0000002404047981 */ /* 0x000ea4000c1e1900 */
[----:B--2---:R-:W-:-:S07]  /*5710*/  I2FP.F32.U32 R19, R4 ;  /* 0x0000000400137245 */ /* 0x004fce0000201000 */
.L_x_3472:
[----:B------:R-:W-:Y:S05]  /*5720*/  BSYNC B6 ;  /* 0x0000000000067941 */ /* 0x000fea0003800000 */
.L_x_3466:
[----:B------:R-:W-:-:S07]  /*5730*/  VIADD R16, R16, 0x80 ;  /* 0x0000008010107836 */ /* 0x000fce0000000000 */
.L_x_3437:
[----:B------:R-:W-:Y:S05]  /*5740*/  BSYNC B7 ;  /* 0x0000000000077941 */ /* 0x000fea0003800000 */
.L_x_3436:
        /* <DEDUP_REMOVED lines=25> */
.L_x_3500:
[----:B------:R-:W4:Y:S02]  /*58e0*/  LDG.E.U8 R4, desc[UR36][R4.64] ;  /* 0x0000002404047981 */ /* 0x000f24000c1e1100 */
[----:B----4-:R-:W-:Y:S01]  /*58f0*/  I2FP.F32.U32 R22, R4 ;  /* 0x0000000400167245 */ /* 0x010fe20000201000 */
[----:B------:R-:W-:Y:S06]  /*5900*/  BRA `(.L_x_3502) ;  /* 0x0000000c002c7947 */ /* 0x000fec0003800000 */
.L_x_3499:
        /* <DEDUP_REMOVED lines=9> */
.L_x_3504:
[----:B------:R-:W4:Y:S02]  /*59a0*/  LDG.E R4, desc[UR36][R4.64] ;  /* 0x0000002404047981 */ /* 0x000f24000c1e1900 */
[----:B----4-:R-:W-:Y:S01]  /*59b0*/  I2FP.F32.S32 R22, R4 ;  /* 0x0000000400167245 */ /* 0x010fe20000201400 */
[----:B------:R-:W-:Y:S06]  /*59c0*/  BRA `(.L_x_3502) ;  /* 0x0000000800fc7947 */ /* 0x000fec0003800000 */
.L_x_3503:
[----:B------:R-:W4:Y:S02]  /*59d0*/  LDG.E.U16 R4, desc[UR36][R4.64] ;  /* 0x0000002404047981 */ /* 0x000f24000c1e1500 */
[----:B----4-:R0:W4:Y:S01]  /*59e0*/  I2F.S16 R22, R4 ;  /* 0x0000000400167306 */ /* 0x0101220000101400 */
[----:B------:R-:W-:Y:S05]  /*59f0*/  BRA `(.L_x_3502) ;  /* 0x0000000800f07947 */ /* 0x000fea0003800000 */
.L_x_3498:
        /* <DEDUP_REMOVED lines=8> */
.L_x_3506:
[----:B------:R-:W4:Y:S02]  /*5a80*/  LDG.E.U16 R4, desc[UR36][R4.64] ;  /* 0x0000002404047981 */ /* 0x000f24000c1e1500 */
[----:B----4-:R-:W-:Y:S01]  /*5a90*/  HADD2.F32 R22, -RZ, R4.H0_H0 ;  /* 0x20000004ff167230 */ /* 0x010fe20000004100 */
[----:B------:R-:W-:Y:S06]  /*5aa0*/  BRA `(.L_x_3502) ;  /* 0x0000000800c47947 */ /* 0x000fec0003800000 */
.L_x_3505:
        /* <DEDUP_REMOVED lines=8> */
.L_x_3508:
[----:B------:R-:W4:Y:S02]  /*5b30*/  LDG.E.U16 R4, desc[UR36][R4.64] ;  /* 0x0000002404047981 */ /* 0x000f24000c1e1500 */
[----:B----4-:R-:W-:Y:S01]  /*5b40*/  HADD2.F32 R22, -RZ, R4.H0_H0 ;  /* 0x20000004ff167230 */ /* 0x010fe20000004100 */
[----:B------:R-:W-:Y:S06]  /*5b50*/  BRA `(.L_x_3502) ;  /* 0x0000000800987947 */ /* 0x000fec0003800000 */
.L_x_3507:
[----:B------:R-:W4:Y:S01]  /*5b60*/  LDG.E.64 R4, desc[UR36][R4.64] ;  /* 0x0000002404047981 */ /* 0x000f22000c1e1b00 */
[----:B------:R-:W-:Y:S01]  /*5b70*/  UMOV UR4, 0xf0000000 ;  /* 0xf000000000047882 */ /* 0x000fe20000000000 */
[----:B------:R-:W-:Y:S01]  /*5b80*/  UMOV UR5, 0x380fffff ;  /* 0x380fffff00057882 */ /* 0x000fe20000000000 */
[----:B----4-:R-:W0:Y:S01]  /*5b90*/  F2F.F32.F64 R22, R4 ;  /* 0x0000000400167310 */ /* 0x010e220000301000 */
[----:B------:R-:W-:-:S14]  /*5ba0*/  DSETP.GEU.AND P0, PT, |R4|, UR4, PT ;  /* 0x0000000404007e2a */ /* 0x000fdc000bf0e200 */
[----:B0-----:R-:W-:Y:S01]  /*5bb0*/  @!P0 FMUL R22, R22, 1.175494350822287508e-38 ;  /* 0x0080000016168820 */ /* 0x001fe20000400000 */
[----:B------:R-:W-:Y:S06]  /*5bc0*/  BRA `(.L_x_3502) ;  /* 0x00000008007c7947 */ /* 0x000fec0003800000 */
.L_x_3497:
        /* <DEDUP_REMOVED lines=12> */
.L_x_3511:
[----:B------:R-:W4:Y:S01]  /*5c90*/  LDG.E.64 R4, desc[UR36][R4.64] ;  /* 0x0000002404047981 */ /* 0x000f22000c1e1b00 */
[----:B------:R-:W-:Y:S01]  /*5ca0*/  UMOV UR4, 0xf0000000 ;  /* 0xf000000000047882 */ /* 0x000fe20000000000 */
[----:B------:R-:W-:Y:S01]  /*5cb0*/  UMOV UR5, 0x380fffff ;  /* 0x380fffff00057882 */ /* 0x000fe20000000000 */
[----:B----4-:R-:W0:Y:S01]  /*5cc0*/  F2F.F32.F64 R22, R4 ;  /* 0x0000000400167310 */ /* 0x010e220000301000 */
[----:B------:R-:W-:-:S14]  /*5cd0*/  DSETP.GEU.AND P0, PT, |R4|, UR4, PT ;  /* 0x0000000404007e2a */ /* 0x000fdc000bf0e200 */
[----:B0-----:R-:W-:Y:S01]  /*5ce0*/  @!P0 FMUL R22, R22, 1.175494350822287508e-38 ;  /* 0x0080000016168820 */ /* 0x001fe20000400000 */
[----:B------:R-:W-:Y:S06]  /*5cf0*/  BRA `(.L_x_3502) ;  /* 0x0000000800307947 */ /* 0x000fec0003800000 */
.L_x_3510:
        /* <DEDUP_REMOVED lines=26> */
.L_x_3513:
        /* <DEDUP_REMOVED lines=13> */
.L_x_3512:
[----:B------:R-:W4:Y:S02]  /*5f70*/  LDG.E.U16 R4, desc[UR36][R4.64] ;  /* 0x0000002404047981 */ /* 0x000f24000c1e1500 */
[----:B----4-:R-:W-:Y:S01]  /*5f80*/  IMAD.U32 R22, R4, 0x10000, RZ ;  /* 0x0001000004167824 */ /* 0x010fe200078e00ff */
[----:B------:R-:W-:Y:S06]  /*5f90*/  BRA `(.L_x_3502) ;  /* 0x0000000400887947 */ /* 0x000fec0003800000 */
.L_x_3509:
        /* <DEDUP_REMOVED lines=11> */
.L_x_3516:
        /* <DEDUP_REMOVED lines=20> */
.L_x_3518:
[----:B------:R-:W-:Y:S05]  /*6190*/  BSYNC B0 ;  /* 0x0000000000007941 */ /* 0x000fea0003800000 */
.L_x_3517:
[----:B------:R-:W-:Y:S01]  /*61a0*/  IMAD.SHL.U32 R3, R3, 0x100000, RZ ;  /* 0x0010000003037824 */ /* 0x000fe200078e00ff */
[----:B------:R-:W-:-:S04]  /*61b0*/  LEA R5, R0, 0x3b800000, 0x17 ;  /* 0x3b80000000057811 */ /* 0x000fc800078eb8ff */
[----:B------:R-:W-:Y:S01]  /*61c0*/  LOP3.LUT R22, R5, R3, R22, 0xfe, !PT ;  /* 0x0000000305167212 */ /* 0x000fe200078efe16 */
[----:B------:R-:W-:Y:S06]  /*61d0*/  BRA `(.L_x_3502) ;  /* 0x0000000000f87947 */ /* 0x000fec0003800000 */
.L_x_3515:
        /* <DEDUP_REMOVED lines=20> */
.L_x_3520:
[----:B------:R-:W-:Y:S05]  /*6320*/  BSYNC B0 ;  /* 0x0000000000007941 */ /* 0x000fea0003800000 */
.L_x_3519:
[----:B------:R-:W-:Y:S01]  /*6330*/  IMAD.SHL.U32 R3, R3, 0x200000, RZ ;  /* 0x0020000003037824 */ /* 0x000fe200078e00ff */
[----:B------:R-:W-:-:S04]  /*6340*/  LEA R5, R0, 0x37800000, 0x17 ;  /* 0x3780000000057811 */ /* 0x000fc800078eb8ff */
[----:B------:R-:W-:Y:S01]  /*6350*/  LOP3.LUT R22, R5, R3, R22, 0xfe, !PT ;  /* 0x0000000305167212 */ /* 0x000fe200078efe16 */
[----:B------:R-:W-:Y:S06]  /*6360*/  BRA `(.L_x_3502) ;  /* 0x0000000000947947 */ /* 0x000fec0003800000 */
.L_x_3514:
        /* <DEDUP_REMOVED lines=14> */
.L_x_3501:
        /* <DEDUP_REMOVED lines=16> */
.L_x_3523:
[----:B------:R-:W-:Y:S01]  /*6550*/  IMAD.MOV.U32 R22, RZ, RZ, RZ ;  /* 0x000000ffff167224 */ /* 0x000fe200078e00ff */
[----:B------:R-:W-:Y:S06]  /*6560*/  BRA `(.L_x_3502) ;  /* 0x0000000000147947 */ /* 0x000fec0003800000 */
.L_x_3522:
[----:B------:R-:W4:Y:S02]  /*6570*/  LDG.E.64 R4, desc[UR36][R4.64] ;  /* 0x0000002404047981 */ /* 0x000f24000c1e1b00 */
[----:B----4-:R0:W4:Y:S01]  /*6580*/  I2F.U64 R22, R4 ;  /* 0x0000000400167312 */ /* 0x0101220000301000 */
[----:B------:R-:W-:Y:S05]  /*6590*/  BRA `(.L_x_3502) ;  /* 0x0000000000087947 */ /* 0x000fea0003800000 */
.L_x_3521:
[----:B------:R-:W4:Y:S02]  /*65a0*/  LDG.E R4, desc[UR36][R4.64] ;  /* 0x0000002404047981 */ /* 0x000f24000c1e1900 */
[----:B----4-:R-:W-:-:S07]  /*65b0*/  I2FP.F32.U32 R22, R4 ;  /* 0x0000000400167245 */ /* 0x010fce0000201000 */
.L_x_3502:
[----:B------:R-:W-:Y:S05]  /*65c0*/  BSYNC B6 ;  /* 0x0000000000067941 */ /* 0x000fea0003800000 */
.L_x_3496:
        /* <DEDUP_REMOVED lines=20> */
.L_x_3527:
[----:B------:R-:W2:Y:S02]  /*6710*/  LDG.E.U8 R4, desc[UR36][R4.64] ;  /* 0x0000002404047981 */ /* 0x000ea4000c1e1100 */
[----:B--2---:R-:W-:Y:S01]  /*6720*/  I2FP.F32.U32 R23, R4 ;  /* 0x0000000400177245 */ /* 0x004fe20000201000 */
[----:B------:R-:W-:Y:S06]  /*6730*/  BRA `(.L_x_3495) ;  /* 0x0000000c00207947 */ /* 0x000fec0003800000 */
.L_x_3526:
        /* <DEDUP_REMOVED lines=9> */
.L_x_3530:
[----:B------:R-:W2:Y:S02]  /*67d0*/  LDG.E R4, desc[UR36][R4.64] ;  /* 0x0000002404047981 */ /* 0x000ea4000c1e1900 */
[----:B--2---:R-:W-:Y:S01]  /*67e0*/  I2FP.F32.S32 R23, R4 ;  /* 0x0000000400177245 */ /* 0x004fe20000201400 */
[----:B------:R-:W-:Y:S06]  /*67f0*/  BRA `(.L_x_3495) ;  /* 0x0000000800f07947 */ /* 0x000fec0003800000 */
.L_x_3529:
[----:B------:R-:W2:Y:S02]  /*6800*/  LDG.E.U16 R4, desc[UR36][R4.64] ;  /* 0x0000002404047981 */ /* 0x000ea4000c1e1500 */
[----:B--2---:R0:W1:Y:S01]  /*6810*/  I2F.S16 R23, R4 ;  /* 0x0000000400177306 */ /* 0x0040620000101400 */
[----:B------:R-:W-:Y:S05]  /*6820*/  BRA `(.L_x_3495) ;  /* 0x0000000800e47947 */ /* 0x000fea0003800000 */
.L_x_3525:
        /* <DEDUP_REMOVED lines=8> */
.L_x_3532:
[----:B------:R-:W2:Y:S02]  /*68b0*/  LDG.E.U16 R4, desc[UR36][R4.64] ;  /* 0x0000002404047981 */ /* 0x000ea4000c1e1500 */
[----:B--2---:R-:W-:Y:S01]  /*68c0*/  HADD2.F32 R23, -RZ, R4.H0_H0 ;  /* 0x20000004ff177230 */ /* 0x004fe20000004100 */
[----:B------:R-:W-:Y:S06]  /*68d0*/  BRA `(.L_x_3495) ;  /* 0x0000000800b87947 */ /* 0x000fec0003800000 */
.L_x_3531:
        /* <DEDUP_REMOVED lines=8> */
.L_x_3534:
[----:B------:R-:W2:Y:S02]  /*6960*/  LDG.E.U16 R4, desc[UR36][R4.64] ;  /* 0x0000002404047981 */ /* 0x000ea4000c1e1500 */
[----:B--2---:R-:W-:Y:S01]  /*6970*/  HADD2.F32 R23, -RZ, R4.H0_H0 ;  /* 0x20000004ff177230 */ /* 0x004fe20000004100 */
[----:B------:R-:W-:Y:S06]  /*6980*/  BRA `(.L_x_3495) ;  /* 0x00000008008c7947 */ /* 0x000fec0003800000 */
.L_x_3533:
[----:B------:R-:W2:Y:S01]  /*6990*/  LDG.E.64 R4, desc[UR36][R4.64] ;  /* 0x0000002404047981 */ /* 0x000ea2000c1e1b00 */
[----:B------:R-:W-:Y:S01]  /*69a0*/  UMOV UR4, 0xf0000000 ;  /* 0xf000000000047882 */ /* 0x000fe20000000000 */
[----:B------:R-:W-:Y:S01]  /*69b0*/  UMOV UR5, 0x380fffff ;  /* 0x380fffff00057882 */ /* 0x000fe20000000000 */
[----:B--2---:R-:W0:Y:S01]  /*69c0*/  F2F.F32.F64 R23, R4 ;  /* 0x0000000400177310 */ /* 0x004e220000301000 */
[----:B------:R-:W-:-:S14]  /*69d0*/  DSETP.GEU.AND P0, PT, |R4|, UR4, PT ;  /* 0x0000000404007e2a */ /* 0x000fdc000bf0e200 */
[----:B0-----:R-:W-:Y:S01]  /*69e0*/  @!P0 FMUL R23, R23, 1.175494350822287508e-38 ;  /* 0x0080000017178820 */ /* 0x001fe20000400000 */
[----:B------:R-:W-:Y:S06]  /*69f0*/  BRA `(.L_x_3495) ;  /* 0x0000000800707947 */ /* 0x000fec0003800000 */
.L_x_3524:
        /* <DEDUP_REMOVED lines=12> */
.L_x_3537:
[----:B------:R-:W2:Y:S01]  /*6ac0*/  LDG.E.64 R4, desc[UR36][R4.64] ;  /* 0x0000002404047981 */ /* 0x000ea2000c1e1b00 */
[----:B------:R-:W-:Y:S01]  /*6ad0*/  UMOV UR4, 0xf0000000 ;  /* 0xf000000000047882 */ /* 0x000fe20000000000 */
[----:B------:R-:W-:Y:S01]  /*6ae0*/  UMOV UR5, 0x380fffff ;  /* 0x380fffff00057882 */ /* 0x000fe20000000000 */
[----:B--2---:R-:W0:Y:S01]  /*6af0*/  F2F.F32.F64 R23, R4 ;  /* 0x0000000400177310 */ /* 0x004e220000301000 */
[----:B------:R-:W-:-:S14]  /*6b00*/  DSETP.GEU.AND P0, PT, |R4|, UR4, PT ;  /* 0x0000000404007e2a */ /* 0x000fdc000bf0e200 */
[----:B0-----:R-:W-:Y:S01]  /*6b10*/  @!P0 FMUL R23, R23, 1.175494350822287508e-38 ;  /* 0x0080000017178820 */ /* 0x001fe20000400000 */
[----:B------:R-:W-:Y:S06]  /*6b20*/  BRA `(.L_x_3495) ;  /* 0x0000000800247947 */ /* 0x000fec0003800000 */
.L_x_3536:
        /* <DEDUP_REMOVED lines=26> */
.L_x_3539:
        /* <DEDUP_REMOVED lines=13> */
.L_x_3538:
[----:B------:R-:W2:Y:S02]  /*6da0*/  LDG.E.U16 R4, desc[UR36][R4.64] ;  /* 0x0000002404047981 */ /* 0x000ea4000c1e1500 */
[----:B--2---:R-:W-:Y:S01]  /*6db0*/  IMAD.U32 R23, R4, 0x10000, RZ ;  /* 0x0001000004177824 */ /* 0x004fe200078e00ff */
[----:B------:R-:W-:Y:S06]  /*6dc0*/  BRA `(.L_x_3495) ;  /* 0x00000004007c7947 */ /* 0x000fec0003800000 */
.L_x_3535:
        /* <DEDUP_REMOVED lines=11> */
.L_x_3542:
        /* <DEDUP_REMOVED lines=19> */
.L_x_3544:
[----:B------:R-:W-:Y:S05]  /*6fb0*/  BSYNC B0 ;  /* 0x0000000000007941 */ /* 0x000fea0003800000 */
.L_x_3543:
[----:B------:R-:W-:Y:S01]  /*6fc0*/  IMAD.SHL.U32 R3, R3, 0x100000, RZ ;  /* 0x0010000003037824 */ /* 0x000fe200078e00ff */
[----:B------:R-:W-:-:S04]  /*6fd0*/  LEA R0, R0, 0x3b800000, 0x17 ;  /* 0x3b80000000007811 */ /* 0x000fc800078eb8ff */
[----:B------:R-:W-:Y:S01]  /*6fe0*/  LOP3.LUT R23, R0, R3, R23, 0xfe, !PT ;  /* 0x0000000300177212 */ /* 0x000fe200078efe17 */
[----:B------:R-:W-:Y:S06]  /*6ff0*/  BRA `(.L_x_3495) ;  /* 0x0000000000f07947 */ /* 0x000fec0003800000 */
.L_x_3541:
        /* <DEDUP_REMOVED lines=19> */
.L_x_3546:
[----:B------:R-:W-:Y:S05]  /*7130*/  BSYNC B0 ;  /* 0x0000000000007941 */ /* 0x000fea0003800000 */
.L_x_3545:
[----:B------:R-:W-:Y:S01]  /*7140*/  IMAD.SHL.U32 R3, R3, 0x200000, RZ ;  /* 0x0020000003037824 */ /* 0x000fe200078e00ff */
[----:B------:R-:W-:-:S04]  /*7150*/  LEA R0, R0, 0x37800000, 0x17 ;  /* 0x3780000000007811 */ /* 0x000fc800078eb8ff */
[----:B------:R-:W-:Y:S01]  /*7160*/  LOP3.LUT R23, R0, R3, R23, 0xfe, !PT ;  /* 0x0000000300177212 */ /* 0x000fe200078efe17 */
[----:B------:R-:W-:Y:S06]  /*7170*/  BRA `(.L_x_3495) ;  /* 0x0000000000907947 */ /* 0x000fec0003800000 */
.L_x_3540:
        /* <DEDUP_REMOVED lines=14> */
.L_x_3528:
        /* <DEDUP_REMOVED lines=16> */
.L_x_3549:
[----:B------:R-:W-:Y:S05]  /*7360*/  BRA `(.L_x_3495) ;  /* 0x0000000000147947 */ /* 0x000fea0003800000 */
.L_x_3548:
[----:B------:R-:W2:Y:S02]  /*7370*/  LDG.E.64 R4, desc[UR36][R4.64] ;  /* 0x0000002404047981 */ /* 0x000ea4000c1e1b00 */
[----:B--2---:R0:W1:Y:S01]  /*7380*/  I2F.U64 R23, R4 ;  /* 0x0000000400177312 */ /* 0x0040620000301000 */
[----:B------:R-:W-:Y:S05]  /*7390*/  BRA `(.L_x_3495) ;  /* 0x0000000000087947 */ /* 0x000fea0003800000 */
.L_x_3547:
[----:B------:R-:W2:Y:S02]  /*73a0*/  LDG.E R4, desc[UR36][R4.64] ;  /* 0x0000002404047981 */ /* 0x000ea4000c1e1900 */
[----:B--2---:R-:W-:-:S07]  /*73b0*/  I2FP.F32.U32 R23, R4 ;  /* 0x0000000400177245 */ /* 0x004fce0000201000 */
.L_x_3495:
[----:B------:R-:W-:Y:S05]  /*73c0*/  BSYNC B7 ;  /* 0x0000000000077941 */ /* 0x000fea0003800000 */
.L_x_3494:
[----:B------:R-:W0:Y:S01]  /*73d0*/  S2R R26, SR_TID.X ;  /* 0x00000000001a7919 */ /* 0x000e220000002100 */
[----:B------:R-:W1:Y:S01]  /*73e0*/  LDC.U8 R16, c[0x0][0x240] ;  /* 0x00009000ff107b82 */ /* 0x000e620000000000 */
[----:B------:R-:W-:Y:S01]  /*73f0*/  BSSY B6, `(.L_x_3550) ;  /* 0x0000112000067945 */ /* 0x000fe20003800000 */
[CC--:B0-----:R-:W-:Y:S01]  /*7400*/  ISETP.GE.AND P4, PT, R26.reuse, R17.reuse, PT ;  /* 0x000000111a00720c */ /* 0x0c1fe20003f86270 */
[C---:B------:R-:W-:Y:S01]  /*7410*/  VIADD R0, R26.reuse, 0x100 ;  /* 0x000001001a007836 */ /* 0x040fe20000000000 */
[CC--:B------:R-:W-:Y:S01]  /*7420*/  ISETP.GE.AND P0, PT, R26.reuse, R17.reuse, PT ;  /* 0x000000111a00720c */ /* 0x0c0fe20003f06270 */
[C---:B----4-:R-:W-:Y:S02]  /*7430*/  VIADD R4, R26.reuse, 0x180 ;  /* 0x000001801a047836 */ /* 0x050fe40000000000 */
[----:B------:R-:W-:Y:S01]  /*7440*/  VIADD R28, R26, 0x80 ;  /* 0x000000801a1c7836 */ /* 0x000fe20000000000 */
[-C--:B------:R-:W-:Y:S02]  /*7450*/  ISETP.GE.AND P2, PT, R0, R17.reuse, PT ;  /* 0x000000110000720c */ /* 0x080fe40003f46270 */
[----:B------:R-:W-:-:S02]  /*7460*/  ISETP.GE.AND P3, PT, R4, R17, PT ;  /* 0x000000110400720c */ /* 0x000fc40003f66270 */
[----:B------:R-:W-:Y:S02]  /*7470*/  ISETP.GE.AND P1, PT, R28, R17, PT ;  /* 0x000000111c00720c */ /* 0x000fe40003f26270 */
[----:B--2--5:R-:W-:Y:S02]  /*7480*/  FSEL R5, R29, RZ, !P0 ;  /* 0x000000ff1d057208 */ /* 0x024fe40004000000 */
[----:B-1-3--:R-:W-:Y:S02]  /*7490*/  FSEL R4, R27, RZ, !P0 ;  /* 0x000000ff1b047208 */ /* 0x00afe40004000000 */
[----:B------:R-:W-:Y:S02]  /*74a0*/  FSEL R19, R19, RZ, !P2 ;  /* 0x000000ff13137208 */ /* 0x000fe40005000000 */
[----:B------:R-:W-:Y:S02]  /*74b0*/  FSEL R18, R18, RZ, !P2 ;  /* 0x000000ff12127208 */ /* 0x000fe40005000000 */
[----:B------:R-:W-:-:S02]  /*74c0*/  FSEL R23, R23, RZ, !P3 ;  /* 0x000000ff17177208 */ /* 0x000fc40005800000 */
[----:B------:R-:W-:Y:S02]  /*74d0*/  FSEL R22, R22, RZ, !P3 ;  /* 0x000000ff16167208 */ /* 0x000fe40005800000 */
[----:B------:R-:W-:Y:S02]  /*74e0*/  FSEL R25, R25, RZ, !P1 ;  /* 0x000000ff19197208 */ /* 0x000fe40004800000 */
[----:B------:R-:W-:Y:S01]  /*74f0*/  FSEL R24, R24, RZ, !P1 ;  /* 0x000000ff18187208 */ /* 0x000fe20004800000 */
[----:B------:R-:W-:Y:S06]  /*7500*/  @P4 BRA `(.L_x_3551) ;  /* 0x0000001000004947 */ /* 0x000fec0003800000 */
[----:B------:R-:W0:Y:S01]  /*7510*/  LDC.64 R8, c[0x0][0x218] ;  /* 0x00008600ff087b82 */ /* 0x000e220000000a00 */
        /* <DEDUP_REMOVED lines=21> */
.L_x_3555:
[----:B------:R-:W0:Y:S01]  /*7670*/  F2I.S64.TRUNC R4, R4 ;  /* 0x0000000400047311 */ /* 0x000e22000020d900 */
[----:B------:R-:W-:Y:S02]  /*7680*/  IMAD.MOV.U32 R26, RZ, RZ, R28 ;  /* 0x000000ffff1a7224 */ /* 0x000fe400078e001c */
[----:B0-----:R-:W-:-:S05]  /*7690*/  IMAD.MOV.U32 R3, RZ, RZ, R4 ;  /* 0x000000ffff037224 */ /* 0x001fca00078e0004 */
[----:B------:R0:W-:Y:S01]  /*76a0*/  STG.E.U8 desc[UR36][R8.64], R3 ;  /* 0x0000000308007986 */ /* 0x0001e2000c101124 */
[----:B------:R-:W-:Y:S05]  /*76b0*/  BRA `(.L_x_3551) ;  /* 0x0000000c00947947 */ /* 0x000fea0003800000 */
.L_x_3554:
        /* <DEDUP_REMOVED lines=10> */
.L_x_3558:
[----:B------:R-:W0:Y:S01]  /*7760*/  F2I.FTZ.TRUNC.NTZ R3, R4 ;  /* 0x0000000400037305 */ /* 0x000e22000021f100 */
[----:B------:R-:W-:Y:S01]  /*7770*/  IMAD.MOV.U32 R26, RZ, RZ, R28 ;  /* 0x000000ffff1a7224 */ /* 0x000fe200078e001c */
[----:B0-----:R0:W-:Y:S01]  /*7780*/  STG.E desc[UR36][R8.64], R3 ;  /* 0x0000000308007986 */ /* 0x0011e2000c101924 */
[----:B------:R-:W-:Y:S05]  /*7790*/  BRA `(.L_x_3551) ;  /* 0x0000000c005c7947 */ /* 0x000fea0003800000 */
.L_x_3557:
[----:B------:R-:W0:Y:S01]  /*77a0*/  F2I.FTZ.TRUNC.NTZ R3, R4 ;  /* 0x0000000400037305 */ /* 0x000e22000021f100 */
[----:B------:R-:W-:Y:S01]  /*77b0*/  IMAD.MOV.U32 R26, RZ, RZ, R28 ;  /* 0x000000ffff1a7224 */ /* 0x000fe200078e001c */
[----:B0-----:R0:W-:Y:S01]  /*77c0*/  STG.E.U16 desc[UR36][R8.64], R3 ;  /* 0x0000000308007986 */ /* 0x0011e2000c101524 */
[----:B------:R-:W-:Y:S05]  /*77d0*/  BRA `(.L_x_3551) ;  /* 0x0000000c004c7947 */ /* 0x000fea0003800000 */
.L_x_3553:
        /* <DEDUP_REMOVED lines=9> */
.L_x_3560:
[----:B------:R-:W-:Y:S01]  /*7870*/  F2FP.F16.F32.PACK_AB R4, RZ, R4 ;  /* 0x00000004ff04723e */ /* 0x000fe200000000ff */
[----:B------:R-:W-:-:S04]  /*7880*/  IMAD.MOV.U32 R26, RZ, RZ, R28 ;  /* 0x000000ffff1a7224 */ /* 0x000fc800078e001c */
[----:B------:R4:W-:Y:S01]  /*7890*/  STG.E.U16 desc[UR36][R8.64], R4 ;  /* 0x0000000408007986 */ /* 0x0009e2000c101524 */
[----:B------:R-:W-:Y:S05]  /*78a0*/  BRA `(.L_x_3551) ;  /* 0x0000000c00187947 */ /* 0x000fea0003800000 */
.L_x_3559:
        /* <DEDUP_REMOVED lines=9> */
.L_x_3562:
[----:B------:R-:W-:Y:S01]  /*7940*/  F2FP.F16.F32.PACK_AB R5, R5, R4 ;  /* 0x000000040505723e */ /* 0x000fe200000000ff */
[----:B------:R-:W-:-:S04]  /*7950*/  IMAD.MOV.U32 R26, RZ, RZ, R28 ;  /* 0x000000ffff1a7224 */ /* 0x000fc800078e001c */
[----:B------:R2:W-:Y:S01]  /*7960*/  STG.E desc[UR36][R8.64], R5 ;  /* 0x0000000508007986 */ /* 0x0005e2000c101924 */
[----:B------:R-:W-:Y:S05]  /*7970*/  BRA `(.L_x_3551) ;  /* 0x0000000800e47947 */ /* 0x000fea0003800000 */
.L_x_3561:
[----:B------:R-:W-:Y:S01]  /*7980*/  FMUL.FTZ R4, R4, 1 ;  /* 0x3f80000004047820 */ /* 0x000fe20000410000 */
[----:B------:R-:W-:-:S05]  /*7990*/  IMAD.MOV.U32 R26, RZ, RZ, R28 ;  /* 0x000000ffff1a7224 */ /* 0x000fca00078e001c */
[----:B------:R-:W0:Y:S02]  /*79a0*/  F2F.F64.F32 R4, R4 ;  /* 0x0000000400047310 */ /* 0x000e240000201800 */
[----:B0-----:R0:W-:Y:S01]  /*79b0*/  STG.E.64 desc[UR36][R8.64], R4 ;  /* 0x0000000408007986 */ /* 0x0011e2000c101b24 */
[----:B------:R-:W-:Y:S05]  /*79c0*/  BRA `(.L_x_3551) ;  /* 0x0000000800d07947 */ /* 0x000fea0003800000 */
.L_x_3552:
        /* <DEDUP_REMOVED lines=15> */
.L_x_3565:
[----:B------:R-:W-:Y:S01]  /*7ac0*/  FMUL.FTZ R6, R5, 1 ;  /* 0x3f80000005067820 */ /* 0x000fe20000410000 */
[----:B------:R-:W-:Y:S01]  /*7ad0*/  FMUL.FTZ R4, R4, 1 ;  /* 0x3f80000004047820 */ /* 0x000fe20000410000 */
[----:B------:R-:W-:-:S04]  /*7ae0*/  IMAD.MOV.U32 R26, RZ, RZ, R28 ;  /* 0x000000ffff1a7224 */ /* 0x000fc800078e001c */
[----:B------:R-:W-:Y:S08]  /*7af0*/  F2F.F64.F32 R6, R6 ;  /* 0x0000000600067310 */ /* 0x000ff00000201800 */
[----:B------:R-:W0:Y:S02]  /*7b00*/  F2F.F64.F32 R4, R4 ;  /* 0x0000000400047310 */ /* 0x000e240000201800 */
[----:B0-----:R0:W-:Y:S01]  /*7b10*/  STG.E.128 desc[UR36][R8.64], R4 ;  /* 0x0000000408007986 */ /* 0x0011e2000c101d24 */
[----:B------:R-:W-:Y:S05]  /*7b20*/  BRA `(.L_x_3551) ;  /* 0x0000000800787947 */ /* 0x000fea0003800000 */
.L_x_3564:
        /* <DEDUP_REMOVED lines=20> */
.L_x_3569:
[----:B------:R-:W-:Y:S05]  /*7c70*/  BSYNC B0 ;  /* 0x0000000000007941 */ /* 0x000fea0003800000 */
.L_x_3568:
[----:B------:R-:W-:Y:S01]  /*7c80*/  LOP3.LUT R5, R0, R5, RZ, 0xfc, !PT ;  /* 0x0000000500057212 */ /* 0x000fe200078efcff */
[----:B------:R-:W-:-:S04]  /*7c90*/  IMAD.MOV.U32 R26, RZ, RZ, R28 ;  /* 0x000000ffff1a7224 */ /* 0x000fc800078e001c */
[----:B------:R0:W-:Y:S01]  /*7ca0*/  STG.E.U8 desc[UR36][R8.64], R5 ;  /* 0x0000000508007986 */ /* 0x0001e2000c101124 */
[----:B------:R-:W-:Y:S05]  /*7cb0*/  BRA `(.L_x_3551) ;  /* 0x0000000800147947 */ /* 0x000fea0003800000 */
.L_x_3567:
        /* <DEDUP_REMOVED lines=12> */
.L_x_3571:
[----:B------:R-:W-:Y:S01]  /*7d80*/  IMAD.MOV.U32 R0, RZ, RZ, 0x7f ;  /* 0x0000007fff007424 */ /* 0x000fe200078e00ff */
[----:B------:R-:W-:-:S04]  /*7d90*/  ISETP.GT.U32.AND P0, PT, R5, 0x7f800000, PT ;  /* 0x7f8000000500780c */ /* 0x000fc80003f04070 */
[----:B------:R-:W-:-:S09]  /*7da0*/  SEL R0, R0, 0x7c, P0 ;  /* 0x0000007c00007807 */ /* 0x000fd20000000000 */
.L_x_3572:
[----:B------:R-:W-:Y:S05]  /*7db0*/  BSYNC B0 ;  /* 0x0000000000007941 */ /* 0x000fea0003800000 */
.L_x_3570:
[----:B------:R-:W-:Y:S01]  /*7dc0*/  LOP3.LUT R4, R4, 0x80000000, RZ, 0xc0, !PT ;  /* 0x8000000004047812 */ /* 0x000fe200078ec0ff */
[----:B------:R-:W-:-:S03]  /*7dd0*/  IMAD.MOV.U32 R26, RZ, RZ, R28 ;  /* 0x000000ffff1a7224 */ /* 0x000fc600078e001c */
[----:B------:R-:W-:-:S04]  /*7de0*/  SHF.R.U32.HI R3, RZ, 0x18, R4 ;  /* 0x00000018ff037819 */ /* 0x000fc80000011604 */
[----:B------:R-:W-:-:S05]  /*7df0*/  LOP3.LUT R3, R0, R3, RZ, 0xfc, !PT ;  /* 0x0000000300037212 */ /* 0x000fca00078efcff */
[----:B------:R0:W-:Y:S01]  /*7e00*/  STG.E.U8 desc[UR36][R8.64], R3 ;  /* 0x0000000308007986 */ /* 0x0001e2000c101124 */
[----:B------:R-:W-:Y:S05]  /*7e10*/  BRA `(.L_x_3551) ;  /* 0x0000000400bc7947 */ /* 0x000fea0003800000 */
.L_x_3566:
[----:B------:R-:W-:Y:S01]  /*7e20*/  F2FP.BF16.F32.PACK_AB R4, RZ, R4 ;  /* 0x00000004ff04723e */ /* 0x000fe200000010ff */
[----:B------:R-:W-:-:S04]  /*7e30*/  IMAD.MOV.U32 R26, RZ, RZ, R28 ;  /* 0x000000ffff1a7224 */ /* 0x000fc800078e001c */
[----:B------:R0:W-:Y:S01]  /*7e40*/  STG.E.U16 desc[UR36][R8.64], R4 ;  /* 0x0000000408007986 */ /* 0x0001e2000c101524 */
[----:B------:R-:W-:Y:S05]  /*7e50*/  BRA `(.L_x_3551) ;  /* 0x0000000400ac7947 */ /* 0x000fea0003800000 */
.L_x_3563:
        /* <DEDUP_REMOVED lines=12> */
.L_x_3575:
        /* <DEDUP_REMOVED lines=16> */
.L_x_3578:
[----:B------:R-:W-:-:S04]  /*8020*/  LOP3.LUT R4, R4, 0x80000000, RZ, 0xc0, !PT ;  /* 0x8000000004047812 */ /* 0x000fc800078ec0ff */
[----:B------:R-:W-:-:S04]  /*8030*/  SHF.R.U32.HI R4, RZ, 0x18, R4 ;  /* 0x00000018ff047819 */ /* 0x000fc80000011604 */
[----:B------:R-:W-:-:S04]  /*8040*/  LOP3.LUT R3, R3, R4, RZ, 0xfc, !PT ;  /* 0x0000000403037212 */ /* 0x000fc800078efcff */
[----:B------:R-:W-:-:S07]  /*8050*/  PRMT R0, R3, 0x7610, R0 ;  /* 0x0000761003007816 */ /* 0x000fce0000000000 */
.L_x_3577:
[----:B------:R-:W-:Y:S05]  /*8060*/  BSYNC B0 ;  /* 0x0000000000007941 */ /* 0x000fea0003800000 */
.L_x_3576:
[----:B------:R0:W-:Y:S01]  /*8070*/  STG.E.U8 desc[UR36][R8.64], R0 ;  /* 0x0000000008007986 */ /* 0x0001e2000c101124 */
[----:B------:R-:W-:Y:S01]  /*8080*/  IMAD.MOV.U32 R26, RZ, RZ, R28 ;  /* 0x000000ffff1a7224 */ /* 0x000fe200078e001c */
[----:B------:R-:W-:Y:S06]  /*8090*/  BRA `(.L_x_3551) ;  /* 0x00000004001c7947 */ /* 0x000fec0003800000 */
.L_x_3574:
        /* <DEDUP_REMOVED lines=16> */
.L_x_3581:
[----:B------:R-:W-:-:S04]  /*81a0*/  LOP3.LUT R4, R4, 0x80000000, RZ, 0xc0, !PT ;  /* 0x8000000004047812 */ /* 0x000fc800078ec0ff */
[----:B------:R-:W-:-:S04]  /*81b0*/  SHF.R.U32.HI R4, RZ, 0x18, R4 ;  /* 0x00000018ff047819 */ /* 0x000fc80000011604 */
[----:B------:R-:W-:-:S04]  /*81c0*/  LOP3.LUT R3, R3, R4, RZ, 0xfc, !PT ;  /* 0x0000000403037212 */ /* 0x000fc800078efcff */
[----:B------:R-:W-:-:S07]  /*81d0*/  PRMT R0, R3, 0x7610, R0 ;  /* 0x0000761003007816 */ /* 0x000fce0000000000 */
.L_x_3580:
[----:B------:R-:W-:Y:S05]  /*81e0*/  BSYNC B0 ;  /* 0x0000000000007941 */ /* 0x000fea0003800000 */
.L_x_3579:
[----:B------:R0:W-:Y:S01]  /*81f0*/  STG.E.U8 desc[UR36][R8.64], R0 ;  /* 0x0000000008007986 */ /* 0x0001e2000c101124 */
[----:B------:R-:W-:Y:S01]  /*8200*/  IMAD.MOV.U32 R26, RZ, RZ, R28 ;  /* 0x000000ffff1a7224 */ /* 0x000fe200078e001c */
[----:B------:R-:W-:Y:S06]  /*8210*/  BRA `(.L_x_3551) ;  /* 0x0000000000bc7947 */ /* 0x000fec0003800000 */
.L_x_3573:
[----:B------:R-:W-:-:S13]  /*8220*/  ISETP.NE.AND P0, PT, R0, 0x1c, PT ;  /* 0x0000001c0000780c */ /* 0x000fda0003f05270 */
[----:B------:R-:W-:Y:S05]  /*8230*/  @!P0 BRA `(.L_x_3582) ;  /* 0x0000000000a88947 */ /* 0x000fea0003800000 */
[----:B------:R-:W-:-:S13]  /*8240*/  ISETP.NE.AND P0, PT, R0, 0x1d, PT ;  /* 0x0000001d0000780c */ /* 0x000fda0003f05270 */
[----:B------:R-:W-:Y:S05]  /*8250*/  @!P0 BRA `(.L_x_3583) ;  /* 0x0000000000908947 */ /* 0x000fea0003800000 */
[----:B------:R-:W-:-:S13]  /*8260*/  ISETP.NE.AND P0, PT, R0, 0x2c, PT ;  /* 0x0000002c0000780c */ /* 0x000fda0003f05270 */
[----:B------:R-:W-:Y:S05]  /*8270*/  @P0 BRA `(.L_x_3556) ;  /* 0x0000000000400947 */ /* 0x000fea0003800000 */
[----:B------:R-:W-:Y:S01]  /*8280*/  SHF.R.U32.HI R5, RZ, 0x17, R4 ;  /* 0x00000017ff057819 */ /* 0x000fe20000011604 */
[----:B------:R-:W-:-:S03]  /*8290*/  IMAD.MOV.U32 R26, RZ, RZ, R28 ;  /* 0x000000ffff1a7224 */ /* 0x000fc600078e001c */
        /* <DEDUP_REMOVED lines=14> */
.L_x_3556:
        /* <DEDUP_REMOVED lines=16> */
.L_x_3584:
[----:B------:R-:W-:Y:S01]  /*8480*/  IMAD.MOV.U32 R26, RZ, RZ, R28 ;  /* 0x000000ffff1a7224 */ /* 0x000fe200078e001c */
[----:B------:R-:W-:Y:S06]  /*8490*/  BRA `(.L_x_3551) ;  /* 0x00000000001c7947 */ /* 0x000fec0003800000 */
.L_x_3583:
[----:B------:R-:W0:Y:S01]  /*84a0*/  F2I.U64.TRUNC R4, R4 ;  /* 0x0000000400047311 */ /* 0x000e22000020d800 */
[----:B------:R-:W-:Y:S01]  /*84b0*/  IMAD.MOV.U32 R26, RZ, RZ, R28 ;  /* 0x000000ffff1a7224 */ /* 0x000fe200078e001c */
[----:B0-----:R0:W-:Y:S01]  /*84c0*/  STG.E.64 desc[UR36][R8.64], R4 ;  /* 0x0000000408007986 */ /* 0x0011e2000c101b24 */
[----:B------:R-:W-:Y:S05]  /*84d0*/  BRA `(.L_x_3551) ;  /* 0x00000000000c7947 */ /* 0x000fea0003800000 */
.L_x_3582:
[----:B------:R-:W0:Y:S01]  /*84e0*/  F2I.FTZ.U32.TRUNC.NTZ R3, R4 ;  /* 0x0000000400037305 */ /* 0x000e22000021f000 */
[----:B------:R-:W-:Y:S01]  /*84f0*/  IMAD.MOV.U32 R26, RZ, RZ, R28 ;  /* 0x000000ffff1a7224 */ /* 0x000fe200078e001c */
[----:B0-----:R0:W-:Y:S06]  /*8500*/  STG.E desc[UR36][R8.64], R3 ;  /* 0x0000000308007986 */ /* 0x0011ec000c101924 */
.L_x_3551:
[----:B------:R-:W-:Y:S05]  /*8510*/  BSYNC B6 ;  /* 0x0000000000067941 */ /* 0x000fea0003800000 */
.L_x_3550:
[----:B------:R-:W-:Y:S01]  /*8520*/  ISETP.GE.AND P0, PT, R26, R17, PT ;  /* 0x000000111a00720c */ /* 0x000fe20003f06270 */
[----:B------:R-:W-:-:S12]  /*8530*/  BSSY B6, `(.L_x_3585) ;  /* 0x00001da000067945 */ /* 0x000fd80003800000 */
        /* <DEDUP_REMOVED lines=22> */
.L_x_3590:
[----:B------:R-:W0:Y:S02]  /*86a0*/  F2I.S64.TRUNC R24, R24 ;  /* 0x0000001800187311 */ /* 0x000e24000020d900 */
[----:B0-----:R-:W-:-:S05]  /*86b0*/  IMAD.MOV.U32 R3, RZ, RZ, R24 ;  /* 0x000000ffff037224 */ /* 0x001fca00078e0018 */
[----:B------:R0:W-:Y:S01]  /*86c0*/  STG.E.U8 desc[UR36][R8.64], R3 ;  /* 0x0000000308007986 */ /* 0x0001e2000c101124 */
[----:B------:R-:W-:Y:S05]  /*86d0*/  BRA `(.L_x_3592) ;  /* 0x0000000c00447947 */ /* 0x000fea0003800000 */
.L_x_3589:
        /* <DEDUP_REMOVED lines=9> */
.L_x_3594:
[----:B------:R-:W0:Y:S02]  /*8770*/  F2I.FTZ.TRUNC.NTZ R3, R24 ;  /* 0x0000001800037305 */ /* 0x000e24000021f100 */
[----:B0-----:R0:W-:Y:S01]  /*8780*/  STG.E desc[UR36][R8.64], R3 ;  /* 0x0000000308007986 */ /* 0x0011e2000c101924 */
[----:B------:R-:W-:Y:S05]  /*8790*/  BRA `(.L_x_3592) ;  /* 0x0000000c00147947 */ /* 0x000fea0003800000 */
.L_x_3593:
[----:B------:R-:W0:Y:S02]  /*87a0*/  F2I.FTZ.TRUNC.NTZ R3, R24 ;  /* 0x0000001800037305 */ /* 0x000e24000021f100 */
[----:B0-----:R0:W-:Y:S01]  /*87b0*/  STG.E.U16 desc[UR36][R8.64], R3 ;  /* 0x0000000308007986 */ /* 0x0011e2000c101524 */
[----:B------:R-:W-:Y:S05]  /*87c0*/  BRA `(.L_x_3592) ;  /* 0x0000000c00087947 */ /* 0x000fea0003800000 */
.L_x_3588:
        /* <DEDUP_REMOVED lines=8> */
.L_x_3596:
[----:B------:R-:W-:-:S05]  /*8850*/  F2FP.F16.F32.PACK_AB R24, RZ, R24 ;  /* 0x00000018ff18723e */ /* 0x000fca00000000ff */
[----:B------:R4:W-:Y:S01]  /*8860*/  STG.E.U16 desc[UR36][R8.64], R24 ;  /* 0x0000001808007986 */ /* 0x0009e2000c101524 */
[----:B------:R-:W-:Y:S05]  /*8870*/  BRA `(.L_x_3592) ;  /* 0x0000000800dc7947 */ /* 0x000fea0003800000 */
.L_x_3595:
        /* <DEDUP_REMOVED lines=8> */
.L_x_3598:
[----:B------:R-:W-:-:S05]  /*8900*/  F2FP.F16.F32.PACK_AB R25, R25, R24 ;  /* 0x000000181919723e */ /* 0x000fca00000000ff */
[----:B------:R2:W-:Y:S01]  /*8910*/  STG.E desc[UR36][R8.64], R25 ;  /* 0x0000001908007986 */ /* 0x0005e2000c101924 */
[----:B------:R-:W-:Y:S05]  /*8920*/  BRA `(.L_x_3592) ;  /* 0x0000000800b07947 */ /* 0x000fea0003800000 */
.L_x_3597:
[----:B------:R-:W-:-:S06]  /*8930*/  FMUL.FTZ R4, R24, 1 ;  /* 0x3f80000018047820 */ /* 0x000fcc0000410000 */
[----:B------:R-:W0:Y:S02]  /*8940*/  F2F.F64.F32 R4, R4 ;  /* 0x0000000400047310 */ /* 0x000e240000201800 */
[----:B0-----:R0:W-:Y:S01]  /*8950*/  STG.E.64 desc[UR36][R8.64], R4 ;  /* 0x0000000408007986 */ /* 0x0011e2000c101b24 */
[----:B------:R-:W-:Y:S05]  /*8960*/  BRA `(.L_x_3592) ;  /* 0x0000000800a07947 */ /* 0x000fea0003800000 */
.L_x_3587:
        /* <DEDUP_REMOVED lines=14> */
.L_x_3601:
[----:B------:R-:W-:Y:S01]  /*8a50*/  FMUL.FTZ R6, R25, 1 ;  /* 0x3f80000019067820 */ /* 0x000fe20000410000 */
[----:B------:R-:W-:-:S05]  /*8a60*/  FMUL.FTZ R4, R24, 1 ;  /* 0x3f80000018047820 */ /* 0x000fca0000410000 */
[----:B------:R-:W-:Y:S08]  /*8a70*/  F2F.F64.F32 R6, R6 ;  /* 0x0000000600067310 */ /* 0x000ff00000201800 */
[----:B------:R-:W0:Y:S02]  /*8a80*/  F2F.F64.F32 R4, R4 ;  /* 0x0000000400047310 */ /* 0x000e240000201800 */
[----:B0-----:R0:W-:Y:S01]  /*8a90*/  STG.E.128 desc[UR36][R8.64], R4 ;  /* 0x0000000408007986 */ /* 0x0011e2000c101d24 */
[----:B------:R-:W-:Y:S05]  /*8aa0*/  BRA `(.L_x_3592) ;  /* 0x0000000800507947 */ /* 0x000fea0003800000 */
.L_x_3600:
        /* <DEDUP_REMOVED lines=20> */
.L_x_3605:
[----:B------:R-:W-:Y:S05]  /*8bf0*/  BSYNC B0 ;  /* 0x0000000000007941 */ /* 0x000fea0003800000 */
.L_x_3604:
[----:B------:R-:W-:-:S05]  /*8c00*/  LOP3.LUT R5, R0, R5, RZ, 0xfc, !PT ;  /* 0x0000000500057212 */ /* 0x000fca00078efcff */
[----:B------:R0:W-:Y:S01]  /*8c10*/  STG.E.U8 desc[UR36][R8.64], R5 ;  /* 0x0000000508007986 */ /* 0x0001e2000c101124 */
[----:B------:R-:W-:Y:S05]  /*8c20*/  BRA `(.L_x_3592) ;  /* 0x0000000400f07947 */ /* 0x000fea0003800000 */
.L_x_3603:
        /* <DEDUP_REMOVED lines=12> */
.L_x_3607:
[----:B------:R-:W-:Y:S01]  /*8cf0*/  IMAD.MOV.U32 R0, RZ, RZ, 0x7f ;  /* 0x0000007fff007424 */ /* 0x000fe200078e00ff */
[----:B------:R-:W-:-:S04]  /*8d00*/  ISETP.GT.U32.AND P0, PT, R4, 0x7f800000, PT ;  /* 0x7f8000000400780c */ /* 0x000fc80003f04070 */
[----:B------:R-:W-:-:S09]  /*8d10*/  SEL R0, R0, 0x7c, P0 ;  /* 0x0000007c00007807 */ /* 0x000fd20000000000 */
.L_x_3608:
[----:B------:R-:W-:Y:S05]  /*8d20*/  BSYNC B0 ;  /* 0x0000000000007941 */ /* 0x000fea0003800000 */
.L_x_3606:
[----:B------:R-:W-:-:S04]  /*8d30*/  LOP3.LUT R24, R24, 0x80000000, RZ, 0xc0, !PT ;  /* 0x8000000018187812 */ /* 0x000fc800078ec0ff */
[----:B------:R-:W-:-:S04]  /*8d40*/  SHF.R.U32.HI R3, RZ, 0x18, R24 ;  /* 0x00000018ff037819 */ /* 0x000fc80000011618 */
[----:B------:R-:W-:-:S05]  /*8d50*/  LOP3.LUT R3, R0, R3, RZ, 0xfc, !PT ;  /* 0x0000000300037212 */ /* 0x000fca00078efcff */
[----:B------:R0:W-:Y:S01]  /*8d60*/  STG.E.U8 desc[UR36][R8.64], R3 ;  /* 0x0000000308007986 */ /* 0x0001e2000c101124 */
[----:B------:R-:W-:Y:S05]  /*8d70*/  BRA `(.L_x_3592) ;  /* 0x00000004009c7947 */ /* 0x000fea0003800000 */
.L_x_3602:
[----:B------:R-:W-:-:S05]  /*8d80*/  F2FP.BF16.F32.PACK_AB R24, RZ, R24 ;  /* 0x00000018ff18723e */ /* 0x000fca00000010ff */
[----:B------:R0:W-:Y:S01]  /*8d90*/  STG.E.U16 desc[UR36][R8.64], R24 ;  /* 0x0000001808007986 */ /* 0x0001e2000c101524 */
[----:B------:R-:W-:Y:S05]  /*8da0*/  BRA `(.L_x_3592) ;  /* 0x0000000400907947 */ /* 0x000fea0003800000 */
.L_x_3599:
        /* <DEDUP_REMOVED lines=11> */
.L_x_3611:
        /* <DEDUP_REMOVED lines=16> */
.L_x_3614:
[----:B------:R-:W-:-:S04]  /*8f60*/  LOP3.LUT R24, R24, 0x80000000, RZ, 0xc0, !PT ;  /* 0x8000000018187812 */ /* 0x000fc800078ec0ff */
[----:B------:R-:W-:-:S04]  /*8f70*/  SHF.R.U32.HI R3, RZ, 0x18, R24 ;  /* 0x00000018ff037819 */ /* 0x000fc80000011618 */
[----:B------:R-:W-:-:S04]  /*8f80*/  LOP3.LUT R0, R0, R3, RZ, 0xfc, !PT ;  /* 0x0000000300007212 */ /* 0x000fc800078efcff */
[----:B------:R-:W-:-:S07]  /*8f90*/  PRMT R4, R0, 0x7610, R4 ;  /* 0x0000761000047816 */ /* 0x000fce0000000004 */
.L_x_3613:
[----:B------:R-:W-:Y:S05]  /*8fa0*/  BSYNC B0 ;  /* 0x0000000000007941 */ /* 0x000fea0003800000 */
.L_x_3612:
[----:B------:R0:W-:Y:S01]  /*8fb0*/  STG.E.U8 desc[UR36][R8.64], R4 ;  /* 0x0000000408007986 */ /* 0x0001e2000c101124 */
[----:B------:R-:W-:Y:S05]  /*8fc0*/  BRA `(.L_x_3592) ;  /* 0x0000000400087947 */ /* 0x000fea0003800000 */
.L_x_3610:
        /* <DEDUP_REMOVED lines=16> */
.L_x_3617:
[----:B------:R-:W-:-:S04]  /*90d0*/  LOP3.LUT R24, R24, 0x80000000, RZ, 0xc0, !PT ;  /* 0x8000000018187812 */ /* 0x000fc800078ec0ff */
[----:B------:R-:W-:-:S04]  /*90e0*/  SHF.R.U32.HI R3, RZ, 0x18, R24 ;  /* 0x00000018ff037819 */ /* 0x000fc80000011618 */
[----:B------:R-:W-:-:S04]  /*90f0*/  LOP3.LUT R0, R0, R3, RZ, 0xfc, !PT ;  /* 0x0000000300007212 */ /* 0x000fc800078efcff */
[----:B------:R-:W-:-:S07]  /*9100*/  PRMT R4, R0, 0x7610, R4 ;  /* 0x0000761000047816 */ /* 0x000fce0000000004 */
.L_x_3616:
[----:B------:R-:W-:Y:S05]  /*9110*/  BSYNC B0 ;  /* 0x0000000000007941 */ /* 0x000fea0003800000 */
.L_x_3615:
[----:B------:R0:W-:Y:S01]  /*9120*/  STG.E.U8 desc[UR36][R8.64], R4 ;  /* 0x0000000408007986 */ /* 0x0001e2000c101124 */
[----:B------:R-:W-:Y:S05]  /*9130*/  BRA `(.L_x_3592) ;  /* 0x0000000000ac7947 */ /* 0x000fea0003800000 */
.L_x_3609:
        /* <DEDUP_REMOVED lines=21> */
.L_x_3591:
        /* <DEDUP_REMOVED lines=16> */
.L_x_3620:
[----:B------:R-:W-:Y:S05]  /*9390*/  BRA `(.L_x_3592) ;  /* 0x0000000000147947 */ /* 0x000fea0003800000 */
.L_x_3619:
[----:B------:R-:W0:Y:S02]  /*93a0*/  F2I.U64.TRUNC R24, R24 ;  /* 0x0000001800187311 */ /* 0x000e24000020d800 */
[----:B0-----:R0:W-:Y:S01]  /*93b0*/  STG.E.64 desc[UR36][R8.64], R24 ;  /* 0x0000001808007986 */ /* 0x0011e2000c101b24 */
[----:B------:R-:W-:Y:S05]  /*93c0*/  BRA `(.L_x_3592) ;  /* 0x0000000000087947 */ /* 0x000fea0003800000 */
.L_x_3618:
[----:B------:R-:W0:Y:S02]  /*93d0*/  F2I.FTZ.U32.TRUNC.NTZ R3, R24 ;  /* 0x0000001800037305 */ /* 0x000e24000021f000 */
[----:B0-----:R0:W-:Y:S02]  /*93e0*/  STG.E desc[UR36][R8.64], R3 ;  /* 0x0000000308007986 */ /* 0x0011e4000c101924 */
.L_x_3592:
        /* <DEDUP_REMOVED lines=24> */
.L_x_3624:
[----:B------:R-:W0:Y:S02]  /*9570*/  F2I.S64.TRUNC R18, R18 ;  /* 0x0000001200127311 */ /* 0x000e24000020d900 */
[----:B0-----:R-:W-:-:S05]  /*9580*/  IMAD.MOV.U32 R3, RZ, RZ, R18 ;  /* 0x000000ffff037224 */ /* 0x001fca00078e0012 */
[----:B------:R0:W-:Y:S01]  /*9590*/  STG.E.U8 desc[UR36][R8.64], R3 ;  /* 0x0000000308007986 */ /* 0x0001e2000c101124 */
[----:B------:R-:W-:Y:S05]  /*95a0*/  BRA `(.L_x_3626) ;  /* 0x0000000c00447947 */ /* 0x000fea0003800000 */
.L_x_3623:
        /* <DEDUP_REMOVED lines=9> */
.L_x_3628:
[----:B------:R-:W0:Y:S02]  /*9640*/  F2I.FTZ.TRUNC.NTZ R3, R18 ;  /* 0x0000001200037305 */ /* 0x000e24000021f100 */
[----:B0-----:R0:W-:Y:S01]  /*9650*/  STG.E desc[UR36][R8.64], R3 ;  /* 0x0000000308007986 */ /* 0x0011e2000c101924 */
[----:B------:R-:W-:Y:S05]  /*9660*/  BRA `(.L_x_3626) ;  /* 0x0000000c00147947 */ /* 0x000fea0003800000 */
.L_x_3627:
[----:B------:R-:W0:Y:S02]  /*9670*/  F2I.FTZ.TRUNC.NTZ R3, R18 ;  /* 0x0000001200037305 */ /* 0x000e24000021f100 */
[----:B0-----:R0:W-:Y:S01]  /*9680*/  STG.E.U16 desc[UR36][R8.64], R3 ;  /* 0x0000000308007986 */ /* 0x0011e2000c101524 */
[----:B------:R-:W-:Y:S05]  /*9690*/  BRA `(.L_x_3626) ;  /* 0x0000000c00087947 */ /* 0x000fea0003800000 */
.L_x_3622:
        /* <DEDUP_REMOVED lines=8> */
.L_x_3630:
[----:B------:R-:W-:-:S05]  /*9720*/  F2FP.F16.F32.PACK_AB R18, RZ, R18 ;  /* 0x00000012ff12723e */ /* 0x000fca00000000ff */
[----:B------:R0:W-:Y:S01]  /*9730*/  STG.E.U16 desc[UR36][R8.64], R18 ;  /* 0x0000001208007986 */ /* 0x0001e2000c101524 */
[----:B------:R-:W-:Y:S05]  /*9740*/  BRA `(.L_x_3626) ;  /* 0x0000000800dc7947 */ /* 0x000fea0003800000 */
.L_x_3629:
        /* <DEDUP_REMOVED lines=8> */
.L_x_3632:
[----:B------:R-:W-:-:S05]  /*97d0*/  F2FP.F16.F32.PACK_AB R19, R19, R18 ;  /* 0x000000121313723e */ /* 0x000fca00000000ff */
[----:B------:R0:W-:Y:S01]  /*97e0*/  STG.E desc[UR36][R8.64], R19 ;  /* 0x0000001308007986 */ /* 0x0001e2000c101924 */
[----:B------:R-:W-:Y:S05]  /*97f0*/  BRA `(.L_x_3626) ;  /* 0x0000000800b07947 */ /* 0x000fea0003800000 */
.L_x_3631:
[----:B------:R-:W-:-:S06]  /*9800*/  FMUL.FTZ R4, R18, 1 ;  /* 0x3f80000012047820 */ /* 0x000fcc0000410000 */
[----:B------:R-:W0:Y:S02]  /*9810*/  F2F.F64.F32 R4, R4 ;  /* 0x0000000400047310 */ /* 0x000e240000201800 */
[----:B0-----:R0:W-:Y:S01]  /*9820*/  STG.E.64 desc[UR36][R8.64], R4 ;  /* 0x0000000408007986 */ /* 0x0011e2000c101b24 */
[----:B------:R-:W-:Y:S05]  /*9830*/  BRA `(.L_x_3626) ;  /* 0x0000000800a07947 */ /* 0x000fea0003800000 */
.L_x_3621:
        /* <DEDUP_REMOVED lines=14> */
.L_x_3635:
[----:B------:R-:W-:Y:S01]  /*9920*/  FMUL.FTZ R6, R19, 1 ;  /* 0x3f80000013067820 */ /* 0x000fe20000410000 */
[----:B------:R-:W-:-:S05]  /*9930*/  FMUL.FTZ R4, R18, 1 ;  /* 0x3f80000012047820 */ /* 0x000fca0000410000 */
[----:B------:R-:W-:Y:S08]  /*9940*/  F2F.F64.F32 R6, R6 ;  /* 0x0000000600067310 */ /* 0x000ff00000201800 */
[----:B------:R-:W0:Y:S02]  /*9950*/  F2F.F64.F32 R4, R4 ;  /* 0x0000000400047310 */ /* 0x000e240000201800 */
[----:B0-----:R0:W-:Y:S01]  /*9960*/  STG.E.128 desc[UR36][R8.64], R4 ;  /* 0x0000000408007986 */ /* 0x0011e2000c101d24 */
[----:B------:R-:W-:Y:S05]  /*9970*/  BRA `(.L_x_3626) ;  /* 0x0000000800507947 */ /* 0x000fea0003800000 */
.L_x_3634:
        /* <DEDUP_REMOVED lines=20> */
.L_x_3639:
[----:B------:R-:W-:Y:S05]  /*9ac0*/  BSYNC B0 ;  /* 0x0000000000007941 */ /* 0x000fea0003800000 */
.L_x_3638:
[----:B------:R-:W-:-:S05]  /*9ad0*/  LOP3.LUT R5, R0, R5, RZ, 0xfc, !PT ;  /* 0x0000000500057212 */ /* 0x000fca00078efcff */
[----:B------:R0:W-:Y:S01]  /*9ae0*/  STG.E.U8 desc[UR36][R8.64], R5 ;  /* 0x0000000508007986 */ /* 0x0001e2000c101124 */
[----:B------:R-:W-:Y:S05]  /*9af0*/  BRA `(.L_x_3626) ;  /* 0x0000000400f07947 */ /* 0x000fea0003800000 */
.L_x_3637:
        /* <DEDUP_REMOVED lines=12> */
.L_x_3641:
[----:B------:R-:W-:Y:S01]  /*9bc0*/  IMAD.MOV.U32 R0, RZ, RZ, 0x7f ;  /* 0x0000007fff007424 */ /* 0x000fe200078e00ff */
[----:B------:R-:W-:-:S04]  /*9bd0*/  ISETP.GT.U32.AND P0, PT, R4, 0x7f800000, PT ;  /* 0x7f8000000400780c */ /* 0x000fc80003f04070 */
[----:B------:R-:W-:-:S09]  /*9be0*/  SEL R0, R0, 0x7c, P0 ;  /* 0x0000007c00007807 */ /* 0x000fd20000000000 */
.L_x_3642:
[----:B------:R-:W-:Y:S05]  /*9bf0*/  BSYNC B0 ;  /* 0x0000000000007941 */ /* 0x000fea0003800000 */
.L_x_3640:
[----:B------:R-:W-:-:S04]  /*9c00*/  LOP3.LUT R18, R18, 0x80000000, RZ, 0xc0, !PT ;  /* 0x8000000012127812 */ /* 0x000fc800078ec0ff */
[----:B------:R-:W-:-:S04]  /*9c10*/  SHF.R.U32.HI R3, RZ, 0x18, R18 ;  /* 0x00000018ff037819 */ /* 0x000fc80000011612 */
[----:B------:R-:W-:-:S05]  /*9c20*/  LOP3.LUT R3, R0, R3, RZ, 0xfc, !PT ;  /* 0x0000000300037212 */ /* 0x000fca00078efcff */
[----:B------:R0:W-:Y:S01]  /*9c30*/  STG.E.U8 desc[UR36][R8.64], R3 ;  /* 0x0000000308007986 */ /* 0x0001e2000c101124 */
[----:B------:R-:W-:Y:S05]  /*9c40*/  BRA `(.L_x_3626) ;  /* 0x00000004009c7947 */ /* 0x000fea0003800000 */
.L_x_3636:
[----:B------:R-:W-:-:S05]  /*9c50*/  F2FP.BF16.F32.PACK_AB R18, RZ, R18 ;  /* 0x00000012ff12723e */ /* 0x000fca00000010ff */
[----:B------:R0:W-:Y:S01]  /*9c60*/  STG.E.U16 desc[UR36][R8.64], R18 ;  /* 0x0000001208007986 */ /* 0x0001e2000c101524 */
[----:B------:R-:W-:Y:S05]  /*9c70*/  BRA `(.L_x_3626) ;  /* 0x0000000400907947 */ /* 0x000fea0003800000 */
.L_x_3633:
        /* <DEDUP_REMOVED lines=11> */
.L_x_3645:
        /* <DEDUP_REMOVED lines=16> */
.L_x_3648:
[----:B------:R-:W-:-:S04]  /*9e30*/  LOP3.LUT R18, R18, 0x80000000, RZ, 0xc0, !PT ;  /* 0x8000000012127812 */ /* 0x000fc800078ec0ff */
[----:B------:R-:W-:-:S04]  /*9e40*/  SHF.R.U32.HI R3, RZ, 0x18, R18 ;  /* 0x00000018ff037819 */ /* 0x000fc80000011612 */
[----:B------:R-:W-:-:S04]  /*9e50*/  LOP3.LUT R0, R0, R3, RZ, 0xfc, !PT ;  /* 0x0000000300007212 */ /* 0x000fc800078efcff */
[----:B------:R-:W-:-:S07]  /*9e60*/  PRMT R4, R0, 0x7610, R4 ;  /* 0x0000761000047816 */ /* 0x000fce0000000004 */
.L_x_3647:
[----:B------:R-:W-:Y:S05]  /*9e70*/  BSYNC B0 ;  /* 0x0000000000007941 */ /* 0x000fea0003800000 */
.L_x_3646:
[----:B------:R0:W-:Y:S01]  /*9e80*/  STG.E.U8 desc[UR36][R8.64], R4 ;  /* 0x0000000408007986 */ /* 0x0001e2000c101124 */
[----:B------:R-:W-:Y:S05]  /*9e90*/  BRA `(.L_x_3626) ;  /* 0x0000000400087947 */ /* 0x000fea0003800000 */
.L_x_3644:
        /* <DEDUP_REMOVED lines=16> */
.L_x_3651:
[----:B------:R-:W-:-:S04]  /*9fa0*/  LOP3.LUT R18, R18, 0x80000000, RZ, 0xc0, !PT ;  /* 0x8000000012127812 */ /* 0x000fc800078ec0ff */
[----:B------:R-:W-:-:S04]  /*9fb0*/  SHF.R.U32.HI R3, RZ, 0x18, R18 ;  /* 0x00000018ff037819 */ /* 0x000fc80000011612 */
[----:B------:R-:W-:-:S04]  /*9fc0*/  LOP3.LUT R0, R0, R3, RZ, 0xfc, !PT ;  /* 0x0000000300007212 */ /* 0x000fc800078efcff */
[----:B------:R-:W-:-:S07]  /*9fd0*/  PRMT R4, R0, 0x7610, R4 ;  /* 0x0000761000047816 */ /* 0x000fce0000000004 */
.L_x_3650:
[----:B------:R-:W-:Y:S05]  /*9fe0*/  BSYNC B0 ;  /* 0x0000000000007941 */ /* 0x000fea0003800000 */
.L_x_3649:
[----:B------:R3:W-:Y:S01]  /*9ff0*/  STG.E.U8 desc[UR36][R8.64], R4 ;  /* 0x0000000408007986 */ /* 0x0007e2000c101124 */
[----:B------:R-:W-:Y:S05]  /*a000*/  BRA `(.L_x_3626) ;  /* 0x0000000000ac7947 */ /* 0x000fea0003800000 */
.L_x_3643:
        /* <DEDUP_REMOVED lines=21> */
.L_x_3625:
        /* <DEDUP_REMOVED lines=16> */
.L_x_3654:
[----:B------:R-:W-:Y:S05]  /*a260*/  BRA `(.L_x_3626) ;  /* 0x0000000000147947 */ /* 0x000fea0003800000 */
.L_x_3653:
[----:B------:R-:W0:Y:S02]  /*a270*/  F2I.U64.TRUNC R18, R18 ;  /* 0x0000001200127311 */ /* 0x000e24000020d800 */
[----:B0-----:R2:W-:Y:S01]  /*a280*/  STG.E.64 desc[UR36][R8.64], R18 ;  /* 0x0000001208007986 */ /* 0x0015e2000c101b24 */
[----:B------:R-:W-:Y:S05]  /*a290*/  BRA `(.L_x_3626) ;  /* 0x0000000000087947 */ /* 0x000fea0003800000 */
.L_x_3652:
[----:B------:R-:W0:Y:S02]  /*a2a0*/  F2I.FTZ.U32.TRUNC.NTZ R3, R18 ;  /* 0x0000001200037305 */ /* 0x000e24000021f000 */
[----:B0-----:R0:W-:Y:S02]  /*a2b0*/  STG.E desc[UR36][R8.64], R3 ;  /* 0x0000000308007986 */ /* 0x0011e4000c101924 */
.L_x_3626:
[----:B------:R-:W-:-:S07]  /*a2c0*/  VIADD R26, R26, 0x80 ;  /* 0x000000801a1a7836 */ /* 0x000fce0000000000 */
.L_x_3586:
[----:B------:R-:W-:Y:S05]  /*a2d0*/  BSYNC B6 ;  /* 0x0000000000067941 */ /* 0x000fea0003800000 */
.L_x_3585:
        /* <DEDUP_REMOVED lines=22> */
.L_x_3658:
[----:B------:R-:W0:Y:S02]  /*a440*/  F2I.S64.TRUNC R22, R22 ;  /* 0x0000001600167311 */ /* 0x000e24000020d900 */
[----:B0-----:R-:W-:-:S05]  /*a450*/  IMAD.MOV.U32 R5, RZ, RZ, R22 ;  /* 0x000000ffff057224 */ /* 0x001fca00078e0016 */
[----:B------:R-:W-:Y:S01]  /*a460*/  STG.E.U8 desc[UR36][R2.64], R5 ;  /* 0x0000000502007986 */ /* 0x000fe2000c101124 */
[----:B------:R-:W-:Y:S05]  /*a470*/  EXIT ;  /* 0x000000000000794d */ /* 0x000fea0003800000 */
.L_x_3657:
        /* <DEDUP_REMOVED lines=9> */
.L_x_3661:
[----:B------:R-:W0:Y:S02]  /*a510*/  F2I.FTZ.TRUNC.NTZ R5, R22 ;  /* 0x0000001600057305 */ /* 0x000e24000021f100 */
[----:B0-----:R-:W-:Y:S01]  /*a520*/  STG.E desc[UR36][R2.64], R5 ;  /* 0x0000000502007986 */ /* 0x001fe2000c101924 */
[----:B------:R-:W-:Y:S05]  /*a530*/  EXIT ;  /* 0x000000000000794d */ /* 0x000fea0003800000 */
.L_x_3660:
[----:B------:R-:W0:Y:S02]  /*a540*/  F2I.FTZ.TRUNC.NTZ R5, R22 ;  /* 0x0000001600057305 */ /* 0x000e24000021f100 */
[----:B0-----:R-:W-:Y:S01]  /*a550*/  STG.E.U16 desc[UR36][R2.64], R5 ;  /* 0x0000000502007986 */ /* 0x001fe2000c101524 */
[----:B------:R-:W-:Y:S05]  /*a560*/  EXIT ;  /* 0x000000000000794d */ /* 0x000fea0003800000 */
.L_x_3656:
        /* <DEDUP_REMOVED lines=8> */
.L_x_3663:
[----:B------:R-:W-:-:S05]  /*a5f0*/  F2FP.F16.F32.PACK_AB R22, RZ, R22 ;  /* 0x00000016ff16723e */ /* 0x000fca00000000ff */
[----:B------:R-:W-:Y:S01]  /*a600*/  STG.E.U16 desc[UR36][R2.64], R22 ;  /* 0x0000001602007986 */ /* 0x000fe2000c101524 */
[----:B------:R-:W-:Y:S05]  /*a610*/  EXIT ;  /* 0x000000000000794d */ /* 0x000fea0003800000 */
.L_x_3662:
        /* <DEDUP_REMOVED lines=8> */
.L_x_3665:
[----:B------:R-:W-:-:S05]  /*a6a0*/  F2FP.F16.F32.PACK_AB R23, R23, R22 ;  /* 0x000000161717723e */ /* 0x000fca00000000ff */
[----:B------:R-:W-:Y:S01]  /*a6b0*/  STG.E desc[UR36][R2.64], R23 ;  /* 0x0000001702007986 */ /* 0x000fe2000c101924 */
[----:B------:R-:W-:Y:S05]  /*a6c0*/  EXIT ;  /* 0x000000000000794d */ /* 0x000fea0003800000 */
.L_x_3664:
[----:B------:R-:W-:-:S06]  /*a6d0*/  FMUL.FTZ R4, R22, 1 ;  /* 0x3f80000016047820 */ /* 0x000fcc0000410000 */
[----:B------:R-:W0:Y:S02]  /*a6e0*/  F2F.F64.F32 R4, R4 ;  /* 0x0000000400047310 */ /* 0x000e240000201800 */
[----:B0-----:R-:W-:Y:S01]  /*a6f0*/  STG.E.64 desc[UR36][R2.64], R4 ;  /* 0x0000000402007986 */ /* 0x001fe2000c101b24 */
[----:B------:R-:W-:Y:S05]  /*a700*/  EXIT ;  /* 0x000000000000794d */ /* 0x000fea0003800000 */
.L_x_3655:
        /* <DEDUP_REMOVED lines=14> */
.L_x_3668:
[----:B------:R-:W-:Y:S01]  /*a7f0*/  FMUL.FTZ R6, R23, 1 ;  /* 0x3f80000017067820 */ /* 0x000fe20000410000 */
[----:B------:R-:W-:-:S05]  /*a800*/  FMUL.FTZ R4, R22, 1 ;  /* 0x3f80000016047820 */ /* 0x000fca0000410000 */
[----:B------:R-:W-:Y:S08]  /*a810*/  F2F.F64.F32 R6, R6 ;  /* 0x0000000600067310 */ /* 0x000ff00000201800 */
[----:B------:R-:W0:Y:S02]  /*a820*/  F2F.F64.F32 R4, R4 ;  /* 0x0000000400047310 */ /* 0x000e240000201800 */
[----:B0-----:R-:W-:Y:S01]  /*a830*/  STG.E.128 desc[UR36][R2.64], R4 ;  /* 0x0000000402007986 */ /* 0x001fe2000c101d24 */
[----:B------:R-:W-:Y:S05]  /*a840*/  EXIT ;  /* 0x000000000000794d */ /* 0x000fea0003800000 */
.L_x_3667:
        /* <DEDUP_REMOVED lines=20> */
.L_x_3672:
[----:B------:R-:W-:Y:S05]  /*a990*/  BSYNC B0 ;  /* 0x0000000000007941 */ /* 0x000fea0003800000 */
.L_x_3671:
[----:B------:R-:W-:-:S05]  /*a9a0*/  LOP3.LUT R7, R0, R7, RZ, 0xfc, !PT ;  /* 0x0000000700077212 */ /* 0x000fca00078efcff */
[----:B------:R-:W-:Y:S01]  /*a9b0*/  STG.E.U8 desc[UR36][R2.64], R7 ;  /* 0x0000000702007986 */ /* 0x000fe2000c101124 */
[----:B------:R-:W-:Y:S05]  /*a9c0*/  EXIT ;  /* 0x000000000000794d */ /* 0x000fea0003800000 */
.L_x_3670:
        /* <DEDUP_REMOVED lines=12> */
.L_x_3674:
[----:B------:R-:W-:Y:S01]  /*aa90*/  IMAD.MOV.U32 R0, RZ, RZ, 0x7f ;  /* 0x0000007fff007424 */ /* 0x000fe200078e00ff */
[----:B------:R-:W-:-:S04]  /*aaa0*/  ISETP.GT.U32.AND P0, PT, R4, 0x7f800000, PT ;  /* 0x7f8000000400780c */ /* 0x000fc80003f04070 */
[----:B------:R-:W-:-:S09]  /*aab0*/  SEL R0, R0, 0x7c, P0 ;  /* 0x0000007c00007807 */ /* 0x000fd20000000000 */
.L_x_3675:
[----:B------:R-:W-:Y:S05]  /*aac0*/  BSYNC B0 ;  /* 0x0000000000007941 */ /* 0x000fea0003800000 */
.L_x_3673:
[----:B------:R-:W-:-:S04]  /*aad0*/  LOP3.LUT R22, R22, 0x80000000, RZ, 0xc0, !PT ;  /* 0x8000000016167812 */ /* 0x000fc800078ec0ff */
[----:B------:R-:W-:-:S04]  /*aae0*/  SHF.R.U32.HI R5, RZ, 0x18, R22 ;  /* 0x00000018ff057819 */ /* 0x000fc80000011616 */
[----:B------:R-:W-:-:S05]  /*aaf0*/  LOP3.LUT R5, R0, R5, RZ, 0xfc, !PT ;  /* 0x0000000500057212 */ /* 0x000fca00078efcff */
[----:B------:R-:W-:Y:S01]  /*ab00*/  STG.E.U8 desc[UR36][R2.64], R5 ;  /* 0x0000000502007986 */ /* 0x000fe2000c101124 */
[----:B------:R-:W-:Y:S05]  /*ab10*/  EXIT ;  /* 0x000000000000794d */ /* 0x000fea0003800000 */
.L_x_3669:
[----:B------:R-:W-:-:S05]  /*ab20*/  F2FP.BF16.F32.PACK_AB R22, RZ, R22 ;  /* 0x00000016ff16723e */ /* 0x000fca00000010ff */
[----:B------:R-:W-:Y:S01]  /*ab30*/  STG.E.U16 desc[UR36][R2.64], R22 ;  /* 0x0000001602007986 */ /* 0x000fe2000c101524 */
[----:B------:R-:W-:Y:S05]  /*ab40*/  EXIT ;  /* 0x000000000000794d */ /* 0x000fea0003800000 */
.L_x_3666:
        /* <DEDUP_REMOVED lines=11> */
.L_x_3678:
        /* <DEDUP_REMOVED lines=16> */
.L_x_3681:
[----:B------:R-:W-:-:S04]  /*ad00*/  LOP3.LUT R22, R22, 0x80000000, RZ, 0xc0, !PT ;  /* 0x8000000016167812 */ /* 0x000fc800078ec0ff */
[----:B------:R-:W-:-:S04]  /*ad10*/  SHF.R.U32.HI R5, RZ, 0x18, R22 ;  /* 0x00000018ff057819 */ /* 0x000fc80000011616 */
[----:B------:R-:W-:-:S04]  /*ad20*/  LOP3.LUT R4, R4, R5, RZ, 0xfc, !PT ;  /* 0x0000000504047212 */ /* 0x000fc800078efcff */
[----:B------:R-:W-:-:S07]  /*ad30*/  PRMT R0, R4, 0x7610, R0 ;  /* 0x0000761004007816 */ /* 0x000fce0000000000 */
.L_x_3680:
[----:B------:R-:W-:Y:S05]  /*ad40*/  BSYNC B0 ;  /* 0x0000000000007941 */ /* 0x000fea0003800000 */
.L_x_3679:
[----:B------:R-:W-:Y:S01]  /*ad50*/  STG.E.U8 desc[UR36][R2.64], R0 ;  /* 0x0000000002007986 */ /* 0x000fe2000c101124 */
[----:B------:R-:W-:Y:S05]  /*ad60*/  EXIT ;  /* 0x000000000000794d */ /* 0x000fea0003800000 */
.L_x_3677:
        /* <DEDUP_REMOVED lines=16> */
.L_x_3684:
[----:B------:R-:W-:-:S04]  /*ae70*/  LOP3.LUT R22, R22, 0x80000000, RZ, 0xc0, !PT ;  /* 0x8000000016167812 */ /* 0x000fc800078ec0ff */
[----:B------:R-:W-:-:S04]  /*ae80*/  SHF.R.U32.HI R5, RZ, 0x18, R22 ;  /* 0x00000018ff057819 */ /* 0x000fc80000011616 */
[----:B------:R-:W-:-:S04]  /*ae90*/  LOP3.LUT R4, R4, R5, RZ, 0xfc, !PT ;  /* 0x0000000504047212 */ /* 0x000fc800078efcff */
[----:B------:R-:W-:-:S07]  /*aea0*/  PRMT R0, R4, 0x7610, R0 ;  /* 0x0000761004007816 */ /* 0x000fce0000000000 */
.L_x_3683:
[----:B------:R-:W-:Y:S05]  /*aeb0*/  BSYNC B0 ;  /* 0x0000000000007941 */ /* 0x000fea0003800000 */
.L_x_3682:
[----:B------:R-:W-:Y:S01]  /*aec0*/  STG.E.U8 desc[UR36][R2.64], R0 ;  /* 0x0000000002007986 */ /* 0x000fe2000c101124 */
[----:B------:R-:W-:Y:S05]  /*aed0*/  EXIT ;  /* 0x000000000000794d */ /* 0x000fea0003800000 */
.L_x_3676:
        /* <DEDUP_REMOVED lines=21> */
.L_x_3659:
        /* <DEDUP_REMOVED lines=16> */
.L_x_3687:
[----:B------:R-:W-:Y:S05]  /*b130*/  EXIT ;  /* 0x000000000000794d */ /* 0x000fea0003800000 */
.L_x_3686:
[----:B------:R-:W0:Y:S02]  /*b140*/  F2I.U64.TRUNC R22, R22 ;  /* 0x0000001600167311 */ /* 0x000e24000020d800 */
[----:B0-----:R-:W-:Y:S01]  /*b150*/  STG.E.64 desc[UR36][R2.64], R22 ;  /* 0x0000001602007986 */ /* 0x001fe2000c101b24 */
[----:B------:R-:W-:Y:S05]  /*b160*/  EXIT ;  /* 0x000000000000794d */ /* 0x000fea0003800000 */
.L_x_3685:
[----:B------:R-:W0:Y:S02]  /*b170*/  F2I.FTZ.U32.TRUNC.NTZ R5, R22 ;  /* 0x0000001600057305 */ /* 0x000e24000021f000 */
[----:B0-----:R-:W-:Y:S01]  /*b180*/  STG.E desc[UR36][R2.64], R5 ;  /* 0x0000000502007986 */ /* 0x001fe2000c101924 */
[----:B------:R-:W-:Y:S05]  /*b190*/  EXIT ;  /* 0x000000000000794d */ /* 0x000fea0003800000 */
.L_x_3688:
        /* <DEDUP_REMOVED lines=14> */
.L_x_4608:


//--------------------- .text._ZN2at6native18elementwise_kernelILi128ELi2EZNS0_22gpu_kernel_impl_nocastIZZZNS0_54_GLOBAL__N__7dbc7496_16_ComplexKernel_cu_b2145a98_311019complex_kernel_cudaERNS_14TensorIteratorEENKUlvE_clEvENKUlvE0_clEvEUlffE_EEvRNS_18TensorIteratorBaseERKT_EUliE_EEviT1_ --------------------------
	.section	.text._ZN2at6native18elementwise_kernelILi128ELi2EZNS0_22gpu_kernel_impl_nocastIZZZNS0_54_GLOBAL__N__7dbc7496_16_ComplexKernel_cu_b2145a98_311019complex_kernel_cudaERNS_14TensorIteratorEENKUlvE_clEvENKUlvE0_clEvEUlffE_EEvRNS_18TensorIteratorBaseERKT_EUliE_EEviT1_,"ax",@progbits
	.align	128
        .global         _ZN2at6native18elementwise_kernelILi128ELi2EZNS0_22gpu_kernel_impl_nocastIZZZNS0_54_GLOBAL__N__7dbc7496_16_ComplexKernel_cu_b2145a98_311019complex_kernel_cudaERNS_14TensorIteratorEENKUlvE_clEvENKUlvE0_clEvEUlffE_EEvRNS_18TensorIteratorBaseERKT_EUliE_EEviT1_
        .type           _ZN2at6native18elementwise_kernelILi128ELi2EZNS0_22gpu_kernel_impl_nocastIZZZNS0_54_GLOBAL__N__7dbc7496_16_ComplexKernel_cu_b2145a98_311019complex_kernel_cudaERNS_14TensorIteratorEENKUlvE_clEvENKUlvE0_clEvEUlffE_EEvRNS_18TensorIteratorBaseERKT_EUliE_EEviT1_,@function
        .size           _ZN2at6native18elementwise_kernelILi128ELi2EZNS0_22gpu_kernel_impl_nocastIZZZNS0_54_GLOBAL__N__7dbc7496_16_ComplexKernel_cu_b2145a98_311019complex_kernel_cudaERNS_14TensorIteratorEENKUlvE_clEvENKUlvE0_clEvEUlffE_EEvRNS_18TensorIteratorBaseERKT_EUliE_EEviT1_,(.L_x_4609 - _ZN2at6native18elementwise_kernelILi128ELi2EZNS0_22gpu_kernel_impl_nocastIZZZNS0_54_GLOBAL__N__7dbc7496_16_ComplexKernel_cu_b2145a98_311019complex_kernel_cudaERNS_14TensorIteratorEENKUlvE_clEvENKUlvE0_clEvEUlffE_EEvRNS_18TensorIteratorBaseERKT_EUliE_EEviT1_)
        .other          _ZN2at6native18elementwise_kernelILi128ELi2EZNS0_22gpu_kernel_impl_nocastIZZZNS0_54_GLOBAL__N__7dbc7496_16_ComplexKernel_cu_b2145a98_311019complex_kernel_cudaERNS_14TensorIteratorEENKUlvE_clEvENKUlvE0_clEvEUlffE_EEvRNS_18TensorIteratorBaseERKT_EUliE_EEviT1_,@"STO_CUDA_ENTRY STV_DEFAULT"
_ZN2at6native18elementwise_kernelILi128ELi2EZNS0_22gpu_kernel_impl_nocastIZZZNS0_54_GLOBAL__N__7dbc7496_16_ComplexKernel_cu_b2145a98_311019complex_kernel_cudaERNS_14TensorIteratorEENKUlvE_clEvENKUlvE0_clEvEUlffE_EEvRNS_18TensorIteratorBaseERKT_EUliE_EEviT1_:
.text._ZN2at6native18elementwise_kernelILi128ELi2EZNS0_22gpu_kernel_impl_nocastIZZZNS0_54_GLOBAL__N__7dbc7496_16_ComplexKernel_cu_b2145a98_311019complex_kernel_cudaERNS_14TensorIteratorEENKUlvE_clEvENKUlvE0_clEvEUlffE_EEvRNS_18TensorIteratorBaseERKT_EUliE_EEviT1_:
        /* <DEDUP_REMOVED lines=363> */
.L_x_3691:
[----:B------:R-:W-:Y:S01]  /*16b0*/  ULDC.64 UR10, c[0x0][0x488] ;  /* 0x00012200000a7ab9 */ /* 0x000fe20000000a00 */
[----:B------:R-:W-:Y:S01]  /*16c0*/  ULDC.64 UR8, c[0x0][0x480] ;  /* 0x0001200000087ab9 */ /* 0x000fe20000000a00 */
[----:B------:R-:W-:Y:S02]  /*16d0*/  IADD3 R4, P1, R4, UR10, RZ ;  /* 0x0000000a04047c10 */ /* 0x000fe4000ff3e0ff */
[----:B------:R-:W-:Y:S02]  /*16e0*/  IADD3 R6, P0, R2, UR8, RZ ;  /* 0x0000000802067c10 */ /* 0x000fe4000ff1e0ff */
[----:B------:R-:W-:Y:S02]  /*16f0*/  IADD3.X R5, RZ, UR11, RZ, P1, !PT ;  /* 0x0000000bff057c10 */ /* 0x000fe40008ffe4ff */
[----:B------:R-:W-:Y:S01]  /*1700*/  IADD3.X R7, RZ, UR9, RZ, P0, !PT ;  /* 0x00000009ff077c10 */ /* 0x000fe200087fe4ff */
[----:B------:R-:W-:Y:S02]  /*1710*/  ULDC.64 UR8, c[0x0][0x478] ;  /* 0x00011e0000087ab9 */ /* 0x000fe40000000a00 */
[----:B------:R-:W2:Y:S04]  /*1720*/  LDG.E R11, desc[UR4][R4.64] ;  /* 0x00000004040b7981 */ /* 0x000ea8000c1e1900 */
[----:B------:R-:W2:Y:S01]  /*1730*/  LDG.E R10, desc[UR4][R6.64] ;  /* 0x00000004060a7981 */ /* 0x000ea2000c1e1900 */
[----:B------:R-:W-:-:S02]  /*1740*/  IADD3 R2, P0, R3, UR8, RZ ;  /* 0x0000000803027c10 */ /* 0x000fc4000ff1e0ff */
[----:B------:R-:W-:Y:S02]  /*1750*/  IADD3 R9, R0, 0x80, RZ ;  /* 0x0000008000097810 */ /* 0x000fe40007ffe0ff */
[----:B------:R-:W-:-:S05]  /*1760*/  IADD3.X R3, RZ, UR9, RZ, P0, !PT ;  /* 0x00000009ff037c10 */ /* 0x000fca00087fe4ff */
[----:B--2---:R0:W-:Y:S04]  /*1770*/  STG.E.64 desc[UR4][R2.64], R10 ;  /* 0x0000000a02007986 */ /* 0x0041e8000c101b04 */
.L_x_3690:
[----:B------:R-:W-:Y:S05]  /*1780*/  BSYNC B0 ;  /* 0x0000000000007941 */ /* 0x000fea0003800000 */
.L_x_3689:
        /* <DEDUP_REMOVED lines=355> */
.L_x_3692:
[----:B------:R-:W-:Y:S01]  /*2dc0*/  ULDC.64 UR6, c[0x0][0x480] ;  /* 0x0001200000067ab9 */ /* 0x000fe20000000a00 */
[----:B------:R-:W-:Y:S01]  /*2dd0*/  ULDC.64 UR8, c[0x0][0x488] ;  /* 0x0001220000087ab9 */ /* 0x000fe20000000a00 */
[----:B------:R-:W-:Y:S02]  /*2de0*/  IADD3 R6, P0, R2, UR6, RZ ;  /* 0x0000000602067c10 */ /* 0x000fe4000ff1e0ff */
[----:B------:R-:W-:Y:S02]  /*2df0*/  IADD3 R4, P1, R0, UR8, RZ ;  /* 0x0000000800047c10 */ /* 0x000fe4000ff3e0ff */
[----:B------:R-:W-:Y:S01]  /*2e00*/  IADD3.X R7, RZ, UR7, RZ, P0, !PT ;  /* 0x00000007ff077c10 */ /* 0x000fe200087fe4ff */
[----:B------:R-:W-:Y:S01]  /*2e10*/  ULDC.64 UR6, c[0x0][0x478] ;  /* 0x00011e0000067ab9 */ /* 0x000fe20000000a00 */
[----:B------:R-:W-:-:S03]  /*2e20*/  IADD3.X R5, RZ, UR9, RZ, P1, !PT ;  /* 0x00000009ff057c10 */ /* 0x000fc60008ffe4ff */
[----:B------:R-:W2:Y:S04]  /*2e30*/  LDG.E R8, desc[UR4][R6.64] ;  /* 0x0000000406087981 */ /* 0x000ea8000c1e1900 */
[----:B------:R-:W2:Y:S01]  /*2e40*/  LDG.E R9, desc[UR4][R4.64] ;  /* 0x0000000404097981 */ /* 0x000ea2000c1e1900 */
[----:B------:R-:W-:-:S04]  /*2e50*/  IADD3 R2, P0, R3, UR6, RZ ;  /* 0x0000000603027c10 */ /* 0x000fc8000ff1e0ff */
[----:B------:R-:W-:-:S05]  /*2e60*/  IADD3.X R3, RZ, UR7, RZ, P0, !PT ;  /* 0x00000007ff037c10 */ /* 0x000fca00087fe4ff */
[----:B--2---:R-:W-:Y:S01]  /*2e70*/  STG.E.64 desc[UR4][R2.64], R8 ;  /* 0x0000000802007986 */ /* 0x004fe2000c101b04 */
[----:B------:R-:W-:Y:S05]  /*2e80*/  EXIT ;  /* 0x000000000000794d */ /* 0x000fea0003800000 */
.L_x_3693:
        /* <DEDUP_REMOVED lines=15> */
.L_x_4609:


//--------------------- .text._ZN2at6native27unrolled_elementwise_kernelIZZZNS0_54_GLOBAL__N__7dbc7496_16_ComplexKernel_cu_b2145a98_311019complex_kernel_cudaERNS_14TensorIteratorEENKUlvE_clEvENKUlvE0_clEvEUlffE_St5arrayIPcLm3EELi4E23TrivialOffsetCalculatorILi2EjESB_ILi1EjENS0_6memory15LoadWithoutCastENSE_16StoreWithoutCastEEEviT_T0_T2_T3_T4_T5_ --------------------------
	.section	.text._ZN2at6native27unrolled_elementwise_kernelIZZZNS0_54_GLOBAL__N__7dbc7496_16_ComplexKernel_cu_b2145a98_311019complex_kernel_cudaERNS_14TensorIteratorEENKUlvE_clEvENKUlvE0_clEvEUlffE_St5arrayIPcLm3EELi4E23TrivialOffsetCalculatorILi2EjESB_ILi1EjENS0_6memory15LoadWithoutCastENSE_16StoreWithoutCastEEEviT_T0_T2_T3_T4_T5_,"ax",@progbits
	.align	128
        .global         _ZN2at6native27unrolled_elementwise_kernelIZZZNS0_54_GLOBAL__N__7dbc7496_16_ComplexKernel_cu_b2145a98_311019complex_kernel_cudaERNS_14TensorIteratorEENKUlvE_clEvENKUlvE0_clEvEUlffE_St5arrayIPcLm3EELi4E23TrivialOffsetCalculatorILi2EjESB_ILi1EjENS0_6memory15LoadWithoutCastENSE_16StoreWithoutCastEEEviT_T0_T2_T3_T4_T5_
        .type           _ZN2at6native27unrolled_elementwise_kernelIZZZNS0_54_GLOBAL__N__7dbc7496_16_ComplexKernel_cu_b2145a98_311019complex_kernel_cudaERNS_14TensorIteratorEENKUlvE_clEvENKUlvE0_clEvEUlffE_St5arrayIPcLm3EELi4E23TrivialOffsetCalculatorILi2EjESB_ILi1EjENS0_6memory15LoadWithoutCastENSE_16StoreWithoutCastEEEviT_T0_T2_T3_T4_T5_,@function
        .size           _ZN2at6native27unrolled_elementwise_kernelIZZZNS0_54_GLOBAL__N__7dbc7496_16_ComplexKernel_cu_b2145a98_311019complex_kernel_cudaERNS_14TensorIteratorEENKUlvE_clEvENKUlvE0_clEvEUlffE_St5arrayIPcLm3EELi4E23TrivialOffsetCalculatorILi2EjESB_ILi1EjENS0_6memory15LoadWithoutCastENSE_16StoreWithoutCastEEEviT_T0_T2_T3_T4_T5_,(.L_x_4610 - _ZN2at6native27unrolled_elementwise_kernelIZZZNS0_54_GLOBAL__N__7dbc7496_16_ComplexKernel_cu_b2145a98_311019complex_kernel_cudaERNS_14TensorIteratorEENKUlvE_clEvENKUlvE0_clEvEUlffE_St5arrayIPcLm3EELi4E23TrivialOffsetCalculatorILi2EjESB_ILi1EjENS0_6memory15LoadWithoutCastENSE_16StoreWithoutCastEEEviT_T0_T2_T3_T4_T5_)
        .other          _ZN2at6native27unrolled_elementwise_kernelIZZZNS0_54_GLOBAL__N__7dbc7496_16_ComplexKernel_cu_b2145a98_311019complex_kernel_cudaERNS_14TensorIteratorEENKUlvE_clEvENKUlvE0_clEvEUlffE_St5arrayIPcLm3EELi4E23TrivialOffsetCalculatorILi2EjESB_ILi1EjENS0_6memory15LoadWithoutCastENSE_16StoreWithoutCastEEEviT_T0_T2_T3_T4_T5_,@"STO_CUDA_ENTRY STV_DEFAULT"
_ZN2at6native27unrolled_elementwise_kernelIZZZNS0_54_GLOBAL__N__7dbc7496_16_ComplexKernel_cu_b2145a98_311019complex_kernel_cudaERNS_14TensorIteratorEENKUlvE_clEvENKUlvE0_clEvEUlffE_St5arrayIPcLm3EELi4E23TrivialOffsetCalculatorILi2EjESB_ILi1EjENS0_6memory15LoadWithoutCastENSE_16StoreWithoutCastEEEviT_T0_T2_T3_T4_T5_:
.text._ZN2at6native27unrolled_elementwise_kernelIZZZNS0_54_GLOBAL__N__7dbc7496_16_ComplexKernel_cu_b2145a98_311019complex_kernel_cudaERNS_14TensorIteratorEENKUlvE_clEvENKUlvE0_clEvEUlffE_St5arrayIPcLm3EELi4E23TrivialOffsetCalculatorILi2EjESB_ILi1EjENS0_6memory15LoadWithoutCastENSE_16StoreWithoutCastEEEviT_T0_T2_T3_T4_T5_:
[----:B------:R-:W-:Y:S01]  /*0000*/  LDC R1, c[0x0][0x28] ;  /* 0x00000a00ff017b82 */ /* 0x000fe20000000800 */
[----:B------:R-:W0:Y:S07]  /*0010*/  S2R R0, SR_CTAID.X ;  /* 0x0000000000007919 */ /* 0x000e2e0000002500 */
[----:B------:R-:W0:Y:S01]  /*0020*/  LDC R3, c[0x0][0x210] ;  /* 0x00008400ff037b82 */ /* 0x000e220000000800 */
[----:B------:R-:W-:Y:S01]  /*0030*/  CS2R R8, SRZ ;  /* 0x0000000000087805 */ /* 0x000fe2000001ff00 */
[----:B------:R-:W-:Y:S01]  /*0040*/  ULDC.64 UR4, c[0x0][0x208] ;  /* 0x0000820000047ab9 */ /* 0x000fe20000000a00 */
[----:B------:R-:W1:Y:S01]  /*0050*/  S2R R7, SR_TID.X ;  /* 0x0000000000077919 */ /* 0x000e620000002100 */
[----:B0-----:R-:W-:-:S02]  /*0060*/  IMAD R6, R0, -0x200, R3 ;  /* 0xfffffe0000067824 */ /* 0x001fc400078e0203 */
[----:B-1----:R-:W-:-:S03]  /*0070*/  IMAD.MOV.U32 R17, RZ, RZ, R7 ;  /* 0x000000ffff117224 */ /* 0x002fc600078e0007 */
[----:B------:R-:W-:-:S13]  /*0080*/  ISETP.GE.AND P0, PT, R7, R6, PT ;  /* 0x000000060700720c */ /* 0x000fda0003f06270 */
[----:B------:R-:W-:Y:S01]  /*0090*/  @!P0 IMAD R11, R0, 0x200, R17 ;  /* 0x00000200000b8824 */ /* 0x000fe200078e0211 */
[----:B------:R-:W0:Y:S01]  /*00a0*/  @!P0 LDC.64 R18, c[0x0][0x220] ;  /* 0x00008800ff128b82 */ /* 0x000e220000000a00 */
[----:B------:R-:W-:-:S05]  /*00b0*/  @!P0 VIADD R17, R17, 0x80 ;  /* 0x0000008011118836 */ /* 0x000fca0000000000 */
[C---:B------:R-:W-:Y:S02]  /*00c0*/  ISETP.GE.AND P1, PT, R17.reuse, R6, PT ;  /* 0x000000061100720c */ /* 0x040fe40003f26270 */
[----:B------:R-:W1:Y:S11]  /*00d0*/  @!P0 LDC.64 R20, c[0x0][0x228] ;  /* 0x00008a00ff148b82 */ /* 0x000e760000000a00 */
[----:B------:R-:W-:Y:S01]  /*00e0*/  @!P1 LEA R23, R0, R17, 0x9 ;  /* 0x0000001100179211 */ /* 0x000fe200078e48ff */
[----:B------:R-:W-:Y:S01]  /*00f0*/  @!P1 VIADD R17, R17, 0x80 ;  /* 0x0000008011119836 */ /* 0x000fe20000000000 */
[----:B------:R-:W2:Y:S01]  /*0100*/  @!P1 LDC.64 R2, c[0x0][0x220] ;  /* 0x00008800ff029b82 */ /* 0x000ea20000000a00 */
[----:B0-----:R-:W-:-:S03]  /*0110*/  @!P0 IMAD.WIDE.U32 R18, R11, 0x4, R18 ;  /* 0x000000040b128825 */ /* 0x001fc600078e0012 */
[----:B------:R-:W-:-:S04]  /*0120*/  ISETP.GE.AND P2, PT, R17, R6, PT ;  /* 0x000000061100720c */ /* 0x000fc80003f46270 */
[----:B------:R-:W0:Y:S01]  /*0130*/  @!P1 LDC.64 R4, c[0x0][0x228] ;  /* 0x00008a00ff049b82 */ /* 0x000e220000000a00 */
[----:B------:R-:W3:Y:S01]  /*0140*/  @!P0 LDG.E R9, desc[UR4][R18.64] ;  /* 0x0000000412098981 */ /* 0x000ee2000c1e1900 */
[----:B-1----:R-:W-:-:S05]  /*0150*/  @!P0 IMAD.WIDE.U32 R20, R11, 0x4, R20 ;  /* 0x000000040b148825 */ /* 0x002fca00078e0014 */
[----:B------:R-:W4:Y:S02]  /*0160*/  @!P0 LDG.E R8, desc[UR4][R20.64] ;  /* 0x0000000414088981 */ /* 0x000f24000c1e1900 */
[----:B------:R-:W1:Y:S08]  /*0170*/  @!P2 LDC.64 R14, c[0x0][0x220] ;  /* 0x00008800ff0eab82 */ /* 0x000e700000000a00 */
[----:B------:R-:W1:Y:S01]  /*0180*/  @!P2 LDC.64 R12, c[0x0][0x228] ;  /* 0x00008a00ff0cab82 */ /* 0x000e620000000a00 */
[----:B------:R-:W-:-:S02]  /*0190*/  @!P2 IMAD R11, R0, 0x200, R17 ;  /* 0x00000200000ba824 */ /* 0x000fc400078e0211 */
[----:B--2---:R-:W-:-:S04]  /*01a0*/  @!P1 IMAD.WIDE.U32 R2, R23, 0x4, R2 ;  /* 0x0000000417029825 */ /* 0x004fc800078e0002 */
[----:B0-----:R-:W-:-:S04]  /*01b0*/  @!P1 IMAD.WIDE.U32 R4, R23, 0x4, R4 ;  /* 0x0000000417049825 */ /* 0x001fc800078e0004 */
[----:B-1----:R-:W-:-:S04]  /*01c0*/  @!P2 IMAD.WIDE.U32 R14, R11, 0x4, R14 ;  /* 0x000000040b0ea825 */ /* 0x002fc800078e000e */
[----:B------:R-:W-:Y:S01]  /*01d0*/  @!P2 IMAD.WIDE.U32 R22, R11, 0x4, R12 ;  /* 0x000000040b16a825 */ /* 0x000fe200078e000c */
[----:B------:R-:W-:Y:S02]  /*01e0*/  CS2R R10, SRZ ;  /* 0x00000000000a7805 */ /* 0x000fe4000001ff00 */
[----:B------:R-:W-:-:S04]  /*01f0*/  CS2R R12, SRZ ;  /* 0x00000000000c7805 */ /* 0x000fc8000001ff00 */
[----:B------:R-:W2:Y:S04]  /*0200*/  @!P1 LDG.E R10, desc[UR4][R2.64] ;  /* 0x00000004020a9981 */ /* 0x000ea8000c1e1900 */
[----:B------:R0:W2:Y:S04]  /*0210*/  @!P1 LDG.E R11, desc[UR4][R4.64] ;  /* 0x00000004040b9981 */ /* 0x0000a8000c1e1900 */
[----:B------:R-:W2:Y:S04]  /*0220*/  @!P2 LDG.E R12, desc[UR4][R14.64] ;  /* 0x000000040e0ca981 */ /* 0x000ea8000c1e1900 */
[----:B------:R1:W2:Y:S01]  /*0230*/  @!P2 LDG.E R13, desc[UR4][R22.64] ;  /* 0x00000004160da981 */ /* 0x0002a2000c1e1900 */
[----:B------:R-:W-:Y:S01]  /*0240*/  @!P2 IADD3 R17, R17, 0x80, RZ ;  /* 0x000000801111a810 */ /* 0x000fe20007ffe0ff */
[----:B0-----:R-:W0:Y:S03]  /*0250*/  @!P0 LDC.64 R4, c[0x0][0x218] ;  /* 0x00008600ff048b82 */ /* 0x001e260000000a00 */
[----:B------:R-:W-:-:S13]  /*0260*/  ISETP.GE.AND P1, PT, R17, R6, PT ;  /* 0x000000061100720c */ /* 0x000fda0003f26270 */
[----:B------:R-:W0:Y:S08]  /*0270*/  @!P1 LDC.64 R18, c[0x0][0x220] ;  /* 0x00008800ff129b82 */ /* 0x000e300000000a00 */
[----:B------:R-:W0:Y:S01]  /*0280*/  @!P1 LDC.64 R20, c[0x0][0x228] ;  /* 0x00008a00ff149b82 */ /* 0x000e220000000a00 */
[----:B------:R-:W-:Y:S01]  /*0290*/  @!P1 IMAD R25, R0, 0x200, R17 ;  /* 0x0000020000199824 */ /* 0x000fe200078e0211 */
[----:B------:R-:W-:-:S02]  /*02a0*/  CS2R R2, SRZ ;  /* 0x0000000000027805 */ /* 0x000fc4000001ff00 */
[----:B-1----:R-:W-:Y:S01]  /*02b0*/  IADD3 R23, R7, 0x80, RZ ;  /* 0x0000008007177810 */ /* 0x002fe20007ffe0ff */
[----:B0-----:R-:W-:-:S04]  /*02c0*/  @!P1 IMAD.WIDE.U32 R16, R25, 0x4, R18 ;  /* 0x0000000419109825 */ /* 0x001fc800078e0012 */
[----:B------:R-:W-:Y:S01]  /*02d0*/  @!P1 IMAD.WIDE.U32 R20, R25, 0x4, R20 ;  /* 0x0000000419149825 */ /* 0x000fe200078e0014 */
[----:B------:R0:W5:Y:S03]  /*02e0*/  @!P1 LDG.E R2, desc[UR4][R16.64] ;  /* 0x0000000410029981 */ /* 0x000166000c1e1900 */
[----:B------:R-:W-:Y:S01]  /*02f0*/  @!P0 IMAD R19, R0, 0x200, R7 ;  /* 0x0000020000138824 */ /* 0x000fe200078e0207 */
[----:B------:R0:W5:Y:S01]  /*0300*/  @!P1 LDG.E R3, desc[UR4][R20.64] ;  /* 0x0000000414039981 */ /* 0x000162000c1e1900 */
[----:B------:R-:W-:Y:S02]  /*0310*/  ISETP.GE.AND P1, PT, R7, R6, PT ;  /* 0x000000060700720c */ /* 0x000fe40003f26270 */
[----:B------:R-:W-:-:S04]  /*0320*/  @!P0 IMAD.WIDE.U32 R4, R19, 0x8, R4 ;  /* 0x0000000813048825 */ /* 0x000fc800078e0004 */
[----:B------:R-:W-:Y:S02]  /*0330*/  IMAD.MOV.U32 R15, RZ, RZ, R7 ;  /* 0x000000ffff0f7224 */ /* 0x000fe400078e0007 */
[----:B------:R-:W-:-:S05]  /*0340*/  @!P0 IMAD.MOV.U32 R15, RZ, RZ, R23 ;  /* 0x000000ffff0f8224 */ /* 0x000fca00078e0017 */
[-C--:B------:R-:W-:Y:S02]  /*0350*/  ISETP.GE.AND P3, PT, R15, R6.reuse, PT ;  /* 0x000000060f00720c */ /* 0x080fe40003f66270 */
[----:B------:R-:W-:Y:S01]  /*0360*/  IADD3 R25, R7, 0x100, RZ ;  /* 0x0000010007197810 */ /* 0x000fe20007ffe0ff */
[----:B------:R-:W-:Y:S03]  /*0370*/  BSSY B0, `(.L_x_3694) ;  /* 0x0000015000007945 */ /* 0x000fe60003800000 */
[----:B------:R-:W-:Y:S02]  /*0380*/  ISETP.GE.AND P2, PT, R25, R6, PT ;  /* 0x000000061900720c */ /* 0x000fe40003f46270 */
[----:B---3--:R-:W-:Y:S02]  /*0390*/  FSEL R18, R9, RZ, !P1 ;  /* 0x000000ff09127208 */ /* 0x008fe40004800000 */
[----:B----4-:R-:W-:-:S05]  /*03a0*/  FSEL R19, R8, RZ, !P1 ;  /* 0x000000ff08137208 */ /* 0x010fca0004800000 */
[----:B------:R0:W-:Y:S01]  /*03b0*/  @!P0 STG.E.64 desc[UR4][R4.64], R18 ;  /* 0x0000001204008986 */ /* 0x0001e2000c101b04 */
[----:B------:R-:W-:-:S04]  /*03c0*/  ISETP.GE.AND P1, PT, R23, R6, PT ;  /* 0x000000061700720c */ /* 0x000fc80003f26270 */
[----:B--2---:R-:W-:Y:S02]  /*03d0*/  FSEL R10, R10, RZ, !P1 ;  /* 0x000000ff0a0a7208 */ /* 0x004fe40004800000 */
[----:B------:R-:W-:Y:S02]  /*03e0*/  FSEL R11, R11, RZ, !P1 ;  /* 0x000000ff0b0b7208 */ /* 0x000fe40004800000 */
[----:B------:R-:W-:Y:S02]  /*03f0*/  FSEL R12, R12, RZ, !P2 ;  /* 0x000000ff0c0c7208 */ /* 0x000fe40005000000 */
[----:B------:R-:W-:Y:S01]  /*0400*/  FSEL R13, R13, RZ, !P2 ;  /* 0x000000ff0d0d7208 */ /* 0x000fe20005000000 */
[----:B0-----:R-:W-:Y:S06]  /*0410*/  @P3 BRA `(.L_x_3695) ;  /* 0x0000000000283947 */ /* 0x001fec0003800000 */
[----:B------:R-:W0:Y:S01]  /*0420*/  LDC.64 R8, c[0x0][0x218] ;  /* 0x00008600ff087b82 */ /* 0x000e220000000a00 */
[----:B------:R-:W-:Y:S02]  /*0430*/  IMAD R5, R0, 0x200, R15 ;  /* 0x0000020000057824 */ /* 0x000fe400078e020f */
[----:B------:R-:W-:-:S05]  /*0440*/  VIADD R15, R15, 0x80 ;  /* 0x000000800f0f7836 */ /* 0x000fca0000000000 */
[----:B------:R-:W-:-:S13]  /*0450*/  ISETP.GE.AND P0, PT, R15, R6, PT ;  /* 0x000000060f00720c */ /* 0x000fda0003f06270 */
[----:B------:R-:W-:Y:S01]  /*0460*/  @!P0 LEA R17, R0, R15, 0x9 ;  /* 0x0000000f00118211 */ /* 0x000fe200078e48ff */
[----:B------:R-:W-:Y:S02]  /*0470*/  @!P0 VIADD R15, R15, 0x80 ;  /* 0x000000800f0f8836 */ /* 0x000fe40000000000 */
[----:B0-----:R-:W-:-:S04]  /*0480*/  IMAD.WIDE.U32 R4, R5, 0x8, R8 ;  /* 0x0000000805047825 */ /* 0x001fc800078e0008 */
[----:B------:R-:W-:Y:S01]  /*0490*/  @!P0 IMAD.WIDE.U32 R8, R17, 0x8, R8 ;  /* 0x0000000811088825 */ /* 0x000fe200078e0008 */
[----:B------:R0:W-:Y:S04]  /*04a0*/  STG.E.64 desc[UR4][R4.64], R10 ;  /* 0x0000000a04007986 */ /* 0x0001e8000c101b04 */
[----:B------:R0:W-:Y:S02]  /*04b0*/  @!P0 STG.E.64 desc[UR4][R8.64], R12 ;  /* 0x0000000c08008986 */ /* 0x0001e4000c101b04 */
.L_x_3695:
[----:B------:R-:W-:Y:S05]  /*04c0*/  BSYNC B0 ;  /* 0x0000000000007941 */ /* 0x000fea0003800000 */
.L_x_3694:
[----:B------:R-:W-:-:S13]  /*04d0*/  ISETP.GE.AND P0, PT, R15, R6, PT ;  /* 0x000000060f00720c */ /* 0x000fda0003f06270 */
[----:B------:R-:W-:Y:S05]  /*04e0*/  @P0 EXIT ;  /* 0x000000000000094d */ /* 0x000fea0003800000 */
[----:B0-----:R-:W0:Y:S01]  /*04f0*/  LDC.64 R4, c[0x0][0x218] ;  /* 0x00008600ff047b82 */ /* 0x001e220000000a00 */
[----:B------:R-:W-:Y:S01]  /*0500*/  VIADD R7, R7, 0x180 ;  /* 0x0000018007077836 */ /* 0x000fe20000000000 */
[----:B------:R-:W-:-:S04]  /*0510*/  LEA R15, R0, R15, 0x9 ;  /* 0x0000000f000f7211 */ /* 0x000fc800078e48ff */
[----:B------:R-:W-:-:S04]  /*0520*/  ISETP.GE.AND P0, PT, R7, R6, PT ;  /* 0x000000060700720c */ /* 0x000fc80003f06270 */
[----:B-----5:R-:W-:Y:S02]  /*0530*/  FSEL R6, R2, RZ, !P0 ;  /* 0x000000ff02067208 */ /* 0x020fe40004000000 */
[----:B------:R-:W-:Y:S01]  /*0540*/  FSEL R7, R3, RZ, !P0 ;  /* 0x000000ff03077208 */ /* 0x000fe20004000000 */
[----:B0-----:R-:W-:-:S05]  /*0550*/  IMAD.WIDE.U32 R2, R15, 0x8, R4 ;  /* 0x000000080f027825 */ /* 0x001fca00078e0004 */
[----:B------:R-:W-:Y:S01]  /*0560*/  STG.E.64 desc[UR4][R2.64], R6 ;  /* 0x0000000602007986 */ /* 0x000fe2000c101b04 */
[----:B------:R-:W-:Y:S05]  /*0570*/  EXIT ;  /* 0x000000000000794d */ /* 0x000fea0003800000 */
.L_x_3696:
        /* <DEDUP_REMOVED lines=16> */
.L_x_4610:


//--------------------- .text._ZN2at6native29vectorized_elementwise_kernelILi2EZZZNS0_54_GLOBAL__N__7dbc7496_16_ComplexKernel_cu_b2145a98_311019complex_kernel_cudaERNS_14TensorIteratorEENKUlvE_clEvENKUlvE0_clEvEUlffE_St5arrayIPcLm3EEEEviT0_T1_ --------------------------
	.section	.text._ZN2at6native29vectorized_elementwise_kernelILi2EZZZNS0_54_GLOBAL__N__7dbc7496_16_ComplexKernel_cu_b2145a98_311019complex_kernel_cudaERNS_14TensorIteratorEENKUlvE_clEvENKUlvE0_clEvEUlffE_St5arrayIPcLm3EEEEviT0_T1_,"ax",@progbits
	.align	128
        .global         _ZN2at6native29vectorized_elementwise_kernelILi2EZZZNS0_54_GLOBAL__N__7dbc7496_16_ComplexKernel_cu_b2145a98_311019complex_kernel_cudaERNS_14TensorIteratorEENKUlvE_clEvENKUlvE0_clEvEUlffE_St5arrayIPcLm3EEEEviT0_T1_
        .type           _ZN2at6native29vectorized_elementwise_kernelILi2EZZZNS0_54_GLOBAL__N__7dbc7496_16_ComplexKernel_cu_b2145a98_311019complex_kernel_cudaERNS_14TensorIteratorEENKUlvE_clEvENKUlvE0_clEvEUlffE_St5arrayIPcLm3EEEEviT0_T1_,@function
        .size           _ZN2at6native29vectorized_elementwise_kernelILi2EZZZNS0_54_GLOBAL__N__7dbc7496_16_ComplexKernel_cu_b2145a98_311019complex_kernel_cudaERNS_14TensorIteratorEENKUlvE_clEvENKUlvE0_clEvEUlffE_St5arrayIPcLm3EEEEviT0_T1_,(.L_x_4611 - _ZN2at6native29vectorized_elementwise_kernelILi2EZZZNS0_54_GLOBAL__N__7dbc7496_16_ComplexKernel_cu_b2145a98_311019complex_kernel_cudaERNS_14TensorIteratorEENKUlvE_clEvENKUlvE0_clEvEUlffE_St5arrayIPcLm3EEEEviT0_T1_)
        .other          _ZN2at6native29vectorized_elementwise_kernelILi2EZZZNS0_54_GLOBAL__N__7dbc7496_16_ComplexKernel_cu_b2145a98_311019complex_kernel_cudaERNS_14TensorIteratorEENKUlvE_clEvENKUlvE0_clEvEUlffE_St5arrayIPcLm3EEEEviT0_T1_,@"STO_CUDA_ENTRY STV_DEFAULT"
_ZN2at6native29vectorized_elementwise_kernelILi2EZZZNS0_54_GLOBAL__N__7dbc7496_16_ComplexKernel_cu_b2145a98_311019complex_kernel_cudaERNS_14TensorIteratorEENKUlvE_clEvENKUlvE0_clEvEUlffE_St5arrayIPcLm3EEEEviT0_T1_:
.text._ZN2at6native29vectorized_elementwise_kernelILi2EZZZNS0_54_GLOBAL__N__7dbc7496_16_ComplexKernel_cu_b2145a98_311019complex_kernel_cudaERNS_14TensorIteratorEENKUlvE_clEvENKUlvE0_clEvEUlffE_St5arrayIPcLm3EEEEviT0_T1_:
        /* <DEDUP_REMOVED lines=17> */
[----:B------:R-:W-:-:S03]  /*0110*/  IMAD.WIDE.U32 R18, R26, 0x8, R2 ;  /* 0x000000081a127825 */ /* 0x000fc600078e0002 */
[----:B------:R-:W5:Y:S04]  /*0120*/  LDG.E.64 R12, desc[UR4][R10.64+0xc00] ;  /* 0x000c00040a0c7981 */ /* 0x000f68000c1e1b00 */
[----:B------:R2:W5:Y:S04]  /*0130*/  LDG.E.64 R16, desc[UR4][R10.64] ;  /* 0x000000040a107981 */ /* 0x000568000c1e1b00 */
[----:B------:R-:W5:Y:S04]  /*0140*/  LDG.E.64 R2, desc[UR4][R18.64+0x400] ;  /* 0x0004000412027981 */ /* 0x000f68000c1e1b00 */
[----:B------:R-:W5:Y:S04]  /*0150*/  LDG.E.64 R20, desc[UR4][R18.64+0x800] ;  /* 0x0008000412147981 */ /* 0x000f68000c1e1b00 */
[----:B------:R-:W5:Y:S04]  /*0160*/  LDG.E.64 R22, desc[UR4][R18.64] ;  /* 0x0000000412167981 */ /* 0x000f68000c1e1b00 */
[----:B------:R0:W5:Y:S01]  /*0170*/  LDG.E.64 R24, desc[UR4][R18.64+0xc00] ;  /* 0x000c000412187981 */ /* 0x000162000c1e1b00 */
[----:B---3--:R-:W-:-:S04]  /*0180*/  IMAD.WIDE.U32 R6, R0, 0x8, R6 ;  /* 0x0000000800067825 */ /* 0x008fc800078e0006 */
[----:B------:R-:W-:Y:S01]  /*0190*/  IMAD.WIDE R26, R26, 0x10, R6 ;  /* 0x000000101a1a7825 */ /* 0x000fe200078e0206 */
[----:B--2---:R-:W-:-:S03]  /*01a0*/  MOV R10, R9 ;  /* 0x00000009000a7202 */ /* 0x004fc60000000f00 */
[----:B----4-:R-:W-:Y:S02]  /*01b0*/  IMAD.MOV.U32 R6, RZ, RZ, R5 ;  /* 0x000000ffff067224 */ /* 0x010fe400078e0005 */
[----:B-----5:R-:W-:Y:S02]  /*01c0*/  IMAD.MOV.U32 R14, RZ, RZ, R13 ;  /* 0x000000ffff0e7224 */ /* 0x020fe400078e000d */
[----:B0-----:R-:W-:Y:S01]  /*01d0*/  IMAD.MOV.U32 R18, RZ, RZ, R17 ;  /* 0x000000ffff127224 */ /* 0x001fe200078e0011 */
[----:B------:R-:W-:Y:S01]  /*01e0*/  MOV R5, R2 ;  /* 0x0000000200057202 */ /* 0x000fe20000000f00 */
[----:B------:R-:W-:Y:S02]  /*01f0*/  IMAD.MOV.U32 R7, RZ, RZ, R3 ;  /* 0x000000ffff077224 */ /* 0x000fe400078e0003 */
[----:B------:R-:W-:Y:S02]  /*0200*/  IMAD.MOV.U32 R9, RZ, RZ, R20 ;  /* 0x000000ffff097224 */ /* 0x000fe400078e0014 */
[----:B------:R-:W-:Y:S01]  /*0210*/  IMAD.MOV.U32 R11, RZ, RZ, R21 ;  /* 0x000000ffff0b7224 */ /* 0x000fe200078e0015 */
[----:B------:R-:W-:Y:S01]  /*0220*/  MOV R17, R22 ;  /* 0x0000001600117202 */ /* 0x000fe20000000f00 */
[----:B------:R-:W-:Y:S01]  /*0230*/  IMAD.MOV.U32 R19, RZ, RZ, R23 ;  /* 0x000000ffff137224 */ /* 0x000fe200078e0017 */
[----:B------:R-:W-:Y:S01]  /*0240*/  MOV R13, R24 ;  /* 0x00000018000d7202 */ /* 0x000fe20000000f00 */
[----:B------:R-:W-:-:S03]  /*0250*/  IMAD.MOV.U32 R15, RZ, RZ, R25 ;  /* 0x000000ffff0f7224 */ /* 0x000fc600078e0019 */
[----:B------:R-:W-:Y:S04]  /*0260*/  STG.E.128 desc[UR4][R26.64], R16 ;  /* 0x000000101a007986 */ /* 0x000fe8000c101d04 */
[----:B------:R-:W-:Y:S04]  /*0270*/  STG.E.128 desc[UR4][R26.64+0x800], R4 ;  /* 0x000800041a007986 */ /* 0x000fe8000c101d04 */
[----:B------:R-:W-:Y:S04]  /*0280*/  STG.E.128 desc[UR4][R26.64+0x1000], R8 ;  /* 0x001000081a007986 */ /* 0x000fe8000c101d04 */
[----:B------:R-:W-:Y:S01]  /*0290*/  STG.E.128 desc[UR4][R26.64+0x1800], R12 ;  /* 0x0018000c1a007986 */ /* 0x000fe2000c101d04 */
[----:B------:R-:W-:Y:S05]  /*02a0*/  EXIT ;  /* 0x000000000000794d */ /* 0x000fea0003800000 */
.L_x_3697:
[----:B------:R-:W0:Y:S01]  /*02b0*/  S2R R19, SR_TID.X ;  /* 0x0000000000137919 */ /* 0x000e220000002100 */
[----:B------:R-:W-:Y:S02]  /*02c0*/  CS2R R24, SRZ ;  /* 0x0000000000187805 */ /* 0x000fe4000001ff00 */
[----:B0-----:R-:W-:Y:S01]  /*02d0*/  ISETP.GE.AND P0, PT, R19, R2, PT ;  /* 0x000000021300720c */ /* 0x001fe20003f06270 */
[----:B------:R-:W-:-:S12]  /*02e0*/  IMAD.MOV.U32 R21, RZ, RZ, R19 ;  /* 0x000000ffff157224 */ /* 0x000fd800078e0013 */
[----:B------:R-:W-:Y:S01]  /*02f0*/  @!P0 IADD3 R3, R0, R21, RZ ;  /* 0x0000001500038210 */ /* 0x000fe20007ffe0ff */
[----:B------:R-:W-:Y:S01]  /*0300*/  @!P0 VIADD R21, R21, 0x80 ;  /* 0x0000008015158836 */ /* 0x000fe20000000000 */
[----:B------:R-:W0:Y:S04]  /*0310*/  @!P0 LDC.64 R8, c[0x0][0x228] ;  /* 0x00008a00ff088b82 */ /* 0x000e280000000a00 */
[----:B------:R-:W-:-:S04]  /*0320*/  ISETP.GE.AND P3, PT, R21, R2, PT ;  /* 0x000000021500720c */ /* 0x000fc80003f66270 */
[----:B------:R-:W1:Y:S09]  /*0330*/  @!P0 LDC.64 R14, c[0x0][0x220] ;  /* 0x00008800ff0e8b82 */ /* 0x000e720000000a00 */
[----:B------:R-:W-:Y:S01]  /*0340*/  @!P3 IMAD.IADD R4, R0, 0x1, R21 ;  /* 0x000000010004b824 */ /* 0x000fe200078e0215 */
[----:B------:R-:W-:Y:S01]  /*0350*/  @!P3 IADD3 R21, R21, 0x80, RZ ;  /* 0x000000801515b810 */ /* 0x000fe20007ffe0ff */
[----:B------:R-:W2:Y:S03]  /*0360*/  @!P3 LDC.64 R28, c[0x0][0x220] ;  /* 0x00008800ff1cbb82 */ /* 0x000ea60000000a00 */
[----:B------:R-:W-:Y:S01]  /*0370*/  ISETP.GE.AND P4, PT, R21, R2, PT ;  /* 0x000000021500720c */ /* 0x000fe20003f86270 */
[----:B0-----:R-:W-:-:S04]  /*0380*/  @!P0 IMAD.WIDE.U32 R8, R3, 0x4, R8 ;  /* 0x0000000403088825 */ /* 0x001fc800078e0008 */
[----:B------:R-:W0:Y:S01]  /*0390*/  @!P3 LDC.64 R16, c[0x0][0x228] ;  /* 0x00008a00ff10bb82 */ /* 0x000e220000000a00 */
[----:B------:R3:W4:Y:S01]  /*03a0*/  @!P0 LDG.E R24, desc[UR4][R8.64] ;  /* 0x0000000408188981 */ /* 0x000722000c1e1900 */
[----:B------:R-:W-:Y:S01]  /*03b0*/  HFMA2.MMA R18, -RZ, RZ, 0, 0 ;  /* 0x00000000ff127435 */ /* 0x000fe200000001ff */
[----:B------:R-:W-:Y:S02]  /*03c0*/  IMAD.MOV.U32 R20, RZ, RZ, RZ ;  /* 0x000000ffff147224 */ /* 0x000fe400078e00ff */
[----:B-1----:R-:W-:-:S03]  /*03d0*/  @!P0 IMAD.WIDE.U32 R14, R3, 0x4, R14 ;  /* 0x00000004030e8825 */ /* 0x002fc600078e000e */
[----:B------:R-:W1:Y:S01]  /*03e0*/  @!P4 LDC.64 R6, c[0x0][0x228] ;  /* 0x00008a00ff06cb82 */ /* 0x000e620000000a00 */
[----:B------:R-:W-:Y:S01]  /*03f0*/  @!P4 IMAD.IADD R11, R0, 0x1, R21 ;  /* 0x00000001000bc824 */ /* 0x000fe200078e0215 */
[----:B------:R5:W4:Y:S01]  /*0400*/  @!P0 LDG.E R25, desc[UR4][R14.64] ;  /* 0x000000040e198981 */ /* 0x000b22000c1e1900 */
[----:B------:R-:W-:-:S05]  /*0410*/  @!P4 VIADD R21, R21, 0x80 ;  /* 0x000000801515c836 */ /* 0x000fca0000000000 */
[----:B------:R-:W0:Y:S01]  /*0420*/  @!P4 LDC.64 R12, c[0x0][0x220] ;  /* 0x00008800ff0ccb82 */ /* 0x000e220000000a00 */
[----:B------:R-:W-:-:S13]  /*0430*/  ISETP.GE.AND P5, PT, R21, R2, PT ;  /* 0x000000021500720c */ /* 0x000fda0003fa6270 */
[----:B------:R-:W-:Y:S01]  /*0440*/  @!P5 IADD3 R5, R0, R21, RZ ;  /* 0x000000150005d210 */ /* 0x000fe20007ffe0ff */
[----:B------:R-:W-:Y:S01]  /*0450*/  @!P5 VIADD R21, R21, 0x80 ;  /* 0x000000801515d836 */ /* 0x000fe20000000000 */
[----:B------:R-:W0:Y:S04]  /*0460*/  @!P5 LDC.64 R22, c[0x0][0x220] ;  /* 0x00008800ff16db82 */ /* 0x000e280000000a00 */
[----:B------:R-:W-:-:S04]  /*0470*/  ISETP.GE.AND P1, PT, R21, R2, PT ;  /* 0x000000021500720c */ /* 0x000fc80003f26270 */
[----:B---3--:R-:W3:Y:S09]  /*0480*/  @!P5 LDC.64 R8, c[0x0][0x228] ;  /* 0x00008a00ff08db82 */ /* 0x008ef20000000a00 */
[----:B------:R-:W-:Y:S01]  /*0490*/  @!P1 IADD3 R27, R0, R21, RZ ;  /* 0x00000015001b9210 */ /* 0x000fe20007ffe0ff */
[----:B------:R-:W-:Y:S01]  /*04a0*/  @!P1 VIADD R21, R21, 0x80 ;  /* 0x0000008015159836 */ /* 0x000fe20000000000 */
[----:B-----5:R-:W5:Y:S04]  /*04b0*/  @!P1 LDC.64 R14, c[0x0][0x220] ;  /* 0x00008800ff0e9b82 */ /* 0x020f680000000a00 */
[----:B------:R-:W-:Y:S01]  /*04c0*/  ISETP.GE.AND P2, PT, R21, R2, PT ;  /* 0x000000021500720c */ /* 0x000fe20003f46270 */
[----:B-1----:R-:W-:-:S04]  /*04d0*/  @!P4 IMAD.WIDE.U32 R6, R11, 0x4, R6 ;  /* 0x000000040b06c825 */ /* 0x002fc800078e0006 */
[----:B------:R-:W-:Y:S01]  /*04e0*/  IMAD.MOV.U32 R3, RZ, RZ, RZ ;  /* 0x000000ffff037224 */ /* 0x000fe200078e00ff */
[----:B------:R1:W4:Y:S01]  /*04f0*/  @!P4 LDG.E R18, desc[UR4][R6.64] ;  /* 0x000000040612c981 */ /* 0x000322000c1e1900 */
[----:B--2---:R-:W-:-:S04]  /*0500*/  @!P3 IMAD.WIDE.U32 R28, R4, 0x4, R28 ;  /* 0x00000004041cb825 */ /* 0x004fc800078e001c */
[----:B0-----:R-:W-:Y:S01]  /*0510*/  @!P4 IMAD.WIDE.U32 R12, R11, 0x4, R12 ;  /* 0x000000040b0cc825 */ /* 0x001fe200078e000c */
[----:B------:R0:W2:Y:S01]  /*0520*/  @!P3 LDG.E R3, desc[UR4][R28.64] ;  /* 0x000000041c03b981 */ /* 0x0000a2000c1e1900 */
[----:B------:R-:W-:Y:S02]  /*0530*/  CS2R R10, SRZ ;  /* 0x00000000000a7805 */ /* 0x000fe4000001ff00 */
[----:B-1----:R-:W-:Y:S01]  /*0540*/  @!P2 IMAD.IADD R7, R0, 0x1, R21 ;  /* 0x000000010007a824 */ /* 0x002fe200078e0215 */
[----:B------:R1:W2:Y:S01]  /*0550*/  @!P4 LDG.E R20, desc[UR4][R12.64] ;  /* 0x000000040c14c981 */ /* 0x0002a2000c1e1900 */
[----:B------:R-:W-:Y:S02]  /*0560*/  @!P2 VIADD R21, R21, 0x80 ;  /* 0x000000801515a836 */ /* 0x000fe40000000000 */
[----:B------:R-:W-:Y:S01]  /*0570*/  @!P3 IMAD.WIDE.U32 R16, R4, 0x4, R16 ;  /* 0x000000040410b825 */ /* 0x000fe200078e0010 */
[----:B0-----:R-:W0:Y:S02]  /*0580*/  @!P2 LDC.64 R28, c[0x0][0x228] ;  /* 0x00008a00ff1cab82 */ /* 0x001e240000000a00 */
[----:B------:R-:W-:-:S02]  /*0590*/  ISETP.GE.AND P4, PT, R21, R2, PT ;  /* 0x000000021500720c */ /* 0x000fc40003f86270 */
[----:B------:R3:W2:Y:S04]  /*05a0*/  @!P3 LDG.E R11, desc[UR4][R16.64] ;  /* 0x00000004100bb981 */ /* 0x0006a8000c1e1900 */
[----:B-1----:R-:W1:Y:S01]  /*05b0*/  @!P2 LDC.64 R12, c[0x0][0x220] ;  /* 0x00008800ff0cab82 */ /* 0x002e620000000a00 */
[----:B------:R-:W-:-:S04]  /*05c0*/  @!P5 IMAD.WIDE.U32 R22, R5, 0x4, R22 ;  /* 0x000000040516d825 */ /* 0x000fc800078e0016 */
[----:B---3--:R-:W-:-:S03]  /*05d0*/  @!P5 IMAD.WIDE.U32 R8, R5, 0x4, R8 ;  /* 0x000000040508d825 */ /* 0x008fc600078e0008 */
[----:B------:R-:W3:Y:S01]  /*05e0*/  @!P1 LDC.64 R16, c[0x0][0x228] ;  /* 0x00008a00ff109b82 */ /* 0x000ee20000000a00 */
[----:B------:R-:W-:-:S06]  /*05f0*/  CS2R R4, SRZ ;  /* 0x0000000000047805 */ /* 0x000fcc000001ff00 */
[----:B------:R5:W2:Y:S01]  /*0600*/  @!P5 LDG.E R4, desc[UR4][R22.64] ;  /* 0x000000041604d981 */ /* 0x000aa2000c1e1900 */
[----:B0-----:R-:W-:Y:S01]  /*0610*/  @!P2 IMAD.WIDE.U32 R28, R7, 0x4, R28 ;  /* 0x00000004071ca825 */ /* 0x001fe200078e001c */
[----:B------:R-:W-:Y:S02]  /*0620*/  MOV R6, RZ ;  /* 0x000000ff00067202 */ /* 0x000fe40000000f00 */
[----:B------:R0:W2:Y:S01]  /*0630*/  @!P5 LDG.E R5, desc[UR4][R8.64] ;  /* 0x000000040805d981 */ /* 0x0000a2000c1e1900 */
[----:B-----5:R-:W-:Y:S02]  /*0640*/  @!P4 IMAD.IADD R23, R0, 0x1, R21 ;  /* 0x000000010017c824 */ /* 0x020fe400078e0215 */
[----:B------:R-:W-:Y:S02]  /*0650*/  @!P4 VIADD R21, R21, 0x80 ;  /* 0x000000801515c836 */ /* 0x000fe40000000000 */
[----:B-1----:R-:W-:Y:S01]  /*0660*/  @!P2 IMAD.WIDE.U32 R12, R7, 0x4, R12 ;  /* 0x00000004070ca825 */ /* 0x002fe200078e000c */
[----:B------:R-:W-:-:S02]  /*0670*/  HFMA2.MMA R7, -RZ, RZ, 0, 0 ;  /* 0x00000000ff077435 */ /* 0x000fc400000001ff */
[----:B------:R-:W-:Y:S02]  /*0680*/  ISETP.GE.AND P3, PT, R21, R2, PT ;  /* 0x000000021500720c */ /* 0x000fe40003f66270 */
[----:B0-----:R-:W-:Y:S01]  /*0690*/  CS2R R8, SRZ ;  /* 0x0000000000087805 */ /* 0x001fe2000001ff00 */
[----:B------:R-:W-:-:S04]  /*06a0*/  @!P1 IMAD.WIDE.U32 R14, R27, 0x4, R14 ;  /* 0x000000041b0e9825 */ /* 0x000fc800078e000e */
[----:B---3--:R-:W-:Y:S01]  /*06b0*/  @!P1 IMAD.WIDE.U32 R16, R27, 0x4, R16 ;  /* 0x000000041b109825 */ /* 0x008fe200078e0010 */
[----:B------:R0:W3:Y:S01]  /*06c0*/  @!P1 LDG.E R6, desc[UR4][R14.64] ;  /* 0x000000040e069981 */ /* 0x0000e2000c1e1900 */
[----:B------:R-:W1:Y:S03]  /*06d0*/  @!P4 LDC.64 R26, c[0x0][0x220] ;  /* 0x00008800ff1acb82 */ /* 0x000e660000000a00 */
[----:B------:R5:W3:Y:S04]  /*06e0*/  @!P1 LDG.E R7, desc[UR4][R16.64] ;  /* 0x0000000410079981 */ /* 0x000ae8000c1e1900 */
[----:B------:R5:W3:Y:S01]  /*06f0*/  @!P2 LDG.E R8, desc[UR4][R12.64] ;  /* 0x000000040c08a981 */ /* 0x000ae2000c1e1900 */
[----:B0-----:R-:W0:Y:S01]  /*0700*/  @!P4 LDC.64 R14, c[0x0][0x228] ;  /* 0x00008a00ff0ecb82 */ /* 0x001e220000000a00 */
[----:B------:R-:W-:-:S02]  /*0710*/  @!P3 IMAD.IADD R21, R0, 0x1, R21 ;  /* 0x000000010015b824 */ /* 0x000fc400078e0215 */
[----:B------:R-:W3:Y:S05]  /*0720*/  @!P2 LDG.E R9, desc[UR4][R28.64] ;  /* 0x000000041c09a981 */ /* 0x000eea000c1e1900 */
[----:B-----5:R-:W5:Y:S08]  /*0730*/  @!P3 LDC.64 R16, c[0x0][0x220] ;  /* 0x00008800ff10bb82 */ /* 0x020f700000000a00 */
[----:B------:R-:W5:Y:S01]  /*0740*/  @!P3 LDC.64 R12, c[0x0][0x228] ;  /* 0x00008a00ff0cbb82 */ /* 0x000f620000000a00 */
[----:B-1----:R-:W-:-:S05]  /*0750*/  @!P4 IMAD.WIDE.U32 R26, R23, 0x4, R26 ;  /* 0x00000004171ac825 */ /* 0x002fca00078e001a */
[----:B------:R1:W3:Y:S01]  /*0760*/  @!P4 LDG.E R10, desc[UR4][R26.64] ;  /* 0x000000041a0ac981 */ /* 0x0002e2000c1e1900 */
[----:B0-----:R-:W-:Y:S01]  /*0770*/  @!P4 IMAD.WIDE.U32 R14, R23, 0x4, R14 ;  /* 0x00000004170ec825 */ /* 0x001fe200078e000e */
[----:B------:R-:W-:-:S03]  /*0780*/  CS2R R22, SRZ ;  /* 0x0000000000167805 */ /* 0x000fc6000001ff00 */
[C---:B-----5:R-:W-:Y:S01]  /*0790*/  @!P3 IMAD.WIDE.U32 R16, R21.reuse, 0x4, R16 ;  /* 0x000000041510b825 */ /* 0x060fe200078e0010 */
[----:B-1----:R-:W0:Y:S04]  /*07a0*/  @!P0 LDC.64 R26, c[0x0][0x218] ;  /* 0x00008600ff1a8b82 */ /* 0x002e280000000a00 */
[----:B------:R-:W5:Y:S01]  /*07b0*/  @!P3 LDG.E R22, desc[UR4][R16.64] ;  /* 0x000000041016b981 */ /* 0x000f62000c1e1900 */
[----:B------:R-:W-:-:S04]  /*07c0*/  @!P3 IMAD.WIDE.U32 R12, R21, 0x4, R12 ;  /* 0x00000004150cb825 */ /* 0x000fc800078e000c */
[----:B------:R-:W-:Y:S01]  /*07d0*/  IMAD.MOV.U32 R21, RZ, RZ, RZ ;  /* 0x000000ffff157224 */ /* 0x000fe200078e00ff */
[----:B------:R-:W5:Y:S05]  /*07e0*/  @!P3 LDG.E R23, desc[UR4][R12.64] ;  /* 0x000000040c17b981 */ /* 0x000f6a000c1e1900 */
[----:B------:R1:W5:Y:S02]  /*07f0*/  @!P4 LDG.E R21, desc[UR4][R14.64] ;  /* 0x000000040e15c981 */ /* 0x000364000c1e1900 */
[----:B-1----:R-:W-:-:S05]  /*0800*/  @!P0 IADD3 R15, R0, R19, RZ ;  /* 0x00000013000f8210 */ /* 0x002fca0007ffe0ff */
[----:B0-----:R-:W-:-:S04]  /*0810*/  @!P0 IMAD.WIDE.U32 R26, R15, 0x8, R26 ;  /* 0x000000080f1a8825 */ /* 0x001fc800078e001a */
[C---:B------:R-:W-:Y:S01]  /*0820*/  VIADD R15, R19.reuse, 0x280 ;  /* 0x00000280130f7836 */ /* 0x040fe20000000000 */
[C---:B------:R-:W-:Y:S01]  /*0830*/  IADD3 R17, R19.reuse, 0x300, RZ ;  /* 0x0000030013117810 */ /* 0x040fe20007ffe0ff */
[C---:B------:R-:W-:Y:S01]  /*0840*/  VIADD R13, R19.reuse, 0x200 ;  /* 0x00000200130d7836 */ /* 0x040fe20000000000 */
[----:B------:R-:W-:Y:S02]  /*0850*/  IADD3 R29, R19, 0x100, RZ ;  /* 0x00000100131d7810 */ /* 0x000fe40007ffe0ff */
[-C--:B------:R-:W-:Y:S01]  /*0860*/  ISETP.GE.AND P6, PT, R15, R2.reuse, PT ;  /* 0x000000020f00720c */ /* 0x080fe20003fc6270 */
[C---:B------:R-:W-:Y:S01]  /*0870*/  VIADD R15, R19.reuse, 0x80 ;  /* 0x00000080130f7836 */ /* 0x040fe20000000000 */
[CC--:B------:R-:W-:Y:S01]  /*0880*/  ISETP.GE.AND P4, PT, R19.reuse, R2.reuse, PT ;  /* 0x000000021300720c */ /* 0x0c0fe20003f86270 */
[----:B------:R-:W-:Y:S01]  /*0890*/  VIADD R28, R19, 0x180 ;  /* 0x00000180131c7836 */ /* 0x000fe20000000000 */
[-C--:B------:R-:W-:Y:S02]  /*08a0*/  ISETP.GE.AND P5, PT, R17, R2.reuse, PT ;  /* 0x000000021100720c */ /* 0x080fe40003fa6270 */
[----:B------:R-:W-:Y:S01]  /*08b0*/  IADD3 R17, R19, 0x380, RZ ;  /* 0x0000038013117810 */ /* 0x000fe20007ffe0ff */
[----:B------:R-:W-:Y:S01]  /*08c0*/  @!P0 IMAD.MOV.U32 R19, RZ, RZ, R15 ;  /* 0x000000ffff138224 */ /* 0x000fe200078e000f */
[----:B------:R-:W-:-:S02]  /*08d0*/  ISETP.GE.AND P2, PT, R29, R2, PT ;  /* 0x000000021d00720c */ /* 0x000fc40003f46270 */
[-C--:B------:R-:W-:Y:S01]  /*08e0*/  ISETP.GE.AND P3, PT, R13, R2.reuse, PT ;  /* 0x000000020d00720c */ /* 0x080fe20003f66270 */
[----:B------:R-:W-:Y:S01]  /*08f0*/  BSSY B0, `(.L_x_3698) ;  /* 0x0000041000007945 */ /* 0x000fe20003800000 */
[----:B------:R-:W-:-:S03]  /*0900*/  ISETP.GE.AND P1, PT, R28, R2, PT ;  /* 0x000000021c00720c */ /* 0x000fc60003f26270 */
[----:B------:R-:W-:Y:S01]  /*0910*/  BSSY B1, `(.L_x_3699) ;  /* 0x0000038000017945 */ /* 0x000fe20003800000 */
[----:B----4-:R-:W-:Y:S02]  /*0920*/  FSEL R13, R24, RZ, !P4 ;  /* 0x000000ff180d7208 */ /* 0x010fe40006000000 */
[----:B------:R-:W-:Y:S02]  /*0930*/  FSEL R12, R25, RZ, !P4 ;  /* 0x000000ff190c7208 */ /* 0x000fe40006000000 */
[----:B------:R-:W-:-:S03]  /*0940*/  ISETP.GE.AND P4, PT, R15, R2, PT ;  /* 0x000000020f00720c */ /* 0x000fc60003f86270 */
[----:B------:R0:W-:Y:S01]  /*0950*/  @!P0 STG.E.64 desc[UR4][R26.64], R12 ;  /* 0x0000000c1a008986 */ /* 0x0001e2000c101b04 */
[-C--:B------:R-:W-:Y:S02]  /*0960*/  ISETP.GE.AND P0, PT, R17, R2.reuse, PT ;  /* 0x000000021100720c */ /* 0x080fe40003f06270 */
[----:B------:R-:W-:Y:S02]  /*0970*/  FSEL R15, R18, RZ, !P2 ;  /* 0x000000ff120f7208 */ /* 0x000fe40005000000 */
[----:B--2---:R-:W-:Y:S02]  /*0980*/  FSEL R14, R20, RZ, !P2 ;  /* 0x000000ff140e7208 */ /* 0x004fe40005000000 */
[----:B------:R-:W-:Y:S02]  /*0990*/  ISETP.GE.AND P2, PT, R19, R2, PT ;  /* 0x000000021300720c */ /* 0x000fe40003f46270 */
[----:B------:R-:W-:Y:S02]  /*09a0*/  FSEL R16, R3, RZ, !P4 ;  /* 0x000000ff03107208 */ /* 0x000fe40006000000 */
[----:B------:R-:W-:-:S02]  /*09b0*/  FSEL R17, R11, RZ, !P4 ;  /* 0x000000ff0b117208 */ /* 0x000fc40006000000 */
[----:B------:R-:W-:Y:S02]  /*09c0*/  FSEL R4, R4, RZ, !P1 ;  /* 0x000000ff04047208 */ /* 0x000fe40004800000 */
[----:B------:R-:W-:Y:S02]  /*09d0*/  FSEL R5, R5, RZ, !P1 ;  /* 0x000000ff05057208 */ /* 0x000fe40004800000 */
[----:B---3--:R-:W-:Y:S02]  /*09e0*/  FSEL R6, R6, RZ, !P3 ;  /* 0x000000ff06067208 */ /* 0x008fe40005800000 */
[----:B------:R-:W-:Y:S02]  /*09f0*/  FSEL R7, R7, RZ, !P3 ;  /* 0x000000ff07077208 */ /* 0x000fe40005800000 */
[----:B------:R-:W-:Y:S02]  /*0a00*/  FSEL R8, R8, RZ, !P6 ;  /* 0x000000ff08087208 */ /* 0x000fe40007000000 */
[----:B------:R-:W-:-:S02]  /*0a10*/  FSEL R9, R9, RZ, !P6 ;  /* 0x000000ff09097208 */ /* 0x000fc40007000000 */
[----:B------:R-:W-:Y:S02]  /*0a20*/  FSEL R10, R10, RZ, !P5 ;  /* 0x000000ff0a0a7208 */ /* 0x000fe40006800000 */
[----:B-----5:R-:W-:Y:S02]  /*0a30*/  FSEL R22, R22, RZ, !P0 ;  /* 0x000000ff16167208 */ /* 0x020fe40004000000 */
[----:B------:R-:W-:Y:S02]  /*0a40*/  FSEL R23, R23, RZ, !P0 ;  /* 0x000000ff17177208 */ /* 0x000fe40004000000 */
[----:B------:R-:W-:Y:S01]  /*0a50*/  FSEL R11, R21, RZ, !P5 ;  /* 0x000000ff150b7208 */ /* 0x000fe20006800000 */
[----:B0-----:R-:W-:Y:S06]  /*0a60*/  @P2 BRA `(.L_x_3700) ;  /* 0x0000000000302947 */ /* 0x001fec0003800000 */
[----:B------:R-:W0:Y:S01]  /*0a70*/  LDC.64 R12, c[0x0][0x218] ;  /* 0x00008600ff0c7b82 */ /* 0x000e220000000a00 */
[----:B------:R-:W-:Y:S01]  /*0a80*/  IADD3 R3, R0, R19, RZ ;  /* 0x0000001300037210 */ /* 0x000fe20007ffe0ff */
[----:B------:R-:W-:-:S05]  /*0a90*/  VIADD R19, R19, 0x80 ;  /* 0x0000008013137836 */ /* 0x000fca0000000000 */
[----:B------:R-:W-:Y:S01]  /*0aa0*/  ISETP.GE.AND P0, PT, R19, R2, PT ;  /* 0x000000021300720c */ /* 0x000fe20003f06270 */
[----:B0-----:R-:W-:-:S05]  /*0ab0*/  IMAD.WIDE.U32 R12, R3, 0x8, R12 ;  /* 0x00000008030c7825 */ /* 0x001fca00078e000c */
[----:B------:R0:W-:Y:S07]  /*0ac0*/  STG.E.64 desc[UR4][R12.64], R16 ;  /* 0x000000100c007986 */ /* 0x0001ee000c101b04 */
[----:B------:R-:W-:Y:S05]  /*0ad0*/  @P0 BRA `(.L_x_3701) ;  /* 0x0000000000300947 */ /* 0x000fea0003800000 */
[----:B0-----:R-:W0:Y:S01]  /*0ae0*/  LDC.64 R12, c[0x0][0x218] ;  /* 0x00008600ff0c7b82 */ /* 0x001e220000000a00 */
[----:B------:R-:W-:Y:S01]  /*0af0*/  IADD3 R3, R0, R19, RZ ;  /* 0x0000001300037210 */ /* 0x000fe20007ffe0ff */
[----:B------:R-:W-:-:S04]  /*0b00*/  VIADD R19, R19, 0x80 ;  /* 0x0000008013137836 */ /* 0x000fc80000000000 */
[----:B0-----:R-:W-:-:S05]  /*0b10*/  IMAD.WIDE.U32 R12, R3, 0x8, R12 ;  /* 0x00000008030c7825 */ /* 0x001fca00078e000c */
[----:B------:R0:W-:Y:S02]  /*0b20*/  STG.E.64 desc[UR4][R12.64], R14 ;  /* 0x0000000e0c007986 */ /* 0x0001e4000c101b04 */
.L_x_3700:
[----:B------:R-:W-:-:S13]  /*0b30*/  ISETP.GE.AND P0, PT, R19, R2, PT ;  /* 0x000000021300720c */ /* 0x000fda0003f06270 */
[----:B------:R-:W-:Y:S05]  /*0b40*/  @P0 BRA `(.L_x_3702) ;  /* 0x0000000000300947 */ /* 0x000fea0003800000 */
[----:B0-----:R-:W0:Y:S01]  /*0b50*/  LDC.64 R12, c[0x0][0x218] ;  /* 0x00008600ff0c7b82 */ /* 0x001e220000000a00 */
[----:B------:R-:W-:Y:S01]  /*0b60*/  IADD3 R3, R0, R19, RZ ;  /* 0x0000001300037210 */ /* 0x000fe20007ffe0ff */
[----:B------:R-:W-:-:S04]  /*0b70*/  VIADD R19, R19, 0x80 ;  /* 0x0000008013137836 */ /* 0x000fc80000000000 */
[----:B0-----:R-:W-:-:S05]  /*0b80*/  IMAD.WIDE.U32 R12, R3, 0x8, R12 ;  /* 0x00000008030c7825 */ /* 0x001fca00078e000c */
[----:B------:R1:W-:Y:S02]  /*0b90*/  STG.E.64 desc[UR4][R12.64], R4 ;  /* 0x000000040c007986 */ /* 0x0003e4000c101b04 */
.L_x_3701:
[----:B------:R-:W-:-:S13]  /*0ba0*/  ISETP.GE.AND P0, PT, R19, R2, PT ;  /* 0x000000021300720c */ /* 0x000fda0003f06270 */
[----:B------:R-:W-:Y:S05]  /*0bb0*/  @P0 BRA `(.L_x_3703) ;  /* 0x0000000000340947 */ /* 0x000fea0003800000 */
[----:B-1----:R-:W1:Y:S01]  /*0bc0*/  LDC.64 R4, c[0x0][0x218] ;  /* 0x00008600ff047b82 */ /* 0x002e620000000a00 */
[----:B------:R-:W-:Y:S01]  /*0bd0*/  IADD3 R3, R0, R19, RZ ;  /* 0x0000001300037210 */ /* 0x000fe20007ffe0ff */
[----:B------:R-:W-:-:S04]  /*0be0*/  VIADD R19, R19, 0x80 ;  /* 0x0000008013137836 */ /* 0x000fc80000000000 */
[----:B-1----:R-:W-:-:S05]  /*0bf0*/  IMAD.WIDE.U32 R4, R3, 0x8, R4 ;  /* 0x0000000803047825 */ /* 0x002fca00078e0004 */
[----:B------:R1:W-:Y:S02]  /*0c00*/  STG.E.64 desc[UR4][R4.64], R6 ;  /* 0x0000000604007986 */ /* 0x0003e4000c101b04 */
.L_x_3702:
[----:B------:R-:W-:-:S13]  /*0c10*/  ISETP.GE.AND P0, PT, R19, R2, PT ;  /* 0x000000021300720c */ /* 0x000fda0003f06270 */
[----:B------:R-:W-:Y:S05]  /*0c20*/  @P0 BREAK B1 ;  /* 0x0000000000010942 */ /* 0x000fea0003800000 */
[----:B------:R-:W-:Y:S05]  /*0c30*/  @P0 BRA `(.L_x_3704) ;  /* 0x0000000000300947 */ /* 0x000fea0003800000 */
[----:B-1----:R-:W1:Y:S01]  /*0c40*/  LDC.64 R4, c[0x0][0x218] ;  /* 0x00008600ff047b82 */ /* 0x002e620000000a00 */
[----:B------:R-:W-:Y:S01]  /*0c50*/  IADD3 R3, R0, R19, RZ ;  /* 0x0000001300037210 */ /* 0x000fe20007ffe0ff */
[----:B------:R-:W-:-:S04]  /*0c60*/  VIADD R19, R19, 0x80 ;  /* 0x0000008013137836 */ /* 0x000fc80000000000 */
[----:B-1----:R-:W-:-:S05]  /*0c70*/  IMAD.WIDE.U32 R4, R3, 0x8, R4 ;  /* 0x0000000803047825 */ /* 0x002fca00078e0004 */
[----:B------:R2:W-:Y:S02]  /*0c80*/  STG.E.64 desc[UR4][R4.64], R8 ;  /* 0x0000000804007986 */ /* 0x0005e4000c101b04 */
.L_x_3703:
[----:B------:R-:W-:Y:S05]  /*0c90*/  BSYNC B1 ;  /* 0x0000000000017941 */ /* 0x000fea0003800000 */
.L_x_3699:
[----:B------:R-:W-:-:S13]  /*0ca0*/  ISETP.GE.AND P0, PT, R19, R2, PT ;  /* 0x000000021300720c */ /* 0x000fda0003f06270 */
[----:B-12---:R-:W1:Y:S01]  /*0cb0*/  @!P0 LDC.64 R4, c[0x0][0x218] ;  /* 0x00008600ff048b82 */ /* 0x006e620000000a00 */
[----:B------:R-:W-:Y:S01]  /*0cc0*/  @!P0 IADD3 R3, R0, R19, RZ ;  /* 0x0000001300038210 */ /* 0x000fe20007ffe0ff */
[----:B------:R-:W-:-:S04]  /*0cd0*/  @!P0 VIADD R19, R19, 0x80 ;  /* 0x0000008013138836 */ /* 0x000fc80000000000 */
[----:B-1----:R-:W-:-:S05]  /*0ce0*/  @!P0 IMAD.WIDE.U32 R4, R3, 0x8, R4 ;  /* 0x0000000803048825 */ /* 0x002fca00078e0004 */
[----:B------:R2:W-:Y:S02]  /*0cf0*/  @!P0 STG.E.64 desc[UR4][R4.64], R10 ;  /* 0x0000000a04008986 */ /* 0x0005e4000c101b04 */
.L_x_3704:
[----:B------:R-:W-:Y:S05]  /*0d00*/  BSYNC B0 ;  /* 0x0000000000007941 */ /* 0x000fea0003800000 */
.L_x_3698:
[----:B------:R-:W-:Y:S05]  /*0d10*/  WARPSYNC.ALL ;  /* 0x0000000000007948 */ /* 0x000fea0003800000 */
[----:B------:R-:W-:-:S13]  /*0d20*/  ISETP.GE.AND P0, PT, R19, R2, PT ;  /* 0x000000021300720c */ /* 0x000fda0003f06270 */
[----:B------:R-:W-:Y:S05]  /*0d30*/  @P0 EXIT ;  /* 0x000000000000094d */ /* 0x000fea0003800000 */
[----:B------:R-:W3:Y:S01]  /*0d40*/  LDC.64 R2, c[0x0][0x218] ;  /* 0x00008600ff027b82 */ /* 0x000ee20000000a00 */
[----:B------:R-:W-:-:S05]  /*0d50*/  IADD3 R19, R0, R19, RZ ;  /* 0x0000001300137210 */ /* 0x000fca0007ffe0ff */
[----:B---3--:R-:W-:-:S05]  /*0d60*/  IMAD.WIDE.U32 R2, R19, 0x8, R2 ;  /* 0x0000000813027825 */ /* 0x008fca00078e0002 */
[----:B------:R-:W-:Y:S01]  /*0d70*/  STG.E.64 desc[UR4][R2.64], R22 ;  /* 0x0000001602007986 */ /* 0x000fe2000c101b04 */
[----:B------:R-:W-:Y:S05]  /*0d80*/  EXIT ;  /* 0x000000000000794d */ /* 0x000fea0003800000 */
.L_x_3705:
        /* <DEDUP_REMOVED lines=15> */
.L_x_4611:


//--------------------- .text._ZN2at6native29vectorized_elementwise_kernelILi4EZZZNS0_54_GLOBAL__N__7dbc7496_16_ComplexKernel_cu_b2145a98_311019complex_kernel_cudaERNS_14TensorIteratorEENKUlvE_clEvENKUlvE0_clEvEUlffE_St5arrayIPcLm3EEEEviT0_T1_ --------------------------
	.section	.text._ZN2at6native29vectorized_elementwise_kernelILi4EZZZNS0_54_GLOBAL__N__7dbc7496_16_ComplexKernel_cu_b2145a98_311019complex_kernel_cudaERNS_14TensorIteratorEENKUlvE_clEvENKUlvE0_clEvEUlffE_St5arrayIPcLm3EEEEviT0_T1_,"ax",@progbits
	.align	128
        .global         _ZN2at6native29vectorized_elementwise_kernelILi4EZZZNS0_54_GLOBAL__N__7dbc7496_16_ComplexKernel_cu_b2145a98_311019complex_kernel_cudaERNS_14TensorIteratorEENKUlvE_clEvENKUlvE0_clEvEUlffE_St5arrayIPcLm3EEEEviT0_T1_
        .type           _ZN2at6native29vectorized_elementwise_kernelILi4EZZZNS0_54_GLOBAL__N__7dbc7496_16_ComplexKernel_cu_b2145a98_311019complex_kernel_cudaERNS_14TensorIteratorEENKUlvE_clEvENKUlvE0_clEvEUlffE_St5arrayIPcLm3EEEEviT0_T1_,@function
        .size           _ZN2at6native29vectorized_elementwise_kernelILi4EZZZNS0_54_GLOBAL__N__7dbc7496_16_ComplexKernel_cu_b2145a98_311019complex_kernel_cudaERNS_14TensorIteratorEENKUlvE_clEvENKUlvE0_clEvEUlffE_St5arrayIPcLm3EEEEviT0_T1_,(.L_x_4612 - _ZN2at6native29vectorized_elementwise_kernelILi4EZZZNS0_54_GLOBAL__N__7dbc7496_16_ComplexKernel_cu_b2145a98_311019complex_kernel_cudaERNS_14TensorIteratorEENKUlvE_clEvENKUlvE0_clEvEUlffE_St5arrayIPcLm3EEEEviT0_T1_)
        .other          _ZN2at6native29vectorized_elementwise_kernelILi4EZZZNS0_54_GLOBAL__N__7dbc7496_16_ComplexKernel_cu_b2145a98_311019complex_kernel_cudaERNS_14TensorIteratorEENKUlvE_clEvENKUlvE0_clEvEUlffE_St5arrayIPcLm3EEEEviT0_T1_,@"STO_CUDA_ENTRY STV_DEFAULT"
_ZN2at6native29vectorized_elementwise_kernelILi4EZZZNS0_54_GLOBAL__N__7dbc7496_16_ComplexKernel_cu_b2145a98_311019complex_kernel_cudaERNS_14TensorIteratorEENKUlvE_clEvENKUlvE0_clEvEUlffE_St5arrayIPcLm3EEEEviT0_T1_:
.text._ZN2at6native29vectorized_elementwise_kernelILi4EZZZNS0_54_GLOBAL__N__7dbc7496_16_ComplexKernel_cu_b2145a98_311019complex_kernel_cudaERNS_14TensorIteratorEENKUlvE_clEvENKUlvE0_clEvEUlffE_St5arrayIPcLm3EEEEviT0_T1_:
        /* <DEDUP_REMOVED lines=15> */
[----:B------:R-:W2:Y:S04]  /*00f0*/  LDG.E.128 R20, desc[UR4][R24.64+0x800] ;  /* 0x0008000418147981 */ /* 0x000ea8000c1e1d00 */
[----:B------:R-:W4:Y:S01]  /*0100*/  LDG.E.128 R8, desc[UR4][R24.64] ;  /* 0x0000000418087981 */ /* 0x000f22000c1e1d00 */
[----:B------:R-:W-:-:S05]  /*0110*/  IMAD.WIDE.U32 R26, R2, 0x10, R6 ;  /* 0x00000010021a7825 */ /* 0x000fca00078e0006 */
[----:B------:R-:W5:Y:S04]  /*0120*/  LDG.E.128 R4, desc[UR4][R26.64+0x800] ;  /* 0x000800041a047981 */ /* 0x000f68000c1e1d00 */
[----:B------:R0:W5:Y:S01]  /*0130*/  LDG.E.128 R12, desc[UR4][R26.64] ;  /* 0x000000041a0c7981 */ /* 0x000162000c1e1d00 */
[----:B---3--:R-:W-:-:S04]  /*0140*/  IMAD.WIDE.U32 R16, R0, 0x8, R16 ;  /* 0x0000000800107825 */ /* 0x008fc800078e0010 */
[----:B------:R-:W-:-:S04]  /*0150*/  IMAD.WIDE R2, R2, 0x20, R16 ;  /* 0x0000002002027825 */ /* 0x000fc800078e0210 */
[----:B--2---:R-:W-:Y:S01]  /*0160*/  IMAD.MOV.U32 R16, RZ, RZ, R20 ;  /* 0x000000ffff107224 */ /* 0x004fe200078e0014 */
[----:B------:R-:W-:Y:S01]  /*0170*/  MOV R18, R21 ;  /* 0x0000001500127202 */ /* 0x000fe20000000f00 */
[----:B------:R-:W-:Y:S02]  /*0180*/  IMAD.MOV.U32 R20, RZ, RZ, R22 ;  /* 0x000000ffff147224 */ /* 0x000fe400078e0016 */
[----:B----4-:R-:W-:Y:S01]  /*0190*/  IMAD.MOV.U32 R24, RZ, RZ, R8 ;  /* 0x000000ffff187224 */ /* 0x010fe200078e0008 */
[----:B0-----:R-:W-:Y:S01]  /*01a0*/  MOV R26, R9 ;  /* 0x00000009001a7202 */ /* 0x001fe20000000f00 */
[----:B------:R-:W-:Y:S02]  /*01b0*/  IMAD.MOV.U32 R8, RZ, RZ, R10 ;  /* 0x000000ffff087224 */ /* 0x000fe400078e000a */
[----:B------:R-:W-:Y:S02]  /*01c0*/  IMAD.MOV.U32 R22, RZ, RZ, R23 ;  /* 0x000000ffff167224 */ /* 0x000fe400078e0017 */
[----:B------:R-:W-:Y:S01]  /*01d0*/  IMAD.MOV.U32 R10, RZ, RZ, R11 ;  /* 0x000000ffff0a7224 */ /* 0x000fe200078e000b */
[----:B-----5:R-:W-:Y:S01]  /*01e0*/  MOV R17, R4 ;  /* 0x0000000400117202 */ /* 0x020fe20000000f00 */
[----:B------:R-:W-:Y:S01]  /*01f0*/  IMAD.MOV.U32 R19, RZ, RZ, R5 ;  /* 0x000000ffff137224 */ /* 0x000fe200078e0005 */
[----:B------:R-:W-:Y:S01]  /*0200*/  MOV R25, R12 ;  /* 0x0000000c00197202 */ /* 0x000fe20000000f00 */
[----:B------:R-:W-:Y:S01]  /*0210*/  IMAD.MOV.U32 R27, RZ, RZ, R13 ;  /* 0x000000ffff1b7224 */ /* 0x000fe200078e000d */
[----:B------:R-:W-:Y:S01]  /*0220*/  MOV R11, R15 ;  /* 0x0000000f000b7202 */ /* 0x000fe20000000f00 */
[----:B------:R-:W-:-:S02]  /*0230*/  IMAD.MOV.U32 R9, RZ, RZ, R14 ;  /* 0x000000ffff097224 */ /* 0x000fc400078e000e */
[----:B------:R-:W-:Y:S02]  /*0240*/  IMAD.MOV.U32 R21, RZ, RZ, R6 ;  /* 0x000000ffff157224 */ /* 0x000fe400078e0006 */
[----:B------:R-:W-:Y:S01]  /*0250*/  IMAD.MOV.U32 R23, RZ, RZ, R7 ;  /* 0x000000ffff177224 */ /* 0x000fe200078e0007 */
[----:B------:R-:W-:Y:S04]  /*0260*/  STG.E.128 desc[UR4][R2.64], R24 ;  /* 0x0000001802007986 */ /* 0x000fe8000c101d04 */
[----:B------:R-:W-:Y:S04]  /*0270*/  STG.E.128 desc[UR4][R2.64+0x10], R8 ;  /* 0x0000100802007986 */ /* 0x000fe8000c101d04 */
[----:B------:R-:W-:Y:S04]  /*0280*/  STG.E.128 desc[UR4][R2.64+0x1000], R16 ;  /* 0x0010001002007986 */ /* 0x000fe8000c101d04 */
[----:B------:R-:W-:Y:S01]  /*0290*/  STG.E.128 desc[UR4][R2.64+0x1010], R20 ;  /* 0x0010101402007986 */ /* 0x000fe2000c101d04 */
[----:B------:R-:W-:Y:S05]  /*02a0*/  EXIT ;  /* 0x000000000000794d */ /* 0x000fea0003800000 */
.L_x_3706:
[----:B------:R-:W0:Y:S01]  /*02b0*/  S2R R19, SR_TID.X ;  /* 0x0000000000137919 */ /* 0x000e220000002100 */
[----:B------:R-:W-:Y:S02]  /*02c0*/  CS2R R24, SRZ ;  /* 0x0000000000187805 */ /* 0x000fe4000001ff00 */
[----:B0-----:R-:W-:Y:S02]  /*02d0*/  ISETP.GE.AND P0, PT, R19, R2, PT ;  /* 0x000000021300720c */ /* 0x001fe40003f06270 */
[----:B------:R-:W-:-:S11]  /*02e0*/  MOV R21, R19 ;  /* 0x0000001300157202 */ /* 0x000fd60000000f00 */
[----:B------:R-:W-:Y:S01]  /*02f0*/  @!P0 IMAD.IADD R3, R0, 0x1, R21 ;  /* 0x0000000100038824 */ /* 0x000fe200078e0215 */
[----:B------:R-:W0:Y:S01]  /*0300*/  @!P0 LDC.64 R8, c[0x0][0x228] ;  /* 0x00008a00ff088b82 */ /* 0x000e220000000a00 */
[----:B------:R-:W-:-:S05]  /*0310*/  @!P0 VIADD R21, R21, 0x80 ;  /* 0x0000008015158836 */ /* 0x000fca0000000000 */
[C---:B------:R-:W-:Y:S02]  /*0320*/  ISETP.GE.AND P3, PT, R21.reuse, R2, PT ;  /* 0x000000021500720c */ /* 0x040fe40003f66270 */
[----:B------:R-:W1:Y:S11]  /*0330*/  @!P0 LDC.64 R14, c[0x0][0x220] ;  /* 0x00008800ff0e8b82 */ /* 0x000e760000000a00 */
[----:B------:R-:W-:Y:S01]  /*0340*/  @!P3 IADD3 R4, R0, R21, RZ ;  /* 0x000000150004b210 */ /* 0x000fe20007ffe0ff */
[----:B------:R-:W-:Y:S01]  /*0350*/  @!P3 VIADD R21, R21, 0x80 ;  /* 0x000000801515b836 */ /* 0x000fe20000000000 */
[----:B------:R-:W2:Y:S01]  /*0360*/  @!P3 LDC.64 R28, c[0x0][0x220] ;  /* 0x00008800ff1cbb82 */ /* 0x000ea20000000a00 */
[----:B0-----:R-:W-:-:S03]  /*0370*/  @!P0 IMAD.WIDE.U32 R8, R3, 0x4, R8 ;  /* 0x0000000403088825 */ /* 0x001fc600078e0008 */
[----:B------:R-:W-:-:S04]  /*0380*/  ISETP.GE.AND P4, PT, R21, R2, PT ;  /* 0x000000021500720c */ /* 0x000fc80003f86270 */
[----:B------:R-:W0:Y:S01]  /*0390*/  @!P3 LDC.64 R16, c[0x0][0x228] ;  /* 0x00008a00ff10bb82 */ /* 0x000e220000000a00 */
[----:B------:R3:W4:Y:S01]  /*03a0*/  @!P0 LDG.E R24, desc[UR4][R8.64] ;  /* 0x0000000408188981 */ /* 0x000722000c1e1900 */
[----:B------:R-:W-:Y:S02]  /*03b0*/  IMAD.MOV.U32 R18, RZ, RZ, RZ ;  /* 0x000000ffff127224 */ /* 0x000fe400078e00ff */
[----:B-1----:R-:W-:-:S05]  /*03c0*/  @!P0 IMAD.WIDE.U32 R14, R3, 0x4, R14 ;  /* 0x00000004030e8825 */ /* 0x002fca00078e000e */
[----:B------:R-:W-:Y:S01]  /*03d0*/  @!P4 IMAD.IADD R11, R0, 0x1, R21 ;  /* 0x00000001000bc824 */ /* 0x000fe200078e0215 */
[----:B------:R-:W-:Y:S01]  /*03e0*/  @!P4 IADD3 R21, R21, 0x80, RZ ;  /* 0x000000801515c810 */ /* 0x000fe20007ffe0ff */
[----:B------:R-:W1:Y:S08]  /*03f0*/  @!P4 LDC.64 R6, c[0x0][0x228] ;  /* 0x00008a00ff06cb82 */ /* 0x000e700000000a00 */
[----:B------:R-:W5:Y:S01]  /*0400*/  @!P4 LDC.64 R12, c[0x0][0x220] ;  /* 0x00008800ff0ccb82 */ /* 0x000f620000000a00 */
[----:B------:R-:W-:Y:S01]  /*0410*/  ISETP.GE.AND P5, PT, R21, R2, PT ;  /* 0x000000021500720c */ /* 0x000fe20003fa6270 */
[----:B------:R-:W-:Y:S01]  /*0420*/  HFMA2.MMA R3, -RZ, RZ, 0, 0 ;  /* 0x00000000ff037435 */ /* 0x000fe200000001ff */
[----:B------:R-:W-:Y:S01]  /*0430*/  MOV R20, RZ ;  /* 0x000000ff00147202 */ /* 0x000fe20000000f00 */
[C---:B--2---:R-:W-:Y:S01]  /*0440*/  @!P3 IMAD.WIDE.U32 R28, R4.reuse, 0x4, R28 ;  /* 0x00000004041cb825 */ /* 0x044fe200078e001c */
[----:B------:R2:W4:Y:S03]  /*0450*/  @!P0 LDG.E R25, desc[UR4][R14.64] ;  /* 0x000000040e198981 */ /* 0x000526000c1e1900 */
[----:B0-----:R-:W-:-:S04]  /*0460*/  @!P3 IMAD.WIDE.U32 R16, R4, 0x4, R16 ;  /* 0x000000040410b825 */ /* 0x001fc800078e0010 */
[----:B------:R0:W4:Y:S02]  /*0470*/  @!P3 LDG.E R3, desc[UR4][R28.64] ;  /* 0x000000041c03b981 */ /* 0x000124000c1e1900 */
[----:B------:R-:W-:Y:S01]  /*0480*/  @!P5 IMAD.IADD R5, R0, 0x1, R21 ;  /* 0x000000010005d824 */ /* 0x000fe200078e0215 */
[----:B------:R-:W0:Y:S01]  /*0490*/  @!P5 LDC.64 R22, c[0x0][0x220] ;  /* 0x00008800ff16db82 */ /* 0x000e220000000a00 */
[----:B------:R-:W-:-:S05]  /*04a0*/  @!P5 VIADD R21, R21, 0x80 ;  /* 0x000000801515d836 */ /* 0x000fca0000000000 */
[C---:B------:R-:W-:Y:S02]  /*04b0*/  ISETP.GE.AND P1, PT, R21.reuse, R2, PT ;  /* 0x000000021500720c */ /* 0x040fe40003f26270 */
[----:B---3--:R-:W3:Y:S11]  /*04c0*/  @!P5 LDC.64 R8, c[0x0][0x228] ;  /* 0x00008a00ff08db82 */ /* 0x008ef60000000a00 */
[----:B------:R-:W-:Y:S01]  /*04d0*/  @!P1 IMAD.IADD R27, R0, 0x1, R21 ;  /* 0x00000001001b9824 */ /* 0x000fe200078e0215 */
[----:B--2---:R-:W2:Y:S01]  /*04e0*/  @!P1 LDC.64 R14, c[0x0][0x220] ;  /* 0x00008800ff0e9b82 */ /* 0x004ea20000000a00 */
[----:B------:R-:W-:-:S05]  /*04f0*/  @!P1 VIADD R21, R21, 0x80 ;  /* 0x0000008015159836 */ /* 0x000fca0000000000 */
[----:B------:R-:W-:Y:S01]  /*0500*/  ISETP.GE.AND P2, PT, R21, R2, PT ;  /* 0x000000021500720c */ /* 0x000fe20003f46270 */
[----:B-1----:R-:W-:-:S04]  /*0510*/  @!P4 IMAD.WIDE.U32 R6, R11, 0x4, R6 ;  /* 0x000000040b06c825 */ /* 0x002fc800078e0006 */
[----:B-----5:R-:W-:Y:S01]  /*0520*/  @!P4 IMAD.WIDE.U32 R12, R11, 0x4, R12 ;  /* 0x000000040b0cc825 */ /* 0x020fe200078e000c */
[----:B------:R-:W-:Y:S01]  /*0530*/  CS2R R10, SRZ ;  /* 0x00000000000a7805 */ /* 0x000fe2000001ff00 */
[----:B------:R1:W5:Y:S04]  /*0540*/  @!P4 LDG.E R18, desc[UR4][R6.64] ;  /* 0x000000040612c981 */ /* 0x000368000c1e1900 */
[----:B------:R1:W5:Y:S02]  /*0550*/  @!P4 LDG.E R20, desc[UR4][R12.64] ;  /* 0x000000040c14c981 */ /* 0x000364000c1e1900 */
[----:B0-----:R-:W0:Y:S02]  /*0560*/  @!P2 LDC.64 R28, c[0x0][0x228] ;  /* 0x00008a00ff1cab82 */ /* 0x001e240000000a00 */
[----:B------:R3:W5:Y:S01]  /*0570*/  @!P3 LDG.E R11, desc[UR4][R16.64] ;  /* 0x00000004100bb981 */ /* 0x000762000c1e1900 */
[----:B-1----:R-:W-:Y:S01]  /*0580*/  @!P2 IMAD.IADD R7, R0, 0x1, R21 ;  /* 0x000000010007a824 */ /* 0x002fe200078e0215 */
[----:B------:R-:W-:-:S04]  /*0590*/  @!P2 IADD3 R21, R21, 0x80, RZ ;  /* 0x000000801515a810 */ /* 0x000fc80007ffe0ff */
[----:B------:R-:W1:Y:S01]  /*05a0*/  @!P2 LDC.64 R12, c[0x0][0x220] ;  /* 0x00008800ff0cab82 */ /* 0x000e620000000a00 */
[----:B------:R-:W-:Y:S01]  /*05b0*/  ISETP.GE.AND P4, PT, R21, R2, PT ;  /* 0x000000021500720c */ /* 0x000fe20003f86270 */
[----:B------:R-:W-:-:S06]  /*05c0*/  @!P5 IMAD.WIDE.U32 R22, R5, 0x4, R22 ;  /* 0x000000040516d825 */ /* 0x000fcc00078e0016 */
[----:B---3--:R-:W3:Y:S01]  /*05d0*/  @!P1 LDC.64 R16, c[0x0][0x228] ;  /* 0x00008a00ff109b82 */ /* 0x008ee20000000a00 */
[----:B------:R-:W-:Y:S01]  /*05e0*/  @!P5 IMAD.WIDE.U32 R8, R5, 0x4, R8 ;  /* 0x000000040508d825 */ /* 0x000fe200078e0008 */
[----:B------:R-:W-:-:S06]  /*05f0*/  CS2R R4, SRZ ;  /* 0x0000000000047805 */ /* 0x000fcc000001ff00 */
[----:B------:R2:W5:Y:S01]  /*0600*/  @!P5 LDG.E R4, desc[UR4][R22.64] ;  /* 0x000000041604d981 */ /* 0x000562000c1e1900 */
[----:B0-----:R-:W-:-:S03]  /*0610*/  @!P2 IMAD.WIDE.U32 R28, R7, 0x4, R28 ;  /* 0x00000004071ca825 */ /* 0x001fc600078e001c */
[----:B------:R0:W5:Y:S01]  /*0620*/  @!P5 LDG.E R5, desc[UR4][R8.64] ;  /* 0x000000040805d981 */ /* 0x000162000c1e1900 */
[----:B--2---:R-:W-:Y:S01]  /*0630*/  @!P4 IMAD.IADD R23, R0, 0x1, R21 ;  /* 0x000000010017c824 */ /* 0x004fe200078e0215 */
[----:B------:R-:W-:-:S04]  /*0640*/  @!P4 IADD3 R21, R21, 0x80, RZ ;  /* 0x000000801515c810 */ /* 0x000fc80007ffe0ff */
[----:B------:R-:W-:Y:S01]  /*0650*/  ISETP.GE.AND P3, PT, R21, R2, PT ;  /* 0x000000021500720c */ /* 0x000fe20003f66270 */
[----:B-1----:R-:W-:Y:S01]  /*0660*/  @!P2 IMAD.WIDE.U32 R12, R7, 0x4, R12 ;  /* 0x00000004070ca825 */ /* 0x002fe200078e000c */
[----:B0-----:R-:W-:-:S03]  /*0670*/  CS2R R8, SRZ ;  /* 0x0000000000087805 */ /* 0x001fc6000001ff00 */
[----:B------:R-:W-:Y:S02]  /*0680*/  IMAD.MOV.U32 R7, RZ, RZ, RZ ;  /* 0x000000ffff077224 */ /* 0x000fe400078e00ff */
[C---:B---3--:R-:W-:Y:S01]  /*0690*/  @!P1 IMAD.WIDE.U32 R16, R27.reuse, 0x4, R16 ;  /* 0x000000041b109825 */ /* 0x048fe200078e0010 */
[----:B------:R-:W2:Y:S03]  /*06a0*/  @!P2 LDG.E R8, desc[UR4][R12.64] ;  /* 0x000000040c08a981 */ /* 0x000ea6000c1e1900 */
[----:B------:R-:W-:Y:S01]  /*06b0*/  IMAD.MOV.U32 R6, RZ, RZ, RZ ;  /* 0x000000ffff067224 */ /* 0x000fe200078e00ff */
[----:B------:R0:W3:Y:S01]  /*06c0*/  @!P1 LDG.E R7, desc[UR4][R16.64] ;  /* 0x0000000410079981 */ /* 0x0000e2000c1e1900 */
[----:B------:R-:W-:Y:S02]  /*06d0*/  @!P1 IMAD.WIDE.U32 R14, R27, 0x4, R14 ;  /* 0x000000041b0e9825 */ /* 0x000fe400078e000e */
[----:B------:R-:W1:Y:S01]  /*06e0*/  @!P4 LDC.64 R26, c[0x0][0x220] ;  /* 0x00008800ff1acb82 */ /* 0x000e620000000a00 */
[----:B------:R-:W3:Y:S04]  /*06f0*/  @!P2 LDG.E R9, desc[UR4][R28.64] ;  /* 0x000000041c09a981 */ /* 0x000ee8000c1e1900 */
[----:B------:R0:W3:Y:S03]  /*0700*/  @!P1 LDG.E R6, desc[UR4][R14.64] ;  /* 0x000000040e069981 */ /* 0x0000e6000c1e1900 */
[----:B0-----:R-:W0:Y:S08]  /*0710*/  @!P3 LDC.64 R16, c[0x0][0x220] ;  /* 0x00008800ff10bb82 */ /* 0x001e300000000a00 */
[----:B------:R-:W0:Y:S08]  /*0720*/  @!P3 LDC.64 R12, c[0x0][0x228] ;  /* 0x00008a00ff0cbb82 */ /* 0x000e300000000a00 */
[----:B------:R-:W0:Y:S01]  /*0730*/  @!P4 LDC.64 R14, c[0x0][0x228] ;  /* 0x00008a00ff0ecb82 */ /* 0x000e220000000a00 */
[----:B------:R-:W-:-:S02]  /*0740*/  @!P3 IMAD.IADD R21, R0, 0x1, R21 ;  /* 0x000000010015b824 */ /* 0x000fc400078e0215 */
[----:B-1----:R-:W-:-:S04]  /*0750*/  @!P4 IMAD.WIDE.U32 R26, R23, 0x4, R26 ;  /* 0x00000004171ac825 */ /* 0x002fc800078e001a */
[C---:B0-----:R-:W-:Y:S01]  /*0760*/  @!P3 IMAD.WIDE.U32 R16, R21.reuse, 0x4, R16 ;  /* 0x000000041510b825 */ /* 0x041fe200078e0010 */
[----:B------:R0:W3:Y:S03]  /*0770*/  @!P4 LDG.E R10, desc[UR4][R26.64] ;  /* 0x000000041a0ac981 */ /* 0x0000e6000c1e1900 */
[----:B------:R-:W-:Y:S01]  /*0780*/  @!P3 IMAD.WIDE.U32 R12, R21, 0x4, R12 ;  /* 0x00000004150cb825 */ /* 0x000fe200078e000c */
[----:B------:R-:W-:Y:S01]  /*0790*/  HFMA2.MMA R21, -RZ, RZ, 0, 0 ;  /* 0x00000000ff157435 */ /* 0x000fe200000001ff */
[----:B0-----:R-:W0:Y:S02]  /*07a0*/  @!P0 LDC.64 R26, c[0x0][0x218] ;  /* 0x00008600ff1a8b82 */ /* 0x001e240000000a00 */
[----:B------:R-:W-:Y:S01]  /*07b0*/  @!P4 IMAD.WIDE.U32 R14, R23, 0x4, R14 ;  /* 0x00000004170ec825 */ /* 0x000fe200078e000e */
[----:B------:R-:W-:-:S06]  /*07c0*/  CS2R R22, SRZ ;  /* 0x0000000000167805 */ /* 0x000fcc000001ff00 */
[----:B------:R1:W3:Y:S04]  /*07d0*/  @!P4 LDG.E R21, desc[UR4][R14.64] ;  /* 0x000000040e15c981 */ /* 0x0002e8000c1e1900 */
[----:B------:R0:W3:Y:S04]  /*07e0*/  @!P3 LDG.E R22, desc[UR4][R16.64] ;  /* 0x000000041016b981 */ /* 0x0000e8000c1e1900 */
[----:B------:R0:W3:Y:S01]  /*07f0*/  @!P3 LDG.E R23, desc[UR4][R12.64] ;  /* 0x000000040c17b981 */ /* 0x0000e2000c1e1900 */
[----:B-1----:R-:W-:-:S05]  /*0800*/  @!P0 IADD3 R15, R0, R19, RZ ;  /* 0x00000013000f8210 */ /* 0x002fca0007ffe0ff */
[----:B0-----:R-:W-:-:S04]  /*0810*/  @!P0 IMAD.WIDE.U32 R26, R15, 0x8, R26 ;  /* 0x000000080f1a8825 */ /* 0x001fc800078e001a */
[C---:B------:R-:W-:Y:S01]  /*0820*/  VIADD R15, R19.reuse, 0x280 ;  /* 0x00000280130f7836 */ /* 0x040fe20000000000 */
[C---:B------:R-:W-:Y:S01]  /*0830*/  IADD3 R17, R19.reuse, 0x300, RZ ;  /* 0x0000030013117810 */ /* 0x040fe20007ffe0ff */
[C---:B------:R-:W-:Y:S02]  /*0840*/  VIADD R29, R19.reuse, 0x100 ;  /* 0x00000100131d7836 */ /* 0x040fe40000000000 */
[----:B------:R-:W-:Y:S01]  /*0850*/  VIADD R13, R19, 0x200 ;  /* 0x00000200130d7836 */ /* 0x000fe20000000000 */
[-C--:B------:R-:W-:Y:S01]  /*0860*/  ISETP.GE.AND P6, PT, R15, R2.reuse, PT ;  /* 0x000000020f00720c */ /* 0x080fe20003fc6270 */
[C---:B------:R-:W-:Y:S01]  /*0870*/  VIADD R15, R19.reuse, 0x80 ;  /* 0x00000080130f7836 */ /* 0x040fe20000000000 */
[-C--:B------:R-:W-:Y:S02]  /*0880*/  ISETP.GE.AND P4, PT, R19, R2.reuse, PT ;  /* 0x000000021300720c */ /* 0x080fe40003f86270 */
[----:B------:R-:W-:Y:S02]  /*0890*/  ISETP.GE.AND P5, PT, R17, R2, PT ;  /* 0x000000021100720c */ /* 0x000fe40003fa6270 */
[----:B------:R-:W-:-:S02]  /*08a0*/  IADD3 R28, R19, 0x180, RZ ;  /* 0x00000180131c7810 */ /* 0x000fc40007ffe0ff */
[----:B------:R-:W-:Y:S01]  /*08b0*/  IADD3 R17, R19, 0x380, RZ ;  /* 0x0000038013117810 */ /* 0x000fe20007ffe0ff */
[----:B------:R-:W-:Y:S01]  /*08c0*/  @!P0 IMAD.MOV.U32 R19, RZ, RZ, R15 ;  /* 0x000000ffff138224 */ /* 0x000fe200078e000f */
[-C--:B------:R-:W-:Y:S02]  /*08d0*/  ISETP.GE.AND P2, PT, R29, R2.reuse, PT ;  /* 0x000000021d00720c */ /* 0x080fe40003f46270 */
        /* <DEDUP_REMOVED lines=10> */
[----:B-----5:R-:W-:Y:S02]  /*0980*/  FSEL R15, R18, RZ, !P2 ;  /* 0x000000ff120f7208 */ /* 0x020fe40005000000 */
[----:B------:R-:W-:Y:S02]  /*0990*/  FSEL R14, R20, RZ, !P2 ;  /* 0x000000ff140e7208 */ /* 0x000fe40005000000 */
[----:B------:R-:W-:Y:S02]  /*09a0*/  ISETP.GE.AND P2, PT, R19, R2, PT ;  /* 0x000000021300720c */ /* 0x000fe40003f46270 */
[----:B------:R-:W-:-:S02]  /*09b0*/  FSEL R17, R11, RZ, !P4 ;  /* 0x000000ff0b117208 */ /* 0x000fc40006000000 */
[----:B------:R-:W-:Y:S02]  /*09c0*/  FSEL R4, R4, RZ, !P1 ;  /* 0x000000ff04047208 */ /* 0x000fe40004800000 */
[----:B------:R-:W-:Y:S02]  /*09d0*/  FSEL R5, R5, RZ, !P1 ;  /* 0x000000ff05057208 */ /* 0x000fe40004800000 */
[----:B--2---:R-:W-:Y:S02]  /*09e0*/  FSEL R8, R8, RZ, !P6 ;  /* 0x000000ff08087208 */ /* 0x004fe40007000000 */
[----:B---3--:R-:W-:Y:S02]  /*09f0*/  FSEL R7, R7, RZ, !P3 ;  /* 0x000000ff07077208 */ /* 0x008fe40005800000 */
[----:B------:R-:W-:Y:S02]  /*0a00*/  FSEL R9, R9, RZ, !P6 ;  /* 0x000000ff09097208 */ /* 0x000fe40007000000 */
[----:B------:R-:W-:-:S02]  /*0a10*/  FSEL R6, R6, RZ, !P3 ;  /* 0x000000ff06067208 */ /* 0x000fc40005800000 */
[----:B------:R-:W-:Y:S02]  /*0a20*/  FSEL R10, R10, RZ, !P5 ;  /* 0x000000ff0a0a7208 */ /* 0x000fe40006800000 */
[----:B------:R-:W-:Y:S02]  /*0a30*/  FSEL R11, R21, RZ, !P5 ;  /* 0x000000ff150b7208 */ /* 0x000fe40006800000 */
        /* <DEDUP_REMOVED lines=15> */
.L_x_3709:
[----:B------:R-:W-:-:S13]  /*0b30*/  ISETP.GE.AND P0, PT, R19, R2, PT ;  /* 0x000000021300720c */ /* 0x000fda0003f06270 */
[----:B------:R-:W-:Y:S05]  /*0b40*/  @P0 BRA `(.L_x_3711) ;  /* 0x0000000000300947 */ /* 0x000fea0003800000 */
[----:B0-----:R-:W0:Y:S01]  /*0b50*/  LDC.64 R12, c[0x0][0x218] ;  /* 0x00008600ff0c7b82 */ /* 0x001e220000000a00 */
[----:B------:R-:W-:Y:S01]  /*0b60*/  IADD3 R3, R0, R19, RZ ;  /* 0x0000001300037210 */ /* 0x000fe20007ffe0ff */
[----:B------:R-:W-:-:S04]  /*0b70*/  VIADD R19, R19, 0x80 ;  /* 0x0000008013137836 */ /* 0x000fc80000000000 */
[----:B0-----:R-:W-:-:S05]  /*0b80*/  IMAD.WIDE.U32 R12, R3, 0x8, R12 ;  /* 0x00000008030c7825 */ /* 0x001fca00078e000c */
[----:B------:R1:W-:Y:S02]  /*0b90*/  STG.E.64 desc[UR4][R12.64], R4 ;  /* 0x000000040c007986 */ /* 0x0003e4000c101b04 */
.L_x_3710:
[----:B------:R-:W-:-:S13]  /*0ba0*/  ISETP.GE.AND P0, PT, R19, R2, PT ;  /* 0x000000021300720c */ /* 0x000fda0003f06270 */
[----:B------:R-:W-:Y:S05]  /*0bb0*/  @P0 BRA `(.L_x_3712) ;  /* 0x0000000000340947 */ /* 0x000fea0003800000 */
[----:B-1----:R-:W1:Y:S01]  /*0bc0*/  LDC.64 R4, c[0x0][0x218] ;  /* 0x00008600ff047b82 */ /* 0x002e620000000a00 */
[----:B------:R-:W-:Y:S01]  /*0bd0*/  IADD3 R3, R0, R19, RZ ;  /* 0x0000001300037210 */ /* 0x000fe20007ffe0ff */
[----:B------:R-:W-:-:S04]  /*0be0*/  VIADD R19, R19, 0x80 ;  /* 0x0000008013137836 */ /* 0x000fc80000000000 */
[----:B-1----:R-:W-:-:S05]  /*0bf0*/  IMAD.WIDE.U32 R4, R3, 0x8, R4 ;  /* 0x0000000803047825 */ /* 0x002fca00078e0004 */
[----:B------:R1:W-:Y:S02]  /*0c00*/  STG.E.64 desc[UR4][R4.64], R6 ;  /* 0x0000000604007986 */ /* 0x0003e4000c101b04 */
.L_x_3711:
        /* <DEDUP_REMOVED lines=8> */
.L_x_3712:
[----:B------:R-:W-:Y:S05]  /*0c90*/  BSYNC B1 ;  /* 0x0000000000017941 */ /* 0x000fea0003800000 */
.L_x_3708:
[----:B------:R-:W-:-:S13]  /*0ca0*/  ISETP.GE.AND P0, PT, R19, R2, PT ;  /* 0x000000021300720c */ /* 0x000fda0003f06270 */
[----:B-12---:R-:W1:Y:S01]  /*0cb0*/  @!P0 LDC.64 R4, c[0x0][0x218] ;  /* 0x00008600ff048b82 */ /* 0x006e620000000a00 */
[----:B------:R-:W-:Y:S01]  /*0cc0*/  @!P0 IADD3 R3, R0, R19, RZ ;  /* 0x0000001300038210 */ /* 0x000fe20007ffe0ff */
[----:B------:R-:W-:-:S04]  /*0cd0*/  @!P0 VIADD R19, R19, 0x80 ;  /* 0x0000008013138836 */ /* 0x000fc80000000000 */
[----:B-1----:R-:W-:-:S05]  /*0ce0*/  @!P0 IMAD.WIDE.U32 R4, R3, 0x8, R4 ;  /* 0x0000000803048825 */ /* 0x002fca00078e0004 */
[----:B------:R2:W-:Y:S02]  /*0cf0*/  @!P0 STG.E.64 desc[UR4][R4.64], R10 ;  /* 0x0000000a04008986 */ /* 0x0005e4000c101b04 */
.L_x_3713:
[----:B------:R-:W-:Y:S05]  /*0d00*/  BSYNC B0 ;  /* 0x0000000000007941 */ /* 0x000fea0003800000 */
.L_x_3707:
        /* <DEDUP_REMOVED lines=8> */
.L_x_3714:
        /* <DEDUP_REMOVED lines=15> */
.L_x_4612:


//--------------------- .text._ZN2at6native29vectorized_elementwise_kernelILi8EZZZNS0_54_GLOBAL__N__7dbc7496_16_ComplexKernel_cu_b2145a98_311019complex_kernel_cudaERNS_14TensorIteratorEENKUlvE_clEvENKUlvE0_clEvEUlffE_St5arrayIPcLm3EEEEviT0_T1_ --------------------------
	.section	.text._ZN2at6native29vectorized_elementwise_kernelILi8EZZZNS0_54_GLOBAL__N__7dbc7496_16_ComplexKernel_cu_b2145a98_311019complex_kernel_cudaERNS_14TensorIteratorEENKUlvE_clEvENKUlvE0_clEvEUlffE_St5arrayIPcLm3EEEEviT0_T1_,"ax",@progbits
	.align	128
        .global         _ZN2at6native29vectorized_elementwise_kernelILi8EZZZNS0_54_GLOBAL__N__7dbc7496_16_ComplexKernel_cu_b2145a98_311019complex_kernel_cudaERNS_14TensorIteratorEENKUlvE_clEvENKUlvE0_clEvEUlffE_St5arrayIPcLm3EEEEviT0_T1_
        .type           _ZN2at6native29vectorized_elementwise_kernelILi8EZZZNS0_54_GLOBAL__N__7dbc7496_16_ComplexKernel_cu_b2145a98_311019complex_kernel_cudaERNS_14TensorIteratorEENKUlvE_clEvENKUlvE0_clEvEUlffE_St5arrayIPcLm3EEEEviT0_T1_,@function
        .size           _ZN2at6native29vectorized_elementwise_kernelILi8EZZZNS0_54_GLOBAL__N__7dbc7496_16_ComplexKernel_cu_b2145a98_311019complex_kernel_cudaERNS_14TensorIteratorEENKUlvE_clEvENKUlvE0_clEvEUlffE_St5arrayIPcLm3EEEEviT0_T1_,(.L_x_4613 - _ZN2at6native29vectorized_elementwise_kernelILi8EZZZNS0_54_GLOBAL__N__7dbc7496_16_ComplexKernel_cu_b2145a98_311019complex_kernel_cudaERNS_14TensorIteratorEENKUlvE_clEvENKUlvE0_clEvEUlffE_St5arrayIPcLm3EEEEviT0_T1_)
        .other          _ZN2at6native29vectorized_elementwise_kernelILi8EZZZNS0_54_GLOBAL__N__7dbc7496_16_ComplexKernel_cu_b2145a98_311019complex_kernel_cudaERNS_14TensorIteratorEENKUlvE_clEvENKUlvE0_clEvEUlffE_St5arrayIPcLm3EEEEviT0_T1_,@"STO_CUDA_ENTRY STV_DEFAULT"
_ZN2at6native29vectorized_elementwise_kernelILi8EZZZNS0_54_GLOBAL__N__7dbc7496_16_ComplexKernel_cu_b2145a98_311019complex_kernel_cudaERNS_14TensorIteratorEENKUlvE_clEvENKUlvE0_clEvEUlffE_St5arrayIPcLm3EEEEviT0_T1_:
.text._ZN2at6native29vectorized_elementwise_kernelILi8EZZZNS0_54_GLOBAL__N__7dbc7496_16_ComplexKernel_cu_b2145a98_311019complex_kernel_cudaERNS_14TensorIteratorEENKUlvE_clEvENKUlvE0_clEvEUlffE_St5arrayIPcLm3EEEEviT0_T1_:
        /* <DEDUP_REMOVED lines=43> */
.L_x_3715:
        /* <DEDUP_REMOVED lines=136> */
.L_x_3718:
[----:B------:R-:W-:-:S13]  /*0b30*/  ISETP.GE.AND P0, PT, R19, R2, PT ;  /* 0x000000021300720c */ /* 0x000fda0003f06270 */
[----:B------:R-:W-:Y:S05]  /*0b40*/  @P0 BRA `(.L_x_3720) ;  /* 0x0000000000300947 */ /* 0x000fea0003800000 */
[----:B0-----:R-:W0:Y:S01]  /*0b50*/  LDC.64 R12, c[0x0][0x218] ;  /* 0x00008600ff0c7b82 */ /* 0x001e220000000a00 */
[----:B------:R-:W-:Y:S01]  /*0b60*/  IADD3 R3, R0, R19, RZ ;  /* 0x0000001300037210 */ /* 0x000fe20007ffe0ff */
[----:B------:R-:W-:-:S04]  /*0b70*/  VIADD R19, R19, 0x80 ;  /* 0x0000008013137836 */ /* 0x000fc80000000000 */
[----:B0-----:R-:W-:-:S05]  /*0b80*/  IMAD.WIDE.U32 R12, R3, 0x8, R12 ;  /* 0x00000008030c7825 */ /* 0x001fca00078e000c */
[----:B------:R1:W-:Y:S02]  /*0b90*/  STG.E.64 desc[UR4][R12.64], R4 ;  /* 0x000000040c007986 */ /* 0x0003e4000c101b04 */
.L_x_3719:
[----:B------:R-:W-:-:S13]  /*0ba0*/  ISETP.GE.AND P0, PT, R19, R2, PT ;  /* 0x000000021300720c */ /* 0x000fda0003f06270 */
[----:B------:R-:W-:Y:S05]  /*0bb0*/  @P0 BRA `(.L_x_3721) ;  /* 0x0000000000340947 */ /* 0x000fea0003800000 */
[----:B-1----:R-:W1:Y:S01]  /*0bc0*/  LDC.64 R4, c[0x0][0x218] ;  /* 0x00008600ff047b82 */ /* 0x002e620000000a00 */
[----:B------:R-:W-:Y:S01]  /*0bd0*/  IADD3 R3, R0, R19, RZ ;  /* 0x0000001300037210 */ /* 0x000fe20007ffe0ff */
[----:B------:R-:W-:-:S04]  /*0be0*/  VIADD R19, R19, 0x80 ;  /* 0x0000008013137836 */ /* 0x000fc80000000000 */
[----:B-1----:R-:W-:-:S05]  /*0bf0*/  IMAD.WIDE.U32 R4, R3, 0x8, R4 ;  /* 0x0000000803047825 */ /* 0x002fca00078e0004 */
[----:B------:R1:W-:Y:S02]  /*0c00*/  STG.E.64 desc[UR4][R4.64], R6 ;  /* 0x0000000604007986 */ /* 0x0003e4000c101b04 */
.L_x_3720:
        /* <DEDUP_REMOVED lines=8> */
.L_x_3721:
[----:B------:R-:W-:Y:S05]  /*0c90*/  BSYNC B1 ;  /* 0x0000000000017941 */ /* 0x000fea0003800000 */
.L_x_3717:
[----:B------:R-:W-:-:S13]  /*0ca0*/  ISETP.GE.AND P0, PT, R19, R2, PT ;  /* 0x000000021300720c */ /* 0x000fda0003f06270 */
[----:B-12---:R-:W1:Y:S01]  /*0cb0*/  @!P0 LDC.64 R4, c[0x0][0x218] ;  /* 0x00008600ff048b82 */ /* 0x006e620000000a00 */
[----:B------:R-:W-:Y:S01]  /*0cc0*/  @!P0 IADD3 R3, R0, R19, RZ ;  /* 0x0000001300038210 */ /* 0x000fe20007ffe0ff */
[----:B------:R-:W-:-:S04]  /*0cd0*/  @!P0 VIADD R19, R19, 0x80 ;  /* 0x0000008013138836 */ /* 0x000fc80000000000 */
[----:B-1----:R-:W-:-:S05]  /*0ce0*/  @!P0 IMAD.WIDE.U32 R4, R3, 0x8, R4 ;  /* 0x0000000803048825 */ /* 0x002fca00078e0004 */
[----:B------:R2:W-:Y:S02]  /*0cf0*/  @!P0 STG.E.64 desc[UR4][R4.64], R10 ;  /* 0x0000000a04008986 */ /* 0x0005e4000c101b04 */
.L_x_3722:
[----:B------:R-:W-:Y:S05]  /*0d00*/  BSYNC B0 ;  /* 0x0000000000007941 */ /* 0x000fea0003800000 */
.L_x_3716:
        /* <DEDUP_REMOVED lines=8> */
.L_x_3723:
        /* <DEDUP_REMOVED lines=15> */
.L_x_4613:


//--------------------- .text._ZN2at6native18elementwise_kernelILi128ELi4EZNS0_15gpu_kernel_implIZZZNS0_54_GLOBAL__N__7dbc7496_16_ComplexKernel_cu_b2145a98_311019complex_kernel_cudaERNS_14TensorIteratorEENKUlvE_clEvENKUlvE_clEvEUlddE_EEvRNS_18TensorIteratorBaseERKT_EUliE_EEviT1_ --------------------------
	.section	.text._ZN2at6native18elementwise_kernelILi128ELi4EZNS0_15gpu_kernel_implIZZZNS0_54_GLOBAL__N__7dbc7496_16_ComplexKernel_cu_b2145a98_311019complex_kernel_cudaERNS_14TensorIteratorEENKUlvE_clEvENKUlvE_clEvEUlddE_EEvRNS_18TensorIteratorBaseERKT_EUliE_EEviT1_,"ax",@progbits
	.align	128
        .global         _ZN2at6native18elementwise_kernelILi128ELi4EZNS0_15gpu_kernel_implIZZZNS0_54_GLOBAL__N__7dbc7496_16_ComplexKernel_cu_b2145a98_311019complex_kernel_cudaERNS_14TensorIteratorEENKUlvE_clEvENKUlvE_clEvEUlddE_EEvRNS_18TensorIteratorBaseERKT_EUliE_EEviT1_
        .type           _ZN2at6native18elementwise_kernelILi128ELi4EZNS0_15gpu_kernel_implIZZZNS0_54_GLOBAL__N__7dbc7496_16_ComplexKernel_cu_b2145a98_311019complex_kernel_cudaERNS_14TensorIteratorEENKUlvE_clEvENKUlvE_clEvEUlddE_EEvRNS_18TensorIteratorBaseERKT_EUliE_EEviT1_,@function
        .size           _ZN2at6native18elementwise_kernelILi128ELi4EZNS0_15gpu_kernel_implIZZZNS0_54_GLOBAL__N__7dbc7496_16_ComplexKernel_cu_b2145a98_311019complex_kernel_cudaERNS_14TensorIteratorEENKUlvE_clEvENKUlvE_clEvEUlddE_EEvRNS_18TensorIteratorBaseERKT_EUliE_EEviT1_,(.L_x_4614 - _ZN2at6native18elementwise_kernelILi128ELi4EZNS0_15gpu_kernel_implIZZZNS0_54_GLOBAL__N__7dbc7496_16_ComplexKernel_cu_b2145a98_311019complex_kernel_cudaERNS_14TensorIteratorEENKUlvE_clEvENKUlvE_clEvEUlddE_EEvRNS_18TensorIteratorBaseERKT_EUliE_EEviT1_)
        .other          _ZN2at6native18elementwise_kernelILi128ELi4EZNS0_15gpu_kernel_implIZZZNS0_54_GLOBAL__N__7dbc7496_16_ComplexKernel_cu_b2145a98_311019complex_kernel_cudaERNS_14TensorIteratorEENKUlvE_clEvENKUlvE_clEvEUlddE_EEvRNS_18TensorIteratorBaseERKT_EUliE_EEviT1_,@"STO_CUDA_ENTRY STV_DEFAULT"
_ZN2at6native18elementwise_kernelILi128ELi4EZNS0_15gpu_kernel_implIZZZNS0_54_GLOBAL__N__7dbc7496_16_ComplexKernel_cu_b2145a98_311019complex_kernel_cudaERNS_14TensorIteratorEENKUlvE_clEvENKUlvE_clEvEUlddE_EEvRNS_18TensorIteratorBaseERKT_EUliE_EEviT1_:
.text._ZN2at6native18elementwise_kernelILi128ELi4EZNS0_15gpu_kernel_implIZZZNS0_54_GLOBAL__N__7dbc7496_16_ComplexKernel_cu_b2145a98_311019complex_kernel_cudaERNS_14TensorIteratorEENKUlvE_clEvENKUlvE_clEvEUlddE_EEvRNS_18TensorIteratorBaseERKT_EUliE_EEviT1_:
        /* <DEDUP_REMOVED lines=364> */
[----:B------:R-:W-:-:S07]  /*16c0*/  IMAD R18, R3, UR6, R18 ;  /* 0x0000000603127c24 */ /* 0x000fce000f8e0212 */
.L_x_3726:
        /* <DEDUP_REMOVED lines=21> */
.L_x_3730:
[----:B------:R-:W2:Y:S02]  /*1820*/  LDG.E.U8 R2, desc[UR36][R2.64] ;  /* 0x0000002402027981 */ /* 0x000ea4000c1e1100 */
[----:B--2---:R0:W1:Y:S01]  /*1830*/  I2F.F64.U16 R16, R2 ;  /* 0x0000000200107312 */ /* 0x0040620000101800 */
[----:B------:R-:W-:Y:S05]  /*1840*/  BRA `(.L_x_3732) ;  /* 0x0000000c00707947 */ /* 0x000fea0003800000 */
.L_x_3729:
        /* <DEDUP_REMOVED lines=9> */
.L_x_3734:
[----:B------:R-:W2:Y:S02]  /*18e0*/  LDG.E R2, desc[UR36][R2.64] ;  /* 0x0000002402027981 */ /* 0x000ea4000c1e1900 */
[----:B--2---:R0:W1:Y:S01]  /*18f0*/  I2F.F64 R16, R2 ;  /* 0x0000000200107312 */ /* 0x0040620000201c00 */
[----:B------:R-:W-:Y:S05]  /*1900*/  BRA `(.L_x_3732) ;  /* 0x0000000c00407947 */ /* 0x000fea0003800000 */
.L_x_3733:
[----:B------:R-:W2:Y:S02]  /*1910*/  LDG.E.U16 R2, desc[UR36][R2.64] ;  /* 0x0000002402027981 */ /* 0x000ea4000c1e1500 */
[----:B--2---:R0:W1:Y:S01]  /*1920*/  I2F.F64.S16 R16, R2 ;  /* 0x0000000200107312 */ /* 0x0040620000101c00 */
[----:B------:R-:W-:Y:S05]  /*1930*/  BRA `(.L_x_3732) ;  /* 0x0000000c00347947 */ /* 0x000fea0003800000 */
.L_x_3728:
        /* <DEDUP_REMOVED lines=10> */
.L_x_3736:
[----:B------:R-:W2:Y:S02]  /*19e0*/  LDG.E.U16 R0, desc[UR36][R2.64] ;  /* 0x0000002402007981 */ /* 0x000ea4000c1e1500 */
[----:B--2---:R-:W-:-:S05]  /*19f0*/  HADD2.F32 R0, -RZ, R0.H0_H0 ;  /* 0x20000000ff007230 */ /* 0x004fca0000004100 */
[----:B------:R-:W-:-:S04]  /*1a00*/  FMUL.FTZ R0, R0, 1 ;  /* 0x3f80000000007820 */ /* 0x000fc80000410000 */
[----:B------:R0:W1:Y:S01]  /*1a10*/  F2F.F64.F32 R16, R0 ;  /* 0x0000000000107310 */ /* 0x0000620000201800 */
[----:B------:R-:W-:Y:S05]  /*1a20*/  BRA `(.L_x_3732) ;  /* 0x0000000800f87947 */ /* 0x000fea0003800000 */
.L_x_3735:
        /* <DEDUP_REMOVED lines=10> */
.L_x_3738:
[----:B------:R-:W2:Y:S02]  /*1ad0*/  LDG.E.U16 R2, desc[UR36][R2.64] ;  /* 0x0000002402027981 */ /* 0x000ea4000c1e1500 */
[----:B--2---:R-:W-:-:S05]  /*1ae0*/  HADD2.F32 R0, -RZ, R2.H0_H0 ;  /* 0x20000002ff007230 */ /* 0x004fca0000004100 */
[----:B------:R-:W-:-:S04]  /*1af0*/  FMUL.FTZ R0, R0, 1 ;  /* 0x3f80000000007820 */ /* 0x000fc80000410000 */
[----:B------:R0:W1:Y:S01]  /*1b00*/  F2F.F64.F32 R16, R0 ;  /* 0x0000000000107310 */ /* 0x0000620000201800 */
[----:B------:R-:W-:Y:S05]  /*1b10*/  BRA `(.L_x_3732) ;  /* 0x0000000800bc7947 */ /* 0x000fea0003800000 */
.L_x_3737:
[----:B------:R0:W5:Y:S01]  /*1b20*/  LDG.E.64 R16, desc[UR36][R2.64] ;  /* 0x0000002402107981 */ /* 0x000162000c1e1b00 */
[----:B------:R-:W-:Y:S05]  /*1b30*/  BRA `(.L_x_3732) ;  /* 0x0000000800b47947 */ /* 0x000fea0003800000 */
.L_x_3727:
        /* <DEDUP_REMOVED lines=13> */
.L_x_3741:
[----:B------:R0:W5:Y:S01]  /*1c10*/  LDG.E.64 R16, desc[UR36][R2.64] ;  /* 0x0000002402107981 */ /* 0x000162000c1e1b00 */
[----:B------:R-:W-:Y:S05]  /*1c20*/  BRA `(.L_x_3732) ;  /* 0x0000000800787947 */ /* 0x000fea0003800000 */
.L_x_3740:
        /* <DEDUP_REMOVED lines=28> */
.L_x_3743:
        /* <DEDUP_REMOVED lines=15> */
.L_x_3742:
[----:B------:R-:W2:Y:S02]  /*1ee0*/  LDG.E.U16 R0, desc[UR36][R2.64] ;  /* 0x0000002402007981 */ /* 0x000ea4000c1e1500 */
[----:B--2---:R-:W-:-:S04]  /*1ef0*/  IMAD.U32 R0, R0, 0x10000, RZ ;  /* 0x0001000000007824 */ /* 0x004fc800078e00ff */
[----:B------:R-:W-:-:S04]  /*1f00*/  FMUL.FTZ R0, R0, 1 ;  /* 0x3f80000000007820 */ /* 0x000fc80000410000 */
[----:B------:R0:W1:Y:S01]  /*1f10*/  F2F.F64.F32 R16, R0 ;  /* 0x0000000000107310 */ /* 0x0000620000201800 */
[----:B------:R-:W-:Y:S05]  /*1f20*/  BRA `(.L_x_3732) ;  /* 0x0000000400b87947 */ /* 0x000fea0003800000 */
.L_x_3739:
        /* <DEDUP_REMOVED lines=11> */
.L_x_3746:
        /* <DEDUP_REMOVED lines=21> */
.L_x_3750:
[----:B------:R-:W-:Y:S05]  /*2130*/  BSYNC B1 ;  /* 0x0000000000017941 */ /* 0x000fea0003800000 */
.L_x_3749:
[----:B------:R-:W-:Y:S02]  /*2140*/  LEA R3, R0, 0x3b800000, 0x17 ;  /* 0x3b80000000037811 */ /* 0x000fe400078eb8ff */
[----:B------:R-:W-:-:S04]  /*2150*/  SHF.L.U32 R0, R2, 0x14, RZ ;  /* 0x0000001402007819 */ /* 0x000fc800000006ff */
[----:B------:R-:W-:-:S07]  /*2160*/  LOP3.LUT R0, R3, R0, R4, 0xfe, !PT ;  /* 0x0000000003007212 */ /* 0x000fce00078efe04 */
.L_x_3748:
[----:B------:R-:W-:Y:S05]  /*2170*/  BSYNC B0 ;  /* 0x0000000000007941 */ /* 0x000fea0003800000 */
.L_x_3747:
[----:B------:R-:W-:-:S04]  /*2180*/  FMUL.FTZ R0, R0, 1 ;  /* 0x3f80000000007820 */ /* 0x000fc80000410000 */
[----:B------:R2:W3:Y:S01]  /*2190*/  F2F.F64.F32 R16, R0 ;  /* 0x0000000000107310 */ /* 0x0004e20000201800 */
[----:B------:R-:W-:Y:S05]  /*21a0*/  BRA `(.L_x_3732) ;  /* 0x0000000400187947 */ /* 0x000fea0003800000 */
.L_x_3745:
        /* <DEDUP_REMOVED lines=21> */
.L_x_3754:
[----:B------:R-:W-:Y:S05]  /*2300*/  BSYNC B1 ;  /* 0x0000000000017941 */ /* 0x000fea0003800000 */
.L_x_3753:
[----:B------:R-:W-:Y:S01]  /*2310*/  LEA R3, R0, 0x37800000, 0x17 ;  /* 0x3780000000037811 */ /* 0x000fe200078eb8ff */
[----:B------:R-:W-:-:S05]  /*2320*/  IMAD.SHL.U32 R0, R2, 0x200000, RZ ;  /* 0x0020000002007824 */ /* 0x000fca00078e00ff */
[----:B------:R-:W-:-:S07]  /*2330*/  LOP3.LUT R0, R3, R0, R4, 0xfe, !PT ;  /* 0x0000000003007212 */ /* 0x000fce00078efe04 */
.L_x_3752:
[----:B------:R-:W-:Y:S05]  /*2340*/  BSYNC B0 ;  /* 0x0000000000007941 */ /* 0x000fea0003800000 */
.L_x_3751:
[----:B------:R-:W-:-:S04]  /*2350*/  FMUL.FTZ R0, R0, 1 ;  /* 0x3f80000000007820 */ /* 0x000fc80000410000 */
[----:B------:R4:W0:Y:S01]  /*2360*/  F2F.F64.F32 R16, R0 ;  /* 0x0000000000107310 */ /* 0x0008220000201800 */
[----:B------:R-:W-:Y:S05]  /*2370*/  BRA `(.L_x_3732) ;  /* 0x0000000000a47947 */ /* 0x000fea0003800000 */
.L_x_3744:
        /* <DEDUP_REMOVED lines=14> */
.L_x_3758:
[----:B------:R-:W-:Y:S05]  /*2460*/  BSYNC B0 ;  /* 0x0000000000007941 */ /* 0x000fea0003800000 */
.L_x_3757:
[----:B------:R-:W-:-:S04]  /*2470*/  FMUL.FTZ R0, R0, 1 ;  /* 0x3f80000000007820 */ /* 0x000fc80000410000 */
[----:B------:R0:W1:Y:S01]  /*2480*/  F2F.F64.F32 R16, R0 ;  /* 0x0000000000107310 */ /* 0x0000620000201800 */
[----:B------:R-:W-:Y:S05]  /*2490*/  BRA `(.L_x_3732) ;  /* 0x00000000005c7947 */ /* 0x000fea0003800000 */
.L_x_3731:
        /* <DEDUP_REMOVED lines=16> */
.L_x_3759:
[----:B------:R-:W-:Y:S01]  /*25a0*/  CS2R R16, SRZ ;  /* 0x0000000000107805 */ /* 0x000fe2000001ff00 */
[----:B------:R-:W-:Y:S06]  /*25b0*/  BRA `(.L_x_3732) ;  /* 0x0000000000147947 */ /* 0x000fec0003800000 */
.L_x_3756:
[----:B------:R-:W2:Y:S02]  /*25c0*/  LDG.E.64 R16, desc[UR36][R2.64] ;  /* 0x0000002402107981 */ /* 0x000ea4000c1e1b00 */
[----:B--2---:R-:W0:Y:S01]  /*25d0*/  I2F.F64.U64 R16, R16 ;  /* 0x0000001000107312 */ /* 0x004e220000301800 */
[----:B------:R-:W-:Y:S05]  /*25e0*/  BRA `(.L_x_3732) ;  /* 0x0000000000087947 */ /* 0x000fea0003800000 */
.L_x_3755:
[----:B------:R-:W2:Y:S02]  /*25f0*/  LDG.E R2, desc[UR36][R2.64] ;  /* 0x0000002402027981 */ /* 0x000ea4000c1e1900 */
[----:B--2---:R0:W1:Y:S02]  /*2600*/  I2F.F64.U32 R16, R2 ;  /* 0x0000000200107312 */ /* 0x0040640000201800 */
.L_x_3732:
[----:B0-----:R-:W2:Y:S01]  /*2610*/  LDC.U8 R4, c[0x0][0x493] ;  /* 0x000124c0ff047b82 */ /* 0x001ea20000000000 */
[----:B------:R-:W-:Y:S02]  /*2620*/  ULDC.64 UR4, c[0x0][0x488] ;  /* 0x0001220000047ab9 */ /* 0x000fe40000000a00 */
[----:B------:R-:W-:-:S04]  /*2630*/  IADD3 R2, P1, R18, UR4, RZ ;  /* 0x0000000412027c10 */ /* 0x000fc8000ff3e0ff */
[----:B------:R-:W-:Y:S02]  /*2640*/  IADD3.X R3, RZ, UR5, RZ, P1, !PT ;  /* 0x00000005ff037c10 */ /* 0x000fe40008ffe4ff */
[----:B--2-4-:R-:W-:-:S04]  /*2650*/  PRMT R0, R4, 0x9910, RZ ;  /* 0x0000991004007816 */ /* 0x014fc800000000ff */
        /* <DEDUP_REMOVED lines=13> */
.L_x_3763:
[----:B------:R-:W2:Y:S02]  /*2730*/  LDG.E.U8 R2, desc[UR36][R2.64] ;  /* 0x0000002402027981 */ /* 0x000ea4000c1e1100 */
[----:B--2---:R0:W2:Y:S01]  /*2740*/  I2F.F64.U16 R18, R2 ;  /* 0x0000000200127312 */ /* 0x0040a20000101800 */
[----:B------:R-:W-:Y:S05]  /*2750*/  BRA `(.L_x_3765) ;  /* 0x0000000c00707947 */ /* 0x000fea0003800000 */
.L_x_3762:
        /* <DEDUP_REMOVED lines=9> */
.L_x_3767:
[----:B------:R-:W2:Y:S02]  /*27f0*/  LDG.E R2, desc[UR36][R2.64] ;  /* 0x0000002402027981 */ /* 0x000ea4000c1e1900 */
[----:B--2---:R2:W4:Y:S01]  /*2800*/  I2F.F64 R18, R2 ;  /* 0x0000000200127312 */ /* 0x0045220000201c00 */
[----:B------:R-:W-:Y:S05]  /*2810*/  BRA `(.L_x_3765) ;  /* 0x0000000c00407947 */ /* 0x000fea0003800000 */
.L_x_3766:
[----:B------:R-:W2:Y:S02]  /*2820*/  LDG.E.U16 R2, desc[UR36][R2.64] ;  /* 0x0000002402027981 */ /* 0x000ea4000c1e1500 */
[----:B--2---:R0:W2:Y:S01]  /*2830*/  I2F.F64.S16 R18, R2 ;  /* 0x0000000200127312 */ /* 0x0040a20000101c00 */
[----:B------:R-:W-:Y:S05]  /*2840*/  BRA `(.L_x_3765) ;  /* 0x0000000c00347947 */ /* 0x000fea0003800000 */
.L_x_3761:
        /* <DEDUP_REMOVED lines=10> */
.L_x_3769:
[----:B------:R-:W2:Y:S02]  /*28f0*/  LDG.E.U16 R0, desc[UR36][R2.64] ;  /* 0x0000002402007981 */ /* 0x000ea4000c1e1500 */
[----:B--2---:R-:W-:-:S05]  /*2900*/  HADD2.F32 R0, -RZ, R0.H0_H0 ;  /* 0x20000000ff007230 */ /* 0x004fca0000004100 */
[----:B------:R-:W-:-:S04]  /*2910*/  FMUL.FTZ R0, R0, 1 ;  /* 0x3f80000000007820 */ /* 0x000fc80000410000 */
[----:B------:R0:W2:Y:S01]  /*2920*/  F2F.F64.F32 R18, R0 ;  /* 0x0000000000127310 */ /* 0x0000a20000201800 */
[----:B------:R-:W-:Y:S05]  /*2930*/  BRA `(.L_x_3765) ;  /* 0x0000000800f87947 */ /* 0x000fea0003800000 */
.L_x_3768:
        /* <DEDUP_REMOVED lines=10> */
.L_x_3771:
[----:B------:R-:W2:Y:S02]  /*29e0*/  LDG.E.U16 R2, desc[UR36][R2.64] ;  /* 0x0000002402027981 */ /* 0x000ea4000c1e1500 */
[----:B--2---:R-:W-:-:S05]  /*29f0*/  HADD2.F32 R0, -RZ, R2.H0_H0 ;  /* 0x20000002ff007230 */ /* 0x004fca0000004100 */
[----:B------:R-:W-:-:S04]  /*2a00*/  FMUL.FTZ R0, R0, 1 ;  /* 0x3f80000000007820 */ /* 0x000fc80000410000 */
[----:B------:R0:W2:Y:S01]  /*2a10*/  F2F.F64.F32 R18, R0 ;  /* 0x0000000000127310 */ /* 0x0000a20000201800 */
[----:B------:R-:W-:Y:S05]  /*2a20*/  BRA `(.L_x_3765) ;  /* 0x0000000800bc7947 */ /* 0x000fea0003800000 */
.L_x_3770:
[----:B------:R0:W5:Y:S01]  /*2a30*/  LDG.E.64 R18, desc[UR36][R2.64] ;  /* 0x0000002402127981 */ /* 0x000162000c1e1b00 */
[----:B------:R-:W-:Y:S05]  /*2a40*/  BRA `(.L_x_3765) ;  /* 0x0000000800b47947 */ /* 0x000fea0003800000 */
.L_x_3760:
        /* <DEDUP_REMOVED lines=13> */
.L_x_3774:
[----:B------:R0:W5:Y:S01]  /*2b20*/  LDG.E.64 R18, desc[UR36][R2.64] ;  /* 0x0000002402127981 */ /* 0x000162000c1e1b00 */
[----:B------:R-:W-:Y:S05]  /*2b30*/  BRA `(.L_x_3765) ;  /* 0x0000000800787947 */ /* 0x000fea0003800000 */
.L_x_3773:
        /* <DEDUP_REMOVED lines=28> */
.L_x_3776:
        /* <DEDUP_REMOVED lines=15> */
.L_x_3775:
[----:B------:R-:W2:Y:S02]  /*2df0*/  LDG.E.U16 R0, desc[UR36][R2.64] ;  /* 0x0000002402007981 */ /* 0x000ea4000c1e1500 */
[----:B--2---:R-:W-:-:S04]  /*2e00*/  IMAD.U32 R0, R0, 0x10000, RZ ;  /* 0x0001000000007824 */ /* 0x004fc800078e00ff */
[----:B------:R-:W-:-:S04]  /*2e10*/  FMUL.FTZ R0, R0, 1 ;  /* 0x3f80000000007820 */ /* 0x000fc80000410000 */
[----:B------:R0:W2:Y:S01]  /*2e20*/  F2F.F64.F32 R18, R0 ;  /* 0x0000000000127310 */ /* 0x0000a20000201800 */
[----:B------:R-:W-:Y:S05]  /*2e30*/  BRA `(.L_x_3765) ;  /* 0x0000000400b87947 */ /* 0x000fea0003800000 */
.L_x_3772:
        /* <DEDUP_REMOVED lines=11> */
.L_x_3779:
        /* <DEDUP_REMOVED lines=21> */
.L_x_3783:
[----:B------:R-:W-:Y:S05]  /*3040*/  BSYNC B1 ;  /* 0x0000000000017941 */ /* 0x000fea0003800000 */
.L_x_3782:
[----:B------:R-:W-:Y:S01]  /*3050*/  LEA R3, R0, 0x3b800000, 0x17 ;  /* 0x3b80000000037811 */ /* 0x000fe200078eb8ff */
[----:B------:R-:W-:-:S05]  /*3060*/  IMAD.SHL.U32 R0, R2, 0x100000, RZ ;  /* 0x0010000002007824 */ /* 0x000fca00078e00ff */
[----:B------:R-:W-:-:S07]  /*3070*/  LOP3.LUT R0, R3, R0, R4, 0xfe, !PT ;  /* 0x0000000003007212 */ /* 0x000fce00078efe04 */
.L_x_3781:
[----:B------:R-:W-:Y:S05]  /*3080*/  BSYNC B0 ;  /* 0x0000000000007941 */ /* 0x000fea0003800000 */
.L_x_3780:
[----:B------:R-:W-:-:S04]  /*3090*/  FMUL.FTZ R0, R0, 1 ;  /* 0x3f80000000007820 */ /* 0x000fc80000410000 */
[----:B------:R0:W2:Y:S01]  /*30a0*/  F2F.F64.F32 R18, R0 ;  /* 0x0000000000127310 */ /* 0x0000a20000201800 */
[----:B------:R-:W-:Y:S05]  /*30b0*/  BRA `(.L_x_3765) ;  /* 0x0000000400187947 */ /* 0x000fea0003800000 */
.L_x_3778:
        /* <DEDUP_REMOVED lines=21> */
.L_x_3787:
[----:B------:R-:W-:Y:S05]  /*3210*/  BSYNC B1 ;  /* 0x0000000000017941 */ /* 0x000fea0003800000 */
.L_x_3786:
[----:B------:R-:W-:Y:S01]  /*3220*/  LEA R3, R0, 0x37800000, 0x17 ;  /* 0x3780000000037811 */ /* 0x000fe200078eb8ff */
[----:B------:R-:W-:-:S05]  /*3230*/  IMAD.SHL.U32 R0, R2, 0x200000, RZ ;  /* 0x0020000002007824 */ /* 0x000fca00078e00ff */
[----:B------:R-:W-:-:S07]  /*3240*/  LOP3.LUT R0, R3, R0, R4, 0xfe, !PT ;  /* 0x0000000003007212 */ /* 0x000fce00078efe04 */
.L_x_3785:
[----:B------:R-:W-:Y:S05]  /*3250*/  BSYNC B0 ;  /* 0x0000000000007941 */ /* 0x000fea0003800000 */
.L_x_3784:
[----:B------:R-:W-:-:S04]  /*3260*/  FMUL.FTZ R0, R0, 1 ;  /* 0x3f80000000007820 */ /* 0x000fc80000410000 */
[----:B------:R0:W2:Y:S01]  /*3270*/  F2F.F64.F32 R18, R0 ;  /* 0x0000000000127310 */ /* 0x0000a20000201800 */
[----:B------:R-:W-:Y:S05]  /*3280*/  BRA `(.L_x_3765) ;  /* 0x0000000000a47947 */ /* 0x000fea0003800000 */
.L_x_3777:
        /* <DEDUP_REMOVED lines=14> */
.L_x_3791:
[----:B------:R-:W-:Y:S05]  /*3370*/  BSYNC B0 ;  /* 0x0000000000007941 */ /* 0x000fea0003800000 */
.L_x_3790:
[----:B------:R-:W-:-:S04]  /*3380*/  FMUL.FTZ R0, R0, 1 ;  /* 0x3f80000000007820 */ /* 0x000fc80000410000 */
[----:B------:R0:W2:Y:S01]  /*3390*/  F2F.F64.F32 R18, R0 ;  /* 0x0000000000127310 */ /* 0x0000a20000201800 */
[----:B------:R-:W-:Y:S05]  /*33a0*/  BRA `(.L_x_3765) ;  /* 0x00000000005c7947 */ /* 0x000fea0003800000 */
.L_x_3764:
        /* <DEDUP_REMOVED lines=16> */
.L_x_3792:
[----:B------:R-:W-:Y:S01]  /*34b0*/  CS2R R18, SRZ ;  /* 0x0000000000127805 */ /* 0x000fe2000001ff00 */
[----:B------:R-:W-:Y:S06]  /*34c0*/  BRA `(.L_x_3765) ;  /* 0x0000000000147947 */ /* 0x000fec0003800000 */
.L_x_3789:
[----:B------:R-:W2:Y:S02]  /*34d0*/  LDG.E.64 R18, desc[UR36][R2.64] ;  /* 0x0000002402127981 */ /* 0x000ea4000c1e1b00 */
[----:B--2---:R-:W0:Y:S01]  /*34e0*/  I2F.F64.U64 R18, R18 ;  /* 0x0000001200127312 */ /* 0x004e220000301800 */
[----:B------:R-:W-:Y:S05]  /*34f0*/  BRA `(.L_x_3765) ;  /* 0x0000000000087947 */ /* 0x000fea0003800000 */
.L_x_3788:
[----:B------:R-:W2:Y:S02]  /*3500*/  LDG.E R2, desc[UR36][R2.64] ;  /* 0x0000002402027981 */ /* 0x000ea4000c1e1900 */
[----:B--2---:R0:W2:Y:S02]  /*3510*/  I2F.F64.U32 R18, R2 ;  /* 0x0000000200127312 */ /* 0x0040a40000201800 */
.L_x_3765:
[----:B0-2---:R-:W0:Y:S02]  /*3520*/  LDC.U8 R2, c[0x0][0x491] ;  /* 0x00012440ff027b82 */ /* 0x005e240000000000 */
        /* <DEDUP_REMOVED lines=11> */
[----:B-1-3-5:R-:W0:Y:S02]  /*35e0*/  F2I.F64.TRUNC R17, R16 ;  /* 0x0000001000117311 */ /* 0x02ae24000030d100 */
[----:B0-----:R0:W-:Y:S01]  /*35f0*/  STG.E.U8 desc[UR36][R22.64], R17 ;  /* 0x0000001116007986 */ /* 0x0011e2000c101124 */
[----:B------:R-:W-:Y:S05]  /*3600*/  BRA `(.L_x_3798) ;  /* 0x0000001000187947 */ /* 0x000fea0003800000 */
.L_x_3796:
[----:B-1-3-5:R-:W0:Y:S02]  /*3610*/  F2I.S64.F64.TRUNC R16, R16 ;  /* 0x0000001000107311 */ /* 0x02ae24000030d900 */
[----:B0-----:R-:W-:-:S05]  /*3620*/  IMAD.MOV.U32 R3, RZ, RZ, R16 ;  /* 0x000000ffff037224 */ /* 0x001fca00078e0010 */
[----:B------:R1:W-:Y:S01]  /*3630*/  STG.E.U8 desc[UR36][R22.64], R3 ;  /* 0x0000000316007986 */ /* 0x0003e2000c101124 */
[----:B------:R-:W-:Y:S05]  /*3640*/  BRA `(.L_x_3798) ;  /* 0x0000001000087947 */ /* 0x000fea0003800000 */
.L_x_3795:
[----:B------:R-:W-:-:S13]  /*3650*/  ISETP.NE.AND P0, PT, R0, 0x2, PT ;  /* 0x000000020000780c */ /* 0x000fda0003f05270 */
[----:B------:R-:W-:Y:S05]  /*3660*/  @!P0 BRA `(.L_x_3799) ;  /* 0x0000000000288947 */ /* 0x000fea0003800000 */
[----:B------:R-:W-:-:S13]  /*3670*/  ISETP.NE.AND P0, PT, R0, 0x3, PT ;  /* 0x000000030000780c */ /* 0x000fda0003f05270 */
[----:B------:R-:W-:Y:S05]  /*3680*/  @!P0 BRA `(.L_x_3800) ;  /* 0x0000000000148947 */ /* 0x000fea0003800000 */
[----:B------:R-:W-:-:S13]  /*3690*/  ISETP.NE.AND P0, PT, R0, 0x4, PT ;  /* 0x000000040000780c */ /* 0x000fda0003f05270 */
[----:B------:R-:W-:Y:S05]  /*36a0*/  @P0 BRA `(.L_x_3797) ;  /* 0x0000000c00980947 */ /* 0x000fea0003800000 */
[----:B-1-3-5:R-:W0:Y:S02]  /*36b0*/  F2I.S64.F64.TRUNC R16, R16 ;  /* 0x0000001000107311 */ /* 0x02ae24000030d900 */
[----:B0-----:R0:W-:Y:S01]  /*36c0*/  STG.E.64 desc[UR36][R22.64], R16 ;  /* 0x0000001016007986 */ /* 0x0011e2000c101b24 */
[----:B------:R-:W-:Y:S05]  /*36d0*/  BRA `(.L_x_3798) ;  /* 0x0000000c00e47947 */ /* 0x000fea0003800000 */
.L_x_3800:
[----:B-1-3-5:R-:W0:Y:S02]  /*36e0*/  F2I.F64.TRUNC R17, R16 ;  /* 0x0000001000117311 */ /* 0x02ae24000030d100 */
[----:B0-----:R3:W-:Y:S01]  /*36f0*/  STG.E desc[UR36][R22.64], R17 ;  /* 0x0000001116007986 */ /* 0x0017e2000c101924 */
[----:B------:R-:W-:Y:S05]  /*3700*/  BRA `(.L_x_3798) ;  /* 0x0000000c00d87947 */ /* 0x000fea0003800000 */
.L_x_3799:
[----:B-1-3-5:R-:W0:Y:S02]  /*3710*/  F2I.F64.TRUNC R17, R16 ;  /* 0x0000001000117311 */ /* 0x02ae24000030d100 */
[----:B0-----:R2:W-:Y:S01]  /*3720*/  STG.E.U16 desc[UR36][R22.64], R17 ;  /* 0x0000001116007986 */ /* 0x0015e2000c101524 */
[----:B------:R-:W-:Y:S05]  /*3730*/  BRA `(.L_x_3798) ;  /* 0x0000000c00cc7947 */ /* 0x000fea0003800000 */
.L_x_3794:
        /* <DEDUP_REMOVED lines=8> */
[----:B-1-3-5:R-:W0:Y:S01]  /*37c0*/  F2F.F32.F64 R3, R16 ;  /* 0x0000001000037310 */ /* 0x02ae220000301000 */
[----:B------:R-:W-:-:S14]  /*37d0*/  DSETP.GEU.AND P0, PT, |R16|, UR4, PT ;  /* 0x0000000410007e2a */ /* 0x000fdc000bf0e200 */
[----:B0-----:R-:W-:-:S05]  /*37e0*/  @!P0 FMUL R3, R3, 1.175494350822287508e-38 ;  /* 0x0080000003038820 */ /* 0x001fca0000400000 */
[----:B------:R0:W-:Y:S01]  /*37f0*/  STG.E desc[UR36][R22.64], R3 ;  /* 0x0000000316007986 */ /* 0x0001e2000c101924 */
[----:B------:R-:W-:Y:S05]  /*3800*/  BRA `(.L_x_3798) ;  /* 0x0000000c00987947 */ /* 0x000fea0003800000 */
.L_x_3802:
[----:B------:R-:W-:Y:S01]  /*3810*/  UMOV UR4, 0xf0000000 ;  /* 0xf000000000047882 */ /* 0x000fe20000000000 */
[----:B------:R-:W-:Y:S01]  /*3820*/  UMOV UR5, 0x380fffff ;  /* 0x380fffff00057882 */ /* 0x000fe20000000000 */
[----:B-1-3-5:R-:W0:Y:S01]  /*3830*/  F2F.F32.F64 R0, R16 ;  /* 0x0000001000007310 */ /* 0x02ae220000301000 */
[----:B------:R-:W-:-:S14]  /*3840*/  DSETP.GEU.AND P0, PT, |R16|, UR4, PT ;  /* 0x0000000410007e2a */ /* 0x000fdc000bf0e200 */
[----:B0-----:R-:W-:-:S05]  /*3850*/  @!P0 FMUL R0, R0, 1.175494350822287508e-38 ;  /* 0x0080000000008820 */ /* 0x001fca0000400000 */
[----:B------:R-:W-:-:S05]  /*3860*/  F2FP.F16.F32.PACK_AB R0, RZ, R0 ;  /* 0x00000000ff00723e */ /* 0x000fca00000000ff */
[----:B------:R0:W-:Y:S01]  /*3870*/  STG.E.U16 desc[UR36][R22.64], R0 ;  /* 0x0000000016007986 */ /* 0x0001e2000c101524 */
[----:B------:R-:W-:Y:S05]  /*3880*/  BRA `(.L_x_3798) ;  /* 0x0000000c00787947 */ /* 0x000fea0003800000 */
.L_x_3801:
        /* <DEDUP_REMOVED lines=8> */
[----:B----45:R-:W0:Y:S01]  /*3910*/  F2F.F32.F64 R3, R18 ;  /* 0x0000001200037310 */ /* 0x030e220000301000 */
[----:B------:R-:W-:Y:S02]  /*3920*/  DSETP.GEU.AND P0, PT, |R18|, UR4, PT ;  /* 0x0000000412007e2a */ /* 0x000fe4000bf0e200 */
[----:B-1-3--:R-:W-:-:S05]  /*3930*/  DSETP.GEU.AND P1, PT, |R16|, UR4, PT ;  /* 0x0000000410007e2a */ /* 0x00afca000bf2e200 */
[----:B------:R-:W1:Y:S07]  /*3940*/  F2F.F32.F64 R2, R16 ;  /* 0x0000001000027310 */ /* 0x000e6e0000301000 */
[----:B0-----:R-:W-:Y:S02]  /*3950*/  @!P0 FMUL R3, R3, 1.175494350822287508e-38 ;  /* 0x0080000003038820 */ /* 0x001fe40000400000 */
[----:B-1----:R-:W-:-:S05]  /*3960*/  @!P1 FMUL R2, R2, 1.175494350822287508e-38 ;  /* 0x0080000002029820 */ /* 0x002fca0000400000 */
[----:B------:R0:W-:Y:S01]  /*3970*/  STG.E.64 desc[UR36][R22.64], R2 ;  /* 0x0000000216007986 */ /* 0x0001e2000c101b24 */
[----:B------:R-:W-:Y:S05]  /*3980*/  BRA `(.L_x_3798) ;  /* 0x0000000c00387947 */ /* 0x000fea0003800000 */
.L_x_3804:
[----:B------:R-:W-:Y:S01]  /*3990*/  UMOV UR4, 0xf0000000 ;  /* 0xf000000000047882 */ /* 0x000fe20000000000 */
[----:B------:R-:W-:Y:S01]  /*39a0*/  UMOV UR5, 0x380fffff ;  /* 0x380fffff00057882 */ /* 0x000fe20000000000 */
[----:B-1-3-5:R-:W0:Y:S01]  /*39b0*/  F2F.F32.F64 R3, R16 ;  /* 0x0000001000037310 */ /* 0x02ae220000301000 */
[----:B------:R-:W-:Y:S02]  /*39c0*/  DSETP.GEU.AND P0, PT, |R16|, UR4, PT ;  /* 0x0000000410007e2a */ /* 0x000fe4000bf0e200 */
[----:B----4-:R-:W-:-:S05]  /*39d0*/  DSETP.GEU.AND P1, PT, |R18|, UR4, PT ;  /* 0x0000000412007e2a */ /* 0x010fca000bf2e200 */
[----:B------:R-:W1:Y:S07]  /*39e0*/  F2F.F32.F64 R0, R18 ;  /* 0x0000001200007310 */ /* 0x000e6e0000301000 */
[----:B0-----:R-:W-:Y:S02]  /*39f0*/  @!P0 FMUL R3, R3, 1.175494350822287508e-38 ;  /* 0x0080000003038820 */ /* 0x001fe40000400000 */
[----:B-1----:R-:W-:-:S05]  /*3a00*/  @!P1 FMUL R0, R0, 1.175494350822287508e-38 ;  /* 0x0080000000009820 */ /* 0x002fca0000400000 */
[----:B------:R-:W-:-:S05]  /*3a10*/  F2FP.F16.F32.PACK_AB R3, R0, R3 ;  /* 0x000000030003723e */ /* 0x000fca00000000ff */
[----:B------:R0:W-:Y:S01]  /*3a20*/  STG.E desc[UR36][R22.64], R3 ;  /* 0x0000000316007986 */ /* 0x0001e2000c101924 */
[----:B------:R-:W-:Y:S05]  /*3a30*/  BRA `(.L_x_3798) ;  /* 0x0000000c000c7947 */ /* 0x000fea0003800000 */
.L_x_3803:
[----:B-1-3-5:R0:W-:Y:S01]  /*3a40*/  STG.E.64 desc[UR36][R22.64], R16 ;  /* 0x0000001016007986 */ /* 0x02a1e2000c101b24 */
[----:B------:R-:W-:Y:S05]  /*3a50*/  BRA `(.L_x_3798) ;  /* 0x0000000c00047947 */ /* 0x000fea0003800000 */
.L_x_3793:
        /* <DEDUP_REMOVED lines=8> */
[----:B----45:R-:W-:-:S06]  /*3ae0*/  DSETP.NEU.AND P0, PT, R18, RZ, PT ;  /* 0x000000ff1200722a */ /* 0x030fcc0003f0d000 */
[----:B-1-3--:R-:W-:-:S06]  /*3af0*/  DSETP.NEU.OR P0, PT, R16, RZ, P0 ;  /* 0x000000ff1000722a */ /* 0x00afcc000070d400 */
[----:B------:R-:W-:-:S05]  /*3b00*/  SEL R3, RZ, 0x1, !P0 ;  /* 0x00000001ff037807 */ /* 0x000fca0004000000 */
[----:B------:R0:W-:Y:S01]  /*3b10*/  STG.E.U8 desc[UR36][R22.64], R3 ;  /* 0x0000000316007986 */ /* 0x0001e2000c101124 */
[----:B------:R-:W-:Y:S05]  /*3b20*/  BRA `(.L_x_3798) ;  /* 0x0000000800d07947 */ /* 0x000fea0003800000 */
.L_x_3807:
[----:B-1-345:R0:W-:Y:S01]  /*3b30*/  STG.E.128 desc[UR36][R22.64], R16 ;  /* 0x0000001016007986 */ /* 0x03a1e2000c101d24 */
[----:B------:R-:W-:Y:S05]  /*3b40*/  BRA `(.L_x_3798) ;  /* 0x0000000800c87947 */ /* 0x000fea0003800000 */
.L_x_3806:
        /* <DEDUP_REMOVED lines=8> */
[----:B-1-3-5:R-:W0:Y:S01]  /*3bd0*/  F2F.F32.F64 R5, R16 ;  /* 0x0000001000057310 */ /* 0x02ae220000301000 */
        /* <DEDUP_REMOVED lines=14> */
[----:B------:R-:W-:Y:S02]  /*3cc0*/  @P0 SHF.R.U32.HI R0, RZ, 0x14, R0 ;  /* 0x00000014ff000819 */ /* 0x000fe40000011600 */
[----:B------:R-:W-:-:S07]  /*3cd0*/  @!P0 IADD3 R0, R2, -0x46800000, RZ ;  /* 0xb980000002008810 */ /* 0x000fce0007ffe0ff */
.L_x_3811:
[----:B------:R-:W-:Y:S05]  /*3ce0*/  BSYNC B0 ;  /* 0x0000000000007941 */ /* 0x000fea0003800000 */
.L_x_3810:
[----:B------:R-:W-:-:S05]  /*3cf0*/  LOP3.LUT R3, R0, R3, RZ, 0xfc, !PT ;  /* 0x0000000300037212 */ /* 0x000fca00078efcff */
[----:B------:R0:W-:Y:S01]  /*3d00*/  STG.E.U8 desc[UR36][R22.64], R3 ;  /* 0x0000000316007986 */ /* 0x0001e2000c101124 */
[----:B------:R-:W-:Y:S05]  /*3d10*/  BRA `(.L_x_3798) ;  /* 0x0000000800547947 */ /* 0x000fea0003800000 */
.L_x_3809:
[----:B------:R-:W-:Y:S01]  /*3d20*/  UMOV UR4, 0xf0000000 ;  /* 0xf000000000047882 */ /* 0x000fe20000000000 */
[----:B------:R-:W-:Y:S01]  /*3d30*/  UMOV UR5, 0x380fffff ;  /* 0x380fffff00057882 */ /* 0x000fe20000000000 */
[----:B-1-3-5:R-:W0:Y:S01]  /*3d40*/  F2F.F32.F64 R3, R16 ;  /* 0x0000001000037310 */ /* 0x02ae220000301000 */
        /* <DEDUP_REMOVED lines=14> */
.L_x_3813:
[----:B------:R-:W-:Y:S01]  /*3e30*/  IMAD.MOV.U32 R0, RZ, RZ, 0x7f ;  /* 0x0000007fff007424 */ /* 0x000fe200078e00ff */
[----:B------:R-:W-:-:S04]  /*3e40*/  ISETP.GT.U32.AND P0, PT, R2, 0x7f800000, PT ;  /* 0x7f8000000200780c */ /* 0x000fc80003f04070 */
[----:B------:R-:W-:-:S09]  /*3e50*/  SEL R0, R0, 0x7c, P0 ;  /* 0x0000007c00007807 */ /* 0x000fd20000000000 */
.L_x_3814:
[----:B------:R-:W-:Y:S05]  /*3e60*/  BSYNC B0 ;  /* 0x0000000000007941 */ /* 0x000fea0003800000 */
.L_x_3812:
[----:B------:R-:W-:-:S04]  /*3e70*/  LOP3.LUT R2, R3, 0x80000000, RZ, 0xc0, !PT ;  /* 0x8000000003027812 */ /* 0x000fc800078ec0ff */
[----:B------:R-:W-:-:S04]  /*3e80*/  SHF.R.U32.HI R3, RZ, 0x18, R2 ;  /* 0x00000018ff037819 */ /* 0x000fc80000011602 */
[----:B------:R-:W-:-:S05]  /*3e90*/  LOP3.LUT R3, R0, R3, RZ, 0xfc, !PT ;  /* 0x0000000300037212 */ /* 0x000fca00078efcff */
[----:B------:R0:W-:Y:S01]  /*3ea0*/  STG.E.U8 desc[UR36][R22.64], R3 ;  /* 0x0000000316007986 */ /* 0x0001e2000c101124 */
[----:B------:R-:W-:Y:S05]  /*3eb0*/  BRA `(.L_x_3798) ;  /* 0x0000000400ec7947 */ /* 0x000fea0003800000 */
.L_x_3808:
[----:B------:R-:W-:Y:S01]  /*3ec0*/  UMOV UR4, 0xf0000000 ;  /* 0xf000000000047882 */ /* 0x000fe20000000000 */
[----:B------:R-:W-:Y:S01]  /*3ed0*/  UMOV UR5, 0x380fffff ;  /* 0x380fffff00057882 */ /* 0x000fe20000000000 */
[----:B-1-3-5:R-:W0:Y:S01]  /*3ee0*/  F2F.F32.F64 R0, R16 ;  /* 0x0000001000007310 */ /* 0x02ae220000301000 */
[----:B------:R-:W-:-:S14]  /*3ef0*/  DSETP.GEU.AND P0, PT, |R16|, UR4, PT ;  /* 0x0000000410007e2a */ /* 0x000fdc000bf0e200 */
[----:B0-----:R-:W-:-:S05]  /*3f00*/  @!P0 FMUL R0, R0, 1.175494350822287508e-38 ;  /* 0x0080000000008820 */ /* 0x001fca0000400000 */
[----:B------:R-:W-:-:S05]  /*3f10*/  F2FP.BF16.F32.PACK_AB R0, RZ, R0 ;  /* 0x00000000ff00723e */ /* 0x000fca00000010ff */
[----:B------:R0:W-:Y:S01]  /*3f20*/  STG.E.U16 desc[UR36][R22.64], R0 ;  /* 0x0000000016007986 */ /* 0x0001e2000c101524 */
[----:B------:R-:W-:Y:S05]  /*3f30*/  BRA `(.L_x_3798) ;  /* 0x0000000400cc7947 */ /* 0x000fea0003800000 */
.L_x_3805:
        /* <DEDUP_REMOVED lines=8> */
[----:B-1-3-5:R-:W0:Y:S02]  /*3fc0*/  F2I.U32.F64.TRUNC R17, R16 ;  /* 0x0000001000117311 */ /* 0x02ae24000030d000 */
[----:B0-----:R0:W-:Y:S01]  /*3fd0*/  STG.E.U16 desc[UR36][R22.64], R17 ;  /* 0x0000001116007986 */ /* 0x0011e2000c101524 */
[----:B------:R-:W-:Y:S05]  /*3fe0*/  BRA `(.L_x_3798) ;  /* 0x0000000400a07947 */ /* 0x000fea0003800000 */
.L_x_3817:
[----:B------:R-:W-:Y:S01]  /*3ff0*/  UMOV UR4, 0xf0000000 ;  /* 0xf000000000047882 */ /* 0x000fe20000000000 */
[----:B------:R-:W-:Y:S01]  /*4000*/  UMOV UR5, 0x380fffff ;  /* 0x380fffff00057882 */ /* 0x000fe20000000000 */
[----:B-1-3-5:R-:W0:Y:S01]  /*4010*/  F2F.F32.F64 R3, R16 ;  /* 0x0000001000037310 */ /* 0x02ae220000301000 */
        /* <DEDUP_REMOVED lines=18> */
.L_x_3820:
[----:B------:R-:W-:-:S04]  /*4140*/  LOP3.LUT R2, R3, 0x80000000, RZ, 0xc0, !PT ;  /* 0x8000000003027812 */ /* 0x000fc800078ec0ff */
[----:B------:R-:W-:-:S04]  /*4150*/  SHF.R.U32.HI R3, RZ, 0x18, R2 ;  /* 0x00000018ff037819 */ /* 0x000fc80000011602 */
[----:B------:R-:W-:-:S04]  /*4160*/  LOP3.LUT R0, R0, R3, RZ, 0xfc, !PT ;  /* 0x0000000300007212 */ /* 0x000fc800078efcff */
[----:B------:R-:W-:-:S07]  /*4170*/  PRMT R11, R0, 0x7610, R11 ;  /* 0x00007610000b7816 */ /* 0x000fce000000000b */
.L_x_3819:
[----:B------:R-:W-:Y:S05]  /*4180*/  BSYNC B0 ;  /* 0x0000000000007941 */ /* 0x000fea0003800000 */
.L_x_3818:
[----:B------:R0:W-:Y:S01]  /*4190*/  STG.E.U8 desc[UR36][R22.64], R11 ;  /* 0x0000000b16007986 */ /* 0x0001e2000c101124 */
[----:B------:R-:W-:Y:S05]  /*41a0*/  BRA `(.L_x_3798) ;  /* 0x0000000400307947 */ /* 0x000fea0003800000 */
.L_x_3816:
        /* <DEDUP_REMOVED lines=21> */
.L_x_3823:
[----:B------:R-:W-:-:S04]  /*4300*/  LOP3.LUT R2, R3, 0x80000000, RZ, 0xc0, !PT ;  /* 0x8000000003027812 */ /* 0x000fc800078ec0ff */
[----:B------:R-:W-:-:S04]  /*4310*/  SHF.R.U32.HI R3, RZ, 0x18, R2 ;  /* 0x00000018ff037819 */ /* 0x000fc80000011602 */
[----:B------:R-:W-:-:S04]  /*4320*/  LOP3.LUT R0, R0, R3, RZ, 0xfc, !PT ;  /* 0x0000000300007212 */ /* 0x000fc800078efcff */
[----:B------:R-:W-:-:S07]  /*4330*/  PRMT R11, R0, 0x7610, R11 ;  /* 0x00007610000b7816 */ /* 0x000fce000000000b */
.L_x_3822:
[----:B------:R-:W-:Y:S05]  /*4340*/  BSYNC B0 ;  /* 0x0000000000007941 */ /* 0x000fea0003800000 */
.L_x_3821:
[----:B------:R0:W-:Y:S01]  /*4350*/  STG.E.U8 desc[UR36][R22.64], R11 ;  /* 0x0000000b16007986 */ /* 0x0001e2000c101124 */
[----:B------:R-:W-:Y:S05]  /*4360*/  BRA `(.L_x_3798) ;  /* 0x0000000000c07947 */ /* 0x000fea0003800000 */
.L_x_3815:
        /* <DEDUP_REMOVED lines=26> */
.L_x_3797:
        /* <DEDUP_REMOVED lines=16> */
.L_x_3826:
[----:B------:R-:W-:Y:S05]  /*4610*/  BRA `(.L_x_3798) ;  /* 0x0000000000147947 */ /* 0x000fea0003800000 */
.L_x_3825:
[----:B-1-3-5:R-:W0:Y:S02]  /*4620*/  F2I.U64.F64.TRUNC R16, R16 ;  /* 0x0000001000107311 */ /* 0x02ae24000030d800 */
[----:B0-----:R0:W-:Y:S01]  /*4630*/  STG.E.64 desc[UR36][R22.64], R16 ;  /* 0x0000001016007986 */ /* 0x0011e2000c101b24 */
[----:B------:R-:W-:Y:S05]  /*4640*/  BRA `(.L_x_3798) ;  /* 0x0000000000087947 */ /* 0x000fea0003800000 */
.L_x_3824:
[----:B-1-3-5:R-:W0:Y:S02]  /*4650*/  F2I.U32.F64.TRUNC R17, R16 ;  /* 0x0000001000117311 */ /* 0x02ae24000030d000 */
[----:B0-----:R0:W-:Y:S02]  /*4660*/  STG.E desc[UR36][R22.64], R17 ;  /* 0x0000001116007986 */ /* 0x0011e4000c101924 */
.L_x_3798:
[----:B------:R-:W-:-:S05]  /*4670*/  LEA R24, R27, R24, 0x9 ;  /* 0x000000181b187211 */ /* 0x000fca00078e48ff */
[----:B------:R-:W-:-:S07]  /*4680*/  VIADD R25, R24, 0x80 ;  /* 0x0000008018197836 */ /* 0x000fce0000000000 */
.L_x_3725:
[----:B------:R-:W-:Y:S05]  /*4690*/  BSYNC B6 ;  /* 0x0000000000067941 */ /* 0x000fea0003800000 */
.L_x_3724:
[----:B------:R-:W-:Y:S01]  /*46a0*/  ULDC UR4, c[0x0][0x210] ;  /* 0x0000840000047ab9 */ /* 0x000fe20000000800 */
[----:B------:R-:W-:Y:S01]  /*46b0*/  BSSY B6, `(.L_x_3827) ;  /* 0x0000460000067945 */ /* 0x000fe20003800000 */
[----:B------:R-:W-:-:S13]  /*46c0*/  ISETP.GE.AND P0, PT, R25, UR4, PT ;  /* 0x0000000419007c0c */ /* 0x000fda000bf06270 */
[----:B------:R-:W-:Y:S05]  /*46d0*/  @P0 BRA `(.L_x_3828) ;  /* 0x0000004400740947 */ /* 0x000fea0003800000 */
[----:B------:R-:W5:Y:S01]  /*46e0*/  LDC R6, c[0x0][0x218] ;  /* 0x00008600ff067b82 */ /* 0x000f620000000800 */
[----:B0---4-:R-:W-:Y:S02]  /*46f0*/  IMAD.MOV.U32 R18, RZ, RZ, RZ ;  /* 0x000000ffff127224 */ /* 0x011fe400078e00ff */
[----:B------:R-:W-:Y:S02]  /*4700*/  IMAD.MOV.U32 R0, RZ, RZ, RZ ;  /* 0x000000ffff007224 */ /* 0x000fe400078e00ff */
[----:B-123--:R-:W-:Y:S01]  /*4710*/  IMAD.MOV.U32 R22, RZ, RZ, RZ ;  /* 0x000000ffff167224 */ /* 0x00efe200078e00ff */
[----:B-----5:R-:W-:-:S13]  /*4720*/  ISETP.NE.AND P0, PT, R6, RZ, PT ;  /* 0x000000ff0600720c */ /* 0x020fda0003f05270 */
        /* <DEDUP_REMOVED lines=349> */
.L_x_3829:
        /* <DEDUP_REMOVED lines=21> */
.L_x_3833:
[----:B------:R-:W2:Y:S02]  /*5e50*/  LDG.E.U8 R2, desc[UR36][R2.64] ;  /* 0x0000002402027981 */ /* 0x000ea4000c1e1100 */
[----:B--2---:R0:W1:Y:S01]  /*5e60*/  I2F.F64.U16 R16, R2 ;  /* 0x0000000200107312 */ /* 0x0040620000101800 */
[----:B------:R-:W-:Y:S05]  /*5e70*/  BRA `(.L_x_3835) ;  /* 0x0000000c00707947 */ /* 0x000fea0003800000 */
.L_x_3832:
        /* <DEDUP_REMOVED lines=9> */
.L_x_3837:
[----:B------:R-:W2:Y:S02]  /*5f10*/  LDG.E R2, desc[UR36][R2.64] ;  /* 0x0000002402027981 */ /* 0x000ea4000c1e1900 */
[----:B--2---:R0:W1:Y:S01]  /*5f20*/  I2F.F64 R16, R2 ;  /* 0x0000000200107312 */ /* 0x0040620000201c00 */
[----:B------:R-:W-:Y:S05]  /*5f30*/  BRA `(.L_x_3835) ;  /* 0x0000000c00407947 */ /* 0x000fea0003800000 */
.L_x_3836:
[----:B------:R-:W2:Y:S02]  /*5f40*/  LDG.E.U16 R2, desc[UR36][R2.64] ;  /* 0x0000002402027981 */ /* 0x000ea4000c1e1500 */
[----:B--2---:R0:W1:Y:S01]  /*5f50*/  I2F.F64.S16 R16, R2 ;  /* 0x0000000200107312 */ /* 0x0040620000101c00 */
[----:B------:R-:W-:Y:S05]  /*5f60*/  BRA `(.L_x_3835) ;  /* 0x0000000c00347947 */ /* 0x000fea0003800000 */
.L_x_3831:
        /* <DEDUP_REMOVED lines=10> */
.L_x_3839:
[----:B------:R-:W2:Y:S02]  /*6010*/  LDG.E.U16 R0, desc[UR36][R2.64] ;  /* 0x0000002402007981 */ /* 0x000ea4000c1e1500 */
[----:B--2---:R-:W-:-:S05]  /*6020*/  HADD2.F32 R0, -RZ, R0.H0_H0 ;  /* 0x20000000ff007230 */ /* 0x004fca0000004100 */
[----:B------:R-:W-:-:S04]  /*6030*/  FMUL.FTZ R0, R0, 1 ;  /* 0x3f80000000007820 */ /* 0x000fc80000410000 */
[----:B------:R0:W1:Y:S01]  /*6040*/  F2F.F64.F32 R16, R0 ;  /* 0x0000000000107310 */ /* 0x0000620000201800 */
[----:B------:R-:W-:Y:S05]  /*6050*/  BRA `(.L_x_3835) ;  /* 0x0000000800f87947 */ /* 0x000fea0003800000 */
.L_x_3838:
        /* <DEDUP_REMOVED lines=10> */
.L_x_3841:
[----:B------:R-:W2:Y:S02]  /*6100*/  LDG.E.U16 R2, desc[UR36][R2.64] ;  /* 0x0000002402027981 */ /* 0x000ea4000c1e1500 */
[----:B--2---:R-:W-:-:S05]  /*6110*/  HADD2.F32 R0, -RZ, R2.H0_H0 ;  /* 0x20000002ff007230 */ /* 0x004fca0000004100 */
[----:B------:R-:W-:-:S04]  /*6120*/  FMUL.FTZ R0, R0, 1 ;  /* 0x3f80000000007820 */ /* 0x000fc80000410000 */
[----:B------:R0:W1:Y:S01]  /*6130*/  F2F.F64.F32 R16, R0 ;  /* 0x0000000000107310 */ /* 0x0000620000201800 */
[----:B------:R-:W-:Y:S05]  /*6140*/  BRA `(.L_x_3835) ;  /* 0x0000000800bc7947 */ /* 0x000fea0003800000 */
.L_x_3840:
[----:B------:R0:W5:Y:S01]  /*6150*/  LDG.E.64 R16, desc[UR36][R2.64] ;  /* 0x0000002402107981 */ /* 0x000162000c1e1b00 */
[----:B------:R-:W-:Y:S05]  /*6160*/  BRA `(.L_x_3835) ;  /* 0x0000000800b47947 */ /* 0x000fea0003800000 */
.L_x_3830:
        /* <DEDUP_REMOVED lines=13> */
.L_x_3844:
[----:B------:R0:W5:Y:S01]  /*6240*/  LDG.E.64 R16, desc[UR36][R2.64] ;  /* 0x0000002402107981 */ /* 0x000162000c1e1b00 */
[----:B------:R-:W-:Y:S05]  /*6250*/  BRA `(.L_x_3835) ;  /* 0x0000000800787947 */ /* 0x000fea0003800000 */
.L_x_3843:
        /* <DEDUP_REMOVED lines=26> */
[----:B------:R3:W4:Y:S01]  /*6400*/  F2F.F64.F32 R16, R5 ;  /* 0x0000000500107310 */ /* 0x0007220000201800 */
[----:B------:R-:W-:Y:S05]  /*6410*/  BRA `(.L_x_3835) ;  /* 0x0000000800087947 */ /* 0x000fea0003800000 */
.L_x_3846:
        /* <DEDUP_REMOVED lines=15> */
.L_x_3845:
[----:B------:R-:W2:Y:S02]  /*6510*/  LDG.E.U16 R0, desc[UR36][R2.64] ;  /* 0x0000002402007981 */ /* 0x000ea4000c1e1500 */
[----:B--2---:R-:W-:-:S04]  /*6520*/  IMAD.U32 R0, R0, 0x10000, RZ ;  /* 0x0001000000007824 */ /* 0x004fc800078e00ff */
[----:B------:R-:W-:-:S04]  /*6530*/  FMUL.FTZ R0, R0, 1 ;  /* 0x3f80000000007820 */ /* 0x000fc80000410000 */
[----:B------:R0:W1:Y:S01]  /*6540*/  F2F.F64.F32 R16, R0 ;  /* 0x0000000000107310 */ /* 0x0000620000201800 */
[----:B------:R-:W-:Y:S05]  /*6550*/  BRA `(.L_x_3835) ;  /* 0x0000000400b87947 */ /* 0x000fea0003800000 */
.L_x_3842:
        /* <DEDUP_REMOVED lines=11> */
.L_x_3849:
        /* <DEDUP_REMOVED lines=21> */
.L_x_3853:
[----:B------:R-:W-:Y:S05]  /*6760*/  BSYNC B1 ;  /* 0x0000000000017941 */ /* 0x000fea0003800000 */
.L_x_3852:
[----:B------:R-:W-:Y:S02]  /*6770*/  LEA R3, R0, 0x3b800000, 0x17 ;  /* 0x3b80000000037811 */ /* 0x000fe400078eb8ff */
[----:B------:R-:W-:-:S04]  /*6780*/  SHF.L.U32 R0, R2, 0x14, RZ ;  /* 0x0000001402007819 */ /* 0x000fc800000006ff */
[----:B------:R-:W-:-:S07]  /*6790*/  LOP3.LUT R0, R3, R0, R4, 0xfe, !PT ;  /* 0x0000000003007212 */ /* 0x000fce00078efe04 */
.L_x_3851:
[----:B------:R-:W-:Y:S05]  /*67a0*/  BSYNC B0 ;  /* 0x0000000000007941 */ /* 0x000fea0003800000 */
.L_x_3850:
[----:B------:R-:W-:-:S04]  /*67b0*/  FMUL.FTZ R0, R0, 1 ;  /* 0x3f80000000007820 */ /* 0x000fc80000410000 */
[----:B------:R0:W1:Y:S01]  /*67c0*/  F2F.F64.F32 R16, R0 ;  /* 0x0000000000107310 */ /* 0x0000620000201800 */
[----:B------:R-:W-:Y:S05]  /*67d0*/  BRA `(.L_x_3835) ;  /* 0x0000000400187947 */ /* 0x000fea0003800000 */
.L_x_3848:
        /* <DEDUP_REMOVED lines=21> */
.L_x_3857:
[----:B------:R-:W-:Y:S05]  /*6930*/  BSYNC B1 ;  /* 0x0000000000017941 */ /* 0x000fea0003800000 */
.L_x_3856:
[----:B------:R-:W-:Y:S01]  /*6940*/  LEA R3, R0, 0x37800000, 0x17 ;  /* 0x3780000000037811 */ /* 0x000fe200078eb8ff */
[----:B------:R-:W-:-:S05]  /*6950*/  IMAD.SHL.U32 R0, R2, 0x200000, RZ ;  /* 0x0020000002007824 */ /* 0x000fca00078e00ff */
[----:B------:R-:W-:-:S07]  /*6960*/  LOP3.LUT R0, R3, R0, R4, 0xfe, !PT ;  /* 0x0000000003007212 */ /* 0x000fce00078efe04 */
.L_x_3855:
[----:B------:R-:W-:Y:S05]  /*6970*/  BSYNC B0 ;  /* 0x0000000000007941 */ /* 0x000fea0003800000 */
.L_x_3854:
[----:B------:R-:W-:-:S04]  /*6980*/  FMUL.FTZ R0, R0, 1 ;  /* 0x3f80000000007820 */ /* 0x000fc80000410000 */
[----:B------:R0:W1:Y:S01]  /*6990*/  F2F.F64.F32 R16, R0 ;  /* 0x0000000000107310 */ /* 0x0000620000201800 */
[----:B------:R-:W-:Y:S05]  /*69a0*/  BRA `(.L_x_3835) ;  /* 0x0000000000a47947 */ /* 0x000fea0003800000 */
.L_x_3847:
        /* <DEDUP_REMOVED lines=14> */
.L_x_3861:
[----:B------:R-:W-:Y:S05]  /*6a90*/  BSYNC B0 ;  /* 0x0000000000007941 */ /* 0x000fea0003800000 */
.L_x_3860:
[----:B------:R-:W-:-:S04]  /*6aa0*/  FMUL.FTZ R0, R0, 1 ;  /* 0x3f80000000007820 */ /* 0x000fc80000410000 */
[----:B------:R0:W1:Y:S01]  /*6ab0*/  F2F.F64.F32 R16, R0 ;  /* 0x0000000000107310 */ /* 0x0000620000201800 */
[----:B------:R-:W-:Y:S05]  /*6ac0*/  BRA `(.L_x_3835) ;  /* 0x00000000005c7947 */ /* 0x000fea0003800000 */
.L_x_3834:
        /* <DEDUP_REMOVED lines=16> */
.L_x_3862:
[----:B------:R-:W-:Y:S01]  /*6bd0*/  CS2R R16, SRZ ;  /* 0x0000000000107805 */ /* 0x000fe2000001ff00 */
[----:B------:R-:W-:Y:S06]  /*6be0*/  BRA `(.L_x_3835) ;  /* 0x0000000000147947 */ /* 0x000fec0003800000 */
.L_x_3859:
[----:B------:R-:W2:Y:S02]  /*6bf0*/  LDG.E.64 R16, desc[UR36][R2.64] ;  /* 0x0000002402107981 */ /* 0x000ea4000c1e1b00 */
[----:B--2---:R-:W0:Y:S01]  /*6c00*/  I2F.F64.U64 R16, R16 ;  /* 0x0000001000107312 */ /* 0x004e220000301800 */
[----:B------:R-:W-:Y:S05]  /*6c10*/  BRA `(.L_x_3835) ;  /* 0x0000000000087947 */ /* 0x000fea0003800000 */
.L_x_3858:
[----:B------:R-:W2:Y:S02]  /*6c20*/  LDG.E R2, desc[UR36][R2.64] ;  /* 0x0000002402027981 */ /* 0x000ea4000c1e1900 */
[----:B--2---:R0:W1:Y:S02]  /*6c30*/  I2F.F64.U32 R16, R2 ;  /* 0x0000000200107312 */ /* 0x0040640000201800 */
.L_x_3835:
[----:B-1----:R-:W1:Y:S01]  /*6c40*/  LDC.U8 R4, c[0x0][0x493] ;  /* 0x000124c0ff047b82 */ /* 0x002e620000000000 */
[----:B------:R-:W-:Y:S02]  /*6c50*/  ULDC.64 UR4, c[0x0][0x488] ;  /* 0x0001220000047ab9 */ /* 0x000fe40000000a00 */
[----:B0-----:R-:W-:-:S04]  /*6c60*/  IADD3 R2, P0, R18, UR4, RZ ;  /* 0x0000000412027c10 */ /* 0x001fc8000ff1e0ff */
[----:B------:R-:W-:Y:S02]  /*6c70*/  IADD3.X R3, RZ, UR5, RZ, P0, !PT ;  /* 0x00000005ff037c10 */ /* 0x000fe400087fe4ff */
        /* <DEDUP_REMOVED lines=14> */
.L_x_3866:
[----:B------:R-:W2:Y:S02]  /*6d60*/  LDG.E.U8 R2, desc[UR36][R2.64] ;  /* 0x0000002402027981 */ /* 0x000ea4000c1e1100 */
[----:B--2---:R0:W1:Y:S01]  /*6d70*/  I2F.F64.U16 R18, R2 ;  /* 0x0000000200127312 */ /* 0x0040620000101800 */
[----:B------:R-:W-:Y:S05]  /*6d80*/  BRA `(.L_x_3868) ;  /* 0x0000000c00707947 */ /* 0x000fea0003800000 */
.L_x_3865:
        /* <DEDUP_REMOVED lines=9> */
.L_x_3870:
[----:B------:R-:W2:Y:S02]  /*6e20*/  LDG.E R2, desc[UR36][R2.64] ;  /* 0x0000002402027981 */ /* 0x000ea4000c1e1900 */
[----:B--2---:R0:W1:Y:S01]  /*6e30*/  I2F.F64 R18, R2 ;  /* 0x0000000200127312 */ /* 0x0040620000201c00 */
[----:B------:R-:W-:Y:S05]  /*6e40*/  BRA `(.L_x_3868) ;  /* 0x0000000c00407947 */ /* 0x000fea0003800000 */
.L_x_3869:
[----:B------:R-:W2:Y:S02]  /*6e50*/  LDG.E.U16 R2, desc[UR36][R2.64] ;  /* 0x0000002402027981 */ /* 0x000ea4000c1e1500 */
[----:B--2---:R0:W1:Y:S01]  /*6e60*/  I2F.F64.S16 R18, R2 ;  /* 0x0000000200127312 */ /* 0x0040620000101c00 */
[----:B------:R-:W-:Y:S05]  /*6e70*/  BRA `(.L_x_3868) ;  /* 0x0000000c00347947 */ /* 0x000fea0003800000 */
.L_x_3864:
        /* <DEDUP_REMOVED lines=10> */
.L_x_3872:
[----:B------:R-:W2:Y:S02]  /*6f20*/  LDG.E.U16 R0, desc[UR36][R2.64] ;  /* 0x0000002402007981 */ /* 0x000ea4000c1e1500 */
[----:B--2---:R-:W-:-:S05]  /*6f30*/  HADD2.F32 R0, -RZ, R0.H0_H0 ;  /* 0x20000000ff007230 */ /* 0x004fca0000004100 */
[----:B------:R-:W-:-:S04]  /*6f40*/  FMUL.FTZ R0, R0, 1 ;  /* 0x3f80000000007820 */ /* 0x000fc80000410000 */
[----:B------:R0:W1:Y:S01]  /*6f50*/  F2F.F64.F32 R18, R0 ;  /* 0x0000000000127310 */ /* 0x0000620000201800 */
[----:B------:R-:W-:Y:S05]  /*6f60*/  BRA `(.L_x_3868) ;  /* 0x0000000800f87947 */ /* 0x000fea0003800000 */
.L_x_3871:
        /* <DEDUP_REMOVED lines=10> */
.L_x_3874:
[----:B------:R-:W2:Y:S02]  /*7010*/  LDG.E.U16 R2, desc[UR36][R2.64] ;  /* 0x0000002402027981 */ /* 0x000ea4000c1e1500 */
[----:B--2---:R-:W-:-:S05]  /*7020*/  HADD2.F32 R0, -RZ, R2.H0_H0 ;  /* 0x20000002ff007230 */ /* 0x004fca0000004100 */
[----:B------:R-:W-:-:S04]  /*7030*/  FMUL.FTZ R0, R0, 1 ;  /* 0x3f80000000007820 */ /* 0x000fc80000410000 */
[----:B------:R0:W1:Y:S01]  /*7040*/  F2F.F64.F32 R18, R0 ;  /* 0x0000000000127310 */ /* 0x0000620000201800 */
[----:B------:R-:W-:Y:S05]  /*7050*/  BRA `(.L_x_3868) ;  /* 0x0000000800bc7947 */ /* 0x000fea0003800000 */
.L_x_3873:
[----:B------:R0:W5:Y:S01]  /*7060*/  LDG.E.64 R18, desc[UR36][R2.64] ;  /* 0x0000002402127981 */ /* 0x000162000c1e1b00 */
[----:B------:R-:W-:Y:S05]  /*7070*/  BRA `(.L_x_3868) ;  /* 0x0000000800b47947 */ /* 0x000fea0003800000 */
.L_x_3863:
        /* <DEDUP_REMOVED lines=13> */
.L_x_3877:
[----:B------:R0:W5:Y:S01]  /*7150*/  LDG.E.64 R18, desc[UR36][R2.64] ;  /* 0x0000002402127981 */ /* 0x000162000c1e1b00 */
[----:B------:R-:W-:Y:S05]  /*7160*/  BRA `(.L_x_3868) ;  /* 0x0000000800787947 */ /* 0x000fea0003800000 */
.L_x_3876:
        /* <DEDUP_REMOVED lines=10> */
[----:B---3--:R-:W0:Y:S01]  /*7210*/  FLO.U32 R5, R4 ;  /* 0x0000000400057300 */ /* 0x008e2200000e0000 */
        /* <DEDUP_REMOVED lines=17> */
.L_x_3879:
[----:B------:R-:W2:Y:S02]  /*7330*/  LDG.E.U8 R2, desc[UR36][R2.64] ;  /* 0x0000002402027981 */ /* 0x000ea4000c1e1100 */
[C---:B--2---:R-:W-:Y:S02]  /*7340*/  IMAD.SHL.U32 R0, R2.reuse, 0x2000000, RZ ;  /* 0x0200000002007824 */ /* 0x044fe400078e00ff */
[----:B---3--:R-:W-:-:S03]  /*7350*/  IMAD.SHL.U32 R5, R2, 0x1000000, RZ ;  /* 0x0100000002057824 */ /* 0x008fc600078e00ff */
        /* <DEDUP_REMOVED lines=12> */
.L_x_3878:
[----:B------:R-:W2:Y:S02]  /*7420*/  LDG.E.U16 R0, desc[UR36][R2.64] ;  /* 0x0000002402007981 */ /* 0x000ea4000c1e1500 */
[----:B--2---:R-:W-:-:S04]  /*7430*/  IMAD.U32 R0, R0, 0x10000, RZ ;  /* 0x0001000000007824 */ /* 0x004fc800078e00ff */
[----:B------:R-:W-:-:S04]  /*7440*/  FMUL.FTZ R0, R0, 1 ;  /* 0x3f80000000007820 */ /* 0x000fc80000410000 */
[----:B------:R0:W1:Y:S01]  /*7450*/  F2F.F64.F32 R18, R0 ;  /* 0x0000000000127310 */ /* 0x0000620000201800 */
[----:B------:R-:W-:Y:S05]  /*7460*/  BRA `(.L_x_3868) ;  /* 0x0000000400b87947 */ /* 0x000fea0003800000 */
.L_x_3875:
        /* <DEDUP_REMOVED lines=11> */
.L_x_3882:
        /* <DEDUP_REMOVED lines=18> */
[----:B---3--:R-:W-:-:S05]  /*7640*/  VIADD R5, R3, 0xffffffe4 ;  /* 0xffffffe403057836 */ /* 0x008fca0000000000 */
[----:B------:R-:W-:-:S04]  /*7650*/  SHF.L.U32 R5, R2, R5, RZ ;  /* 0x0000000502057219 */ /* 0x000fc800000006ff */
[----:B------:R-:W-:-:S07]  /*7660*/  LOP3.LUT R2, R5, 0x7, RZ, 0xc0, !PT ;  /* 0x0000000705027812 */ /* 0x000fce00078ec0ff */
.L_x_3886:
[----:B------:R-:W-:Y:S05]  /*7670*/  BSYNC B1 ;  /* 0x0000000000017941 */ /* 0x000fea0003800000 */
.L_x_3885:
[----:B------:R-:W-:Y:S01]  /*7680*/  LEA R3, R0, 0x3b800000, 0x17 ;  /* 0x3b80000000037811 */ /* 0x000fe200078eb8ff */
[----:B------:R-:W-:-:S05]  /*7690*/  IMAD.SHL.U32 R0, R2, 0x100000, RZ ;  /* 0x0010000002007824 */ /* 0x000fca00078e00ff */
[----:B------:R-:W-:-:S07]  /*76a0*/  LOP3.LUT R0, R3, R0, R4, 0xfe, !PT ;  /* 0x0000000003007212 */ /* 0x000fce00078efe04 */
.L_x_3884:
[----:B------:R-:W-:Y:S05]  /*76b0*/  BSYNC B0 ;  /* 0x0000000000007941 */ /* 0x000fea0003800000 */
.L_x_3883:
[----:B------:R-:W-:-:S04]  /*76c0*/  FMUL.FTZ R0, R0, 1 ;  /* 0x3f80000000007820 */ /* 0x000fc80000410000 */
[----:B------:R0:W1:Y:S01]  /*76d0*/  F2F.F64.F32 R18, R0 ;  /* 0x0000000000127310 */ /* 0x0000620000201800 */
[----:B------:R-:W-:Y:S05]  /*76e0*/  BRA `(.L_x_3868) ;  /* 0x0000000400187947 */ /* 0x000fea0003800000 */
.L_x_3881:
        /* <DEDUP_REMOVED lines=21> */
.L_x_3890:
[----:B------:R-:W-:Y:S05]  /*7840*/  BSYNC B1 ;  /* 0x0000000000017941 */ /* 0x000fea0003800000 */
.L_x_3889:
[----:B------:R-:W-:Y:S01]  /*7850*/  LEA R3, R0, 0x37800000, 0x17 ;  /* 0x3780000000037811 */ /* 0x000fe200078eb8ff */
[----:B------:R-:W-:-:S05]  /*7860*/  IMAD.SHL.U32 R0, R2, 0x200000, RZ ;  /* 0x0020000002007824 */ /* 0x000fca00078e00ff */
[----:B------:R-:W-:-:S07]  /*7870*/  LOP3.LUT R0, R3, R0, R4, 0xfe, !PT ;  /* 0x0000000003007212 */ /* 0x000fce00078efe04 */
.L_x_3888:
[----:B------:R-:W-:Y:S05]  /*7880*/  BSYNC B0 ;  /* 0x0000000000007941 */ /* 0x000fea0003800000 */
.L_x_3887:
[----:B------:R-:W-:-:S04]  /*7890*/  FMUL.FTZ R0, R0, 1 ;  /* 0x3f80000000007820 */ /* 0x000fc80000410000 */
[----:B------:R0:W1:Y:S01]  /*78a0*/  F2F.F64.F32 R18, R0 ;  /* 0x0000000000127310 */ /* 0x0000620000201800 */
[----:B------:R-:W-:Y:S05]  /*78b0*/  BRA `(.L_x_3868) ;  /* 0x0000000000a47947 */ /* 0x000fea0003800000 */
.L_x_3880:
        /* <DEDUP_REMOVED lines=14> */
.L_x_3894:
[----:B------:R-:W-:Y:S05]  /*79a0*/  BSYNC B0 ;  /* 0x0000000000007941 */ /* 0x000fea0003800000 */
.L_x_3893:
[----:B------:R-:W-:-:S04]  /*79b0*/  FMUL.FTZ R0, R0, 1 ;  /* 0x3f80000000007820 */ /* 0x000fc80000410000 */
[----:B------:R0:W1:Y:S01]  /*79c0*/  F2F.F64.F32 R18, R0 ;  /* 0x0000000000127310 */ /* 0x0000620000201800 */
[----:B------:R-:W-:Y:S05]  /*79d0*/  BRA `(.L_x_3868) ;  /* 0x00000000005c7947 */ /* 0x000fea0003800000 */
.L_x_3867:
[----:B------:R-:W-:Y:S01]  /*79e0*/  MOV R2, 0x0 ;  /* 0x0000000000027802 */ /* 0x000fe20000000f00 */
[----:B------:R-:W-:Y:S01]  /*79f0*/  ULDC.64 UR4, c[0x4][0x118] ;  /* 0x0100460000047ab9 */ /* 0x000fe20000000a00 */
[----:B------:R-:W-:Y:S01]  /*7a00*/  ULDC.64 UR6, c[0x4][0x8] ;  /* 0x0100020000067ab9 */ /* 0x000fe20000000a00 */
[----:B------:R-:W-:Y:S02]  /*7a10*/  IMAD.U32 R4, RZ, RZ, UR4 ;  /* 0x00000004ff047e24 */ /* 0x000fe4000f8e00ff */
[----:B---3--:R-:W-:Y:S01]  /*7a20*/  IMAD.U32 R5, RZ, RZ, UR5 ;  /* 0x00000005ff057e24 */ /* 0x008fe2000f8e00ff */
        /* <DEDUP_REMOVED lines=11> */
.L_x_3895:
[----:B------:R-:W-:Y:S01]  /*7ae0*/  CS2R R18, SRZ ;  /* 0x0000000000127805 */ /* 0x000fe2000001ff00 */
[----:B------:R-:W-:Y:S06]  /*7af0*/  BRA `(.L_x_3868) ;  /* 0x0000000000147947 */ /* 0x000fec0003800000 */
.L_x_3892:
[----:B------:R-:W2:Y:S02]  /*7b00*/  LDG.E.64 R18, desc[UR36][R2.64] ;  /* 0x0000002402127981 */ /* 0x000ea4000c1e1b00 */
[----:B--2---:R-:W0:Y:S01]  /*7b10*/  I2F.F64.U64 R18, R18 ;  /* 0x0000001200127312 */ /* 0x004e220000301800 */
[----:B------:R-:W-:Y:S05]  /*7b20*/  BRA `(.L_x_3868) ;  /* 0x0000000000087947 */ /* 0x000fea0003800000 */
.L_x_3891:
[----:B------:R-:W2:Y:S02]  /*7b30*/  LDG.E R2, desc[UR36][R2.64] ;  /* 0x0000002402027981 */ /* 0x000ea4000c1e1900 */
[----:B--2---:R0:W1:Y:S02]  /*7b40*/  I2F.F64.U32 R18, R2 ;  /* 0x0000000200127312 */ /* 0x0040640000201800 */
.L_x_3868:
[----:B0-----:R-:W0:Y:S02]  /*7b50*/  LDC.U8 R2, c[0x0][0x491] ;  /* 0x00012440ff027b82 */ /* 0x001e240000000000 */
        /* <DEDUP_REMOVED lines=11> */
[----:B--2-45:R-:W0:Y:S02]  /*7c10*/  F2I.F64.TRUNC R17, R16 ;  /* 0x0000001000117311 */ /* 0x034e24000030d100 */
[----:B0-----:R2:W-:Y:S01]  /*7c20*/  STG.E.U8 desc[UR36][R22.64], R17 ;  /* 0x0000001116007986 */ /* 0x0015e2000c101124 */
[----:B------:R-:W-:Y:S05]  /*7c30*/  BRA `(.L_x_3901) ;  /* 0x0000001000187947 */ /* 0x000fea0003800000 */
.L_x_3899:
[----:B--2-45:R-:W0:Y:S02]  /*7c40*/  F2I.S64.F64.TRUNC R16, R16 ;  /* 0x0000001000107311 */ /* 0x034e24000030d900 */
[----:B0-----:R-:W-:-:S05]  /*7c50*/  IMAD.MOV.U32 R3, RZ, RZ, R16 ;  /* 0x000000ffff037224 */ /* 0x001fca00078e0010 */
[----:B------:R0:W-:Y:S01]  /*7c60*/  STG.E.U8 desc[UR36][R22.64], R3 ;  /* 0x0000000316007986 */ /* 0x0001e2000c101124 */
[----:B------:R-:W-:Y:S05]  /*7c70*/  BRA `(.L_x_3901) ;  /* 0x0000001000087947 */ /* 0x000fea0003800000 */
.L_x_3898:
[----:B------:R-:W-:-:S13]  /*7c80*/  ISETP.NE.AND P0, PT, R0, 0x2, PT ;  /* 0x000000020000780c */ /* 0x000fda0003f05270 */
[----:B------:R-:W-:Y:S05]  /*7c90*/  @!P0 BRA `(.L_x_3902) ;  /* 0x0000000000288947 */ /* 0x000fea0003800000 */
[----:B------:R-:W-:-:S13]  /*7ca0*/  ISETP.NE.AND P0, PT, R0, 0x3, PT ;  /* 0x000000030000780c */ /* 0x000fda0003f05270 */
[----:B------:R-:W-:Y:S05]  /*7cb0*/  @!P0 BRA `(.L_x_3903) ;  /* 0x0000000000148947 */ /* 0x000fea0003800000 */
[----:B------:R-:W-:-:S13]  /*7cc0*/  ISETP.NE.AND P0, PT, R0, 0x4, PT ;  /* 0x000000040000780c */ /* 0x000fda0003f05270 */
[----:B------:R-:W-:Y:S05]  /*7cd0*/  @P0 BRA `(.L_x_3900) ;  /* 0x0000000c00980947 */ /* 0x000fea0003800000 */
[----:B--2-45:R-:W0:Y:S02]  /*7ce0*/  F2I.S64.F64.TRUNC R16, R16 ;  /* 0x0000001000107311 */ /* 0x034e24000030d900 */
[----:B0-----:R0:W-:Y:S01]  /*7cf0*/  STG.E.64 desc[UR36][R22.64], R16 ;  /* 0x0000001016007986 */ /* 0x0011e2000c101b24 */
[----:B------:R-:W-:Y:S05]  /*7d00*/  BRA `(.L_x_3901) ;  /* 0x0000000c00e47947 */ /* 0x000fea0003800000 */
.L_x_3903:
[----:B--2-45:R-:W0:Y:S02]  /*7d10*/  F2I.F64.TRUNC R17, R16 ;  /* 0x0000001000117311 */ /* 0x034e24000030d100 */
[----:B0-----:R0:W-:Y:S01]  /*7d20*/  STG.E desc[UR36][R22.64], R17 ;  /* 0x0000001116007986 */ /* 0x0011e2000c101924 */
[----:B------:R-:W-:Y:S05]  /*7d30*/  BRA `(.L_x_3901) ;  /* 0x0000000c00d87947 */ /* 0x000fea0003800000 */
.L_x_3902:
[----:B--2-45:R-:W0:Y:S02]  /*7d40*/  F2I.F64.TRUNC R17, R16 ;  /* 0x0000001000117311 */ /* 0x034e24000030d100 */
[----:B0-----:R4:W-:Y:S01]  /*7d50*/  STG.E.U16 desc[UR36][R22.64], R17 ;  /* 0x0000001116007986 */ /* 0x0019e2000c101524 */
[----:B------:R-:W-:Y:S05]  /*7d60*/  BRA `(.L_x_3901) ;  /* 0x0000000c00cc7947 */ /* 0x000fea0003800000 */
.L_x_3897:
        /* <DEDUP_REMOVED lines=8> */
[----:B--2-45:R-:W0:Y:S01]  /*7df0*/  F2F.F32.F64 R3, R16 ;  /* 0x0000001000037310 */ /* 0x034e220000301000 */
[----:B------:R-:W-:-:S14]  /*7e00*/  DSETP.GEU.AND P0, PT, |R16|, UR4, PT ;  /* 0x0000000410007e2a */ /* 0x000fdc000bf0e200 */
[----:B0-----:R-:W-:-:S05]  /*7e10*/  @!P0 FMUL R3, R3, 1.175494350822287508e-38 ;  /* 0x0080000003038820 */ /* 0x001fca0000400000 */
[----:B------:R0:W-:Y:S01]  /*7e20*/  STG.E desc[UR36][R22.64], R3 ;  /* 0x0000000316007986 */ /* 0x0001e2000c101924 */
[----:B------:R-:W-:Y:S05]  /*7e30*/  BRA `(.L_x_3901) ;  /* 0x0000000c00987947 */ /* 0x000fea0003800000 */
.L_x_3905:
[----:B------:R-:W-:Y:S01]  /*7e40*/  UMOV UR4, 0xf0000000 ;  /* 0xf000000000047882 */ /* 0x000fe20000000000 */
[----:B------:R-:W-:Y:S01]  /*7e50*/  UMOV UR5, 0x380fffff ;  /* 0x380fffff00057882 */ /* 0x000fe20000000000 */
[----:B--2-45:R-:W0:Y:S01]  /*7e60*/  F2F.F32.F64 R0, R16 ;  /* 0x0000001000007310 */ /* 0x034e220000301000 */
[----:B------:R-:W-:-:S14]  /*7e70*/  DSETP.GEU.AND P0, PT, |R16|, UR4, PT ;  /* 0x0000000410007e2a */ /* 0x000fdc000bf0e200 */
[----:B0-----:R-:W-:-:S05]  /*7e80*/  @!P0 FMUL R0, R0, 1.175494350822287508e-38 ;  /* 0x0080000000008820 */ /* 0x001fca0000400000 */
[----:B------:R-:W-:-:S05]  /*7e90*/  F2FP.F16.F32.PACK_AB R0, RZ, R0 ;  /* 0x00000000ff00723e */ /* 0x000fca00000000ff */
[----:B------:R0:W-:Y:S01]  /*7ea0*/  STG.E.U16 desc[UR36][R22.64], R0 ;  /* 0x0000000016007986 */ /* 0x0001e2000c101524 */
[----:B------:R-:W-:Y:S05]  /*7eb0*/  BRA `(.L_x_3901) ;  /* 0x0000000c00787947 */ /* 0x000fea0003800000 */
.L_x_3904:
        /* <DEDUP_REMOVED lines=8> */
[----:B-12--5:R-:W0:Y:S01]  /*7f40*/  F2F.F32.F64 R3, R18 ;  /* 0x0000001200037310 */ /* 0x026e220000301000 */
[----:B------:R-:W-:Y:S02]  /*7f50*/  DSETP.GEU.AND P0, PT, |R18|, UR4, PT ;  /* 0x0000000412007e2a */ /* 0x000fe4000bf0e200 */
[----:B----4-:R-:W-:-:S05]  /*7f60*/  DSETP.GEU.AND P1, PT, |R16|, UR4, PT ;  /* 0x0000000410007e2a */ /* 0x010fca000bf2e200 */
[----:B------:R-:W1:Y:S07]  /*7f70*/  F2F.F32.F64 R2, R16 ;  /* 0x0000001000027310 */ /* 0x000e6e0000301000 */
[----:B0-----:R-:W-:Y:S02]  /*7f80*/  @!P0 FMUL R3, R3, 1.175494350822287508e-38 ;  /* 0x0080000003038820 */ /* 0x001fe40000400000 */
[----:B-1----:R-:W-:-:S05]  /*7f90*/  @!P1 FMUL R2, R2, 1.175494350822287508e-38 ;  /* 0x0080000002029820 */ /* 0x002fca0000400000 */
[----:B------:R0:W-:Y:S01]  /*7fa0*/  STG.E.64 desc[UR36][R22.64], R2 ;  /* 0x0000000216007986 */ /* 0x0001e2000c101b24 */
[----:B------:R-:W-:Y:S05]  /*7fb0*/  BRA `(.L_x_3901) ;  /* 0x0000000c00387947 */ /* 0x000fea0003800000 */
.L_x_3907:
[----:B------:R-:W-:Y:S01]  /*7fc0*/  UMOV UR4, 0xf0000000 ;  /* 0xf000000000047882 */ /* 0x000fe20000000000 */
[----:B------:R-:W-:Y:S01]  /*7fd0*/  UMOV UR5, 0x380fffff ;  /* 0x380fffff00057882 */ /* 0x000fe20000000000 */
[----:B--2-45:R-:W0:Y:S01]  /*7fe0*/  F2F.F32.F64 R3, R16 ;  /* 0x0000001000037310 */ /* 0x034e220000301000 */
[----:B------:R-:W-:Y:S02]  /*7ff0*/  DSETP.GEU.AND P0, PT, |R16|, UR4, PT ;  /* 0x0000000410007e2a */ /* 0x000fe4000bf0e200 */
[----:B-1----:R-:W-:-:S05]  /*8000*/  DSETP.GEU.AND P1, PT, |R18|, UR4, PT ;  /* 0x0000000412007e2a */ /* 0x002fca000bf2e200 */
[----:B------:R-:W1:Y:S07]  /*8010*/  F2F.F32.F64 R0, R18 ;  /* 0x0000001200007310 */ /* 0x000e6e0000301000 */
[----:B0-----:R-:W-:Y:S02]  /*8020*/  @!P0 FMUL R3, R3, 1.175494350822287508e-38 ;  /* 0x0080000003038820 */ /* 0x001fe40000400000 */
[----:B-1----:R-:W-:-:S05]  /*8030*/  @!P1 FMUL R0, R0, 1.175494350822287508e-38 ;  /* 0x0080000000009820 */ /* 0x002fca0000400000 */
[----:B------:R-:W-:-:S05]  /*8040*/  F2FP.F16.F32.PACK_AB R3, R0, R3 ;  /* 0x000000030003723e */ /* 0x000fca00000000ff */
[----:B------:R0:W-:Y:S01]  /*8050*/  STG.E desc[UR36][R22.64], R3 ;  /* 0x0000000316007986 */ /* 0x0001e2000c101924 */
[----:B------:R-:W-:Y:S05]  /*8060*/  BRA `(.L_x_3901) ;  /* 0x0000000c000c7947 */ /* 0x000fea0003800000 */
.L_x_3906:
[----:B--2-45:R0:W-:Y:S01]  /*8070*/  STG.E.64 desc[UR36][R22.64], R16 ;  /* 0x0000001016007986 */ /* 0x0341e2000c101b24 */
[----:B------:R-:W-:Y:S05]  /*8080*/  BRA `(.L_x_3901) ;  /* 0x0000000c00047947 */ /* 0x000fea0003800000 */
.L_x_3896:
        /* <DEDUP_REMOVED lines=8> */
[----:B-12--5:R-:W-:-:S06]  /*8110*/  DSETP.NEU.AND P0, PT, R18, RZ, PT ;  /* 0x000000ff1200722a */ /* 0x026fcc0003f0d000 */
[----:B----4-:R-:W-:-:S06]  /*8120*/  DSETP.NEU.OR P0, PT, R16, RZ, P0 ;  /* 0x000000ff1000722a */ /* 0x010fcc000070d400 */
[----:B------:R-:W-:-:S05]  /*8130*/  SEL R3, RZ, 0x1, !P0 ;  /* 0x00000001ff037807 */ /* 0x000fca0004000000 */
[----:B------:R0:W-:Y:S01]  /*8140*/  STG.E.U8 desc[UR36][R22.64], R3 ;  /* 0x0000000316007986 */ /* 0x0001e2000c101124 */
[----:B------:R-:W-:Y:S05]  /*8150*/  BRA `(.L_x_3901) ;  /* 0x0000000800d07947 */ /* 0x000fea0003800000 */
.L_x_3910:
[----:B-12-45:R0:W-:Y:S01]  /*8160*/  STG.E.128 desc[UR36][R22.64], R16 ;  /* 0x0000001016007986 */ /* 0x0361e2000c101d24 */
[----:B------:R-:W-:Y:S05]  /*8170*/  BRA `(.L_x_3901) ;  /* 0x0000000800c87947 */ /* 0x000fea0003800000 */
.L_x_3909:
        /* <DEDUP_REMOVED lines=8> */
[----:B--2345:R-:W0:Y:S01]  /*8200*/  F2F.F32.F64 R5, R16 ;  /* 0x0000001000057310 */ /* 0x03ce220000301000 */
        /* <DEDUP_REMOVED lines=16> */
.L_x_3914:
[----:B------:R-:W-:Y:S05]  /*8310*/  BSYNC B0 ;  /* 0x0000000000007941 */ /* 0x000fea0003800000 */
.L_x_3913:
[----:B------:R-:W-:-:S05]  /*8320*/  LOP3.LUT R3, R0, R3, RZ, 0xfc, !PT ;  /* 0x0000000300037212 */ /* 0x000fca00078efcff */
[----:B------:R0:W-:Y:S01]  /*8330*/  STG.E.U8 desc[UR36][R22.64], R3 ;  /* 0x0000000316007986 */ /* 0x0001e2000c101124 */
[----:B------:R-:W-:Y:S05]  /*8340*/  BRA `(.L_x_3901) ;  /* 0x0000000800547947 */ /* 0x000fea0003800000 */
.L_x_3912:
[----:B------:R-:W-:Y:S01]  /*8350*/  UMOV UR4, 0xf0000000 ;  /* 0xf000000000047882 */ /* 0x000fe20000000000 */
[----:B------:R-:W-:Y:S01]  /*8360*/  UMOV UR5, 0x380fffff ;  /* 0x380fffff00057882 */ /* 0x000fe20000000000 */
[----:B--2-45:R-:W0:Y:S01]  /*8370*/  F2F.F32.F64 R3, R16 ;  /* 0x0000001000037310 */ /* 0x034e220000301000 */
        /* <DEDUP_REMOVED lines=14> */
.L_x_3916:
[----:B------:R-:W-:Y:S01]  /*8460*/  IMAD.MOV.U32 R0, RZ, RZ, 0x7f ;  /* 0x0000007fff007424 */ /* 0x000fe200078e00ff */
[----:B------:R-:W-:-:S04]  /*8470*/  ISETP.GT.U32.AND P0, PT, R2, 0x7f800000, PT ;  /* 0x7f8000000200780c */ /* 0x000fc80003f04070 */
[----:B------:R-:W-:-:S09]  /*8480*/  SEL R0, R0, 0x7c, P0 ;  /* 0x0000007c00007807 */ /* 0x000fd20000000000 */
.L_x_3917:
[----:B------:R-:W-:Y:S05]  /*8490*/  BSYNC B0 ;  /* 0x0000000000007941 */ /* 0x000fea0003800000 */
.L_x_3915:
[----:B------:R-:W-:-:S04]  /*84a0*/  LOP3.LUT R2, R3, 0x80000000, RZ, 0xc0, !PT ;  /* 0x8000000003027812 */ /* 0x000fc800078ec0ff */
[----:B------:R-:W-:-:S04]  /*84b0*/  SHF.R.U32.HI R3, RZ, 0x18, R2 ;  /* 0x00000018ff037819 */ /* 0x000fc80000011602 */
[----:B------:R-:W-:-:S05]  /*84c0*/  LOP3.LUT R3, R0, R3, RZ, 0xfc, !PT ;  /* 0x0000000300037212 */ /* 0x000fca00078efcff */
[----:B------:R0:W-:Y:S01]  /*84d0*/  STG.E.U8 desc[UR36][R22.64], R3 ;  /* 0x0000000316007986 */ /* 0x0001e2000c101124 */
[----:B------:R-:W-:Y:S05]  /*84e0*/  BRA `(.L_x_3901) ;  /* 0x0000000400ec7947 */ /* 0x000fea0003800000 */
.L_x_3911:
[----:B------:R-:W-:Y:S01]  /*84f0*/  UMOV UR4, 0xf0000000 ;  /* 0xf000000000047882 */ /* 0x000fe20000000000 */
[----:B------:R-:W-:Y:S01]  /*8500*/  UMOV UR5, 0x380fffff ;  /* 0x380fffff00057882 */ /* 0x000fe20000000000 */
[----:B--2-45:R-:W0:Y:S01]  /*8510*/  F2F.F32.F64 R0, R16 ;  /* 0x0000001000007310 */ /* 0x034e220000301000 */
[----:B------:R-:W-:-:S14]  /*8520*/  DSETP.GEU.AND P0, PT, |R16|, UR4, PT ;  /* 0x0000000410007e2a */ /* 0x000fdc000bf0e200 */
[----:B0-----:R-:W-:-:S05]  /*8530*/  @!P0 FMUL R0, R0, 1.175494350822287508e-38 ;  /* 0x0080000000008820 */ /* 0x001fca0000400000 */
[----:B------:R-:W-:-:S05]  /*8540*/  F2FP.BF16.F32.PACK_AB R0, RZ, R0 ;  /* 0x00000000ff00723e */ /* 0x000fca00000010ff */
[----:B------:R0:W-:Y:S01]  /*8550*/  STG.E.U16 desc[UR36][R22.64], R0 ;  /* 0x0000000016007986 */ /* 0x0001e2000c101524 */
[----:B------:R-:W-:Y:S05]  /*8560*/  BRA `(.L_x_3901) ;  /* 0x0000000400cc7947 */ /* 0x000fea0003800000 */
.L_x_3908:
        /* <DEDUP_REMOVED lines=8> */
[----:B--2-45:R-:W0:Y:S02]  /*85f0*/  F2I.U32.F64.TRUNC R17, R16 ;  /* 0x0000001000117311 */ /* 0x034e24000030d000 */
[----:B0-----:R0:W-:Y:S01]  /*8600*/  STG.E.U16 desc[UR36][R22.64], R17 ;  /* 0x0000001116007986 */ /* 0x0011e2000c101524 */
[----:B------:R-:W-:Y:S05]  /*8610*/  BRA `(.L_x_3901) ;  /* 0x0000000400a07947 */ /* 0x000fea0003800000 */
.L_x_3920:
[----:B------:R-:W-:Y:S01]  /*8620*/  UMOV UR4, 0xf0000000 ;  /* 0xf000000000047882 */ /* 0x000fe20000000000 */
[----:B------:R-:W-:Y:S01]  /*8630*/  UMOV UR5, 0x380fffff ;  /* 0x380fffff00057882 */ /* 0x000fe20000000000 */
[----:B--2-45:R-:W0:Y:S01]  /*8640*/  F2F.F32.F64 R3, R16 ;  /* 0x0000001000037310 */ /* 0x034e220000301000 */
        /* <DEDUP_REMOVED lines=18> */
.L_x_3923:
[----:B------:R-:W-:-:S04]  /*8770*/  LOP3.LUT R2, R3, 0x80000000, RZ, 0xc0, !PT ;  /* 0x8000000003027812 */ /* 0x000fc800078ec0ff */
[----:B------:R-:W-:-:S04]  /*8780*/  SHF.R.U32.HI R3, RZ, 0x18, R2 ;  /* 0x00000018ff037819 */ /* 0x000fc80000011602 */
[----:B------:R-:W-:-:S04]  /*8790*/  LOP3.LUT R0, R0, R3, RZ, 0xfc, !PT ;  /* 0x0000000300007212 */ /* 0x000fc800078efcff */
[----:B------:R-:W-:-:S07]  /*87a0*/  PRMT R11, R0, 0x7610, R11 ;  /* 0x00007610000b7816 */ /* 0x000fce000000000b */
.L_x_3922:
[----:B------:R-:W-:Y:S05]  /*87b0*/  BSYNC B0 ;  /* 0x0000000000007941 */ /* 0x000fea0003800000 */
.L_x_3921:
[----:B------:R0:W-:Y:S01]  /*87c0*/  STG.E.U8 desc[UR36][R22.64], R11 ;  /* 0x0000000b16007986 */ /* 0x0001e2000c101124 */
[----:B------:R-:W-:Y:S05]  /*87d0*/  BRA `(.L_x_3901) ;  /* 0x0000000400307947 */ /* 0x000fea0003800000 */
.L_x_3919:
        /* <DEDUP_REMOVED lines=21> */
.L_x_3926:
[----:B------:R-:W-:-:S04]  /*8930*/  LOP3.LUT R2, R3, 0x80000000, RZ, 0xc0, !PT ;  /* 0x8000000003027812 */ /* 0x000fc800078ec0ff */
[----:B------:R-:W-:-:S04]  /*8940*/  SHF.R.U32.HI R3, RZ, 0x18, R2 ;  /* 0x00000018ff037819 */ /* 0x000fc80000011602 */
[----:B------:R-:W-:-:S04]  /*8950*/  LOP3.LUT R0, R0, R3, RZ, 0xfc, !PT ;  /* 0x0000000300007212 */ /* 0x000fc800078efcff */
[----:B------:R-:W-:-:S07]  /*8960*/  PRMT R11, R0, 0x7610, R11 ;  /* 0x00007610000b7816 */ /* 0x000fce000000000b */
.L_x_3925:
[----:B------:R-:W-:Y:S05]  /*8970*/  BSYNC B0 ;  /* 0x0000000000007941 */ /* 0x000fea0003800000 */
.L_x_3924:
[----:B------:R0:W-:Y:S01]  /*8980*/  STG.E.U8 desc[UR36][R22.64], R11 ;  /* 0x0000000b16007986 */ /* 0x0001e2000c101124 */
[----:B------:R-:W-:Y:S05]  /*8990*/  BRA `(.L_x_3901) ;  /* 0x0000000000c07947 */ /* 0x000fea0003800000 */
.L_x_3918:
        /* <DEDUP_REMOVED lines=26> */
.L_x_3900:
[----:B------:R-:W-:Y:S01]  /*8b40*/  MOV R0, 0x0 ;  /* 0x0000000000007802 */ /* 0x000fe20000000f00 */
[----:B------:R-:W-:Y:S01]  /*8b50*/  ULDC.64 UR4, c[0x4][0x118] ;  /* 0x0100460000047ab9 */ /* 0x000fe20000000a00 */
[----:B------:R-:W-:Y:S01]  /*8b60*/  ULDC.64 UR6, c[0x4][0x10] ;  /* 0x0100040000067ab9 */ /* 0x000fe20000000a00 */
[----:B------:R-:W-:Y:S01]  /*8b70*/  IMAD.U32 R4, RZ, RZ, UR4 ;  /* 0x00000004ff047e24 */ /* 0x000fe2000f8e00ff */
[----:B------:R0:W0:Y:S01]  /*8b80*/  LDC.64 R2, c[0x4][R0] ;  /* 0x0100000000027b82 */ /* 0x0000220000000a00 */
[----:B---3--:R-:W-:Y:S01]  /*8b90*/  IMAD.U32 R5, RZ, RZ, UR5 ;  /* 0x00000005ff057e24 */ /* 0x008fe2000f8e00ff */
[----:B------:R-:W-:Y:S01]  /*8ba0*/  ULDC.64 UR4, c[0x4][0x120] ;  /* 0x0100480000047ab9 */ /* 0x000fe20000000a00 */
[----:B------:R-:W-:Y:S02]  /*8bb0*/  IMAD.U32 R10, RZ, RZ, UR6 ;  /* 0x00000006ff0a7e24 */ /* 0x000fe4000f8e00ff */
[----:B------:R-:W-:Y:S02]  /*8bc0*/  IMAD.U32 R6, RZ, RZ, UR4 ;  /* 0x00000004ff067e24 */ /* 0x000fe4000f8e00ff */
[----:B------:R-:W-:-:S02]  /*8bd0*/  IMAD.U32 R7, RZ, RZ, UR5 ;  /* 0x00000005ff077e24 */ /* 0x000fc4000f8e00ff */
[----:B------:R-:W-:Y:S02]  /*8be0*/  IMAD.U32 R11, RZ, RZ, UR7 ;  /* 0x00000007ff0b7e24 */ /* 0x000fe4000f8e00ff */
[----:B------:R-:W-:Y:S02]  /*8bf0*/  IMAD.MOV.U32 R8, RZ, RZ, 0x65 ;  /* 0x00000065ff087424 */ /* 0x000fe400078e00ff */
[----:B------:R-:W-:Y:S02]  /*8c00*/  IMAD.MOV.U32 R12, RZ, RZ, 0x1 ;  /* 0x00000001ff0c7424 */ /* 0x000fe400078e00ff */
[----:B------:R-:W-:-:S07]  /*8c10*/  IMAD.MOV.U32 R13, RZ, RZ, RZ ;  /* 0x000000ffff0d7224 */ /* 0x000fce00078e00ff */
[----:B------:R-:W-:-:S07]  /*8c20*/  LEPC R20, `(.L_x_3929) ;  /* 0x000000001014794e */ /* 0x000fce0000000000 */
[----:B012-45:R-:W-:Y:S05]  /*8c30*/  CALL.ABS.NOINC R2 ;  /* 0x0000000002007343 */ /* 0x037fea0003c00000 */
.L_x_3929:
[----:B------:R-:W-:Y:S05]  /*8c40*/  BRA `(.L_x_3901) ;  /* 0x0000000000147947 */ /* 0x000fea0003800000 */
.L_x_3928:
[----:B--2-45:R-:W0:Y:S02]  /*8c50*/  F2I.U64.F64.TRUNC R16, R16 ;  /* 0x0000001000107311 */ /* 0x034e24000030d800 */
[----:B0-----:R0:W-:Y:S01]  /*8c60*/  STG.E.64 desc[UR36][R22.64], R16 ;  /* 0x0000001016007986 */ /* 0x0011e2000c101b24 */
[----:B------:R-:W-:Y:S05]  /*8c70*/  BRA `(.L_x_3901) ;  /* 0x0000000000087947 */ /* 0x000fea0003800000 */
.L_x_3927:
[----:B--2-45:R-:W0:Y:S02]  /*8c80*/  F2I.U32.F64.TRUNC R17, R16 ;  /* 0x0000001000117311 */ /* 0x034e24000030d000 */
[----:B0-----:R0:W-:Y:S02]  /*8c90*/  STG.E desc[UR36][R22.64], R17 ;  /* 0x0000001116007986 */ /* 0x0011e4000c101924 */
.L_x_3901:
[----:B------:R-:W-:-:S07]  /*8ca0*/  IADD3 R25, R25, 0x80, RZ ;  /* 0x0000008019197810 */ /* 0x000fce0007ffe0ff */
.L_x_3828:
[----:B------:R-:W-:Y:S05]  /*8cb0*/  BSYNC B6 ;  /* 0x0000000000067941 */ /* 0x000fea0003800000 */
.L_x_3827:
[----:B------:R-:W-:Y:S01]  /*8cc0*/  ULDC UR4, c[0x0][0x210] ;  /* 0x0000840000047ab9 */ /* 0x000fe20000000800 */
[----:B------:R-:W-:Y:S01]  /*8cd0*/  BSSY B6, `(.L_x_3930) ;  /* 0x0000460000067945 */ /* 0x000fe20003800000 */
[----:B------:R-:W-:-:S13]  /*8ce0*/  ISETP.GE.AND P0, PT, R25, UR4, PT ;  /* 0x0000000419007c0c */ /* 0x000fda000bf06270 */
[----:B------:R-:W-:Y:S05]  /*8cf0*/  @P0 BRA `(.L_x_3931) ;  /* 0x0000004400740947 */ /* 0x000fea0003800000 */
[----:B------:R-:W5:Y:S01]  /*8d00*/  LDC R6, c[0x0][0x218] ;  /* 0x00008600ff067b82 */ /* 0x000f620000000800 */
[----:B01--4-:R-:W-:Y:S02]  /*8d10*/  IMAD.MOV.U32 R18, RZ, RZ, RZ ;  /* 0x000000ffff127224 */ /* 0x013fe400078e00ff */
[----:B------:R-:W-:Y:S02]  /*8d20*/  IMAD.MOV.U32 R0, RZ, RZ, RZ ;  /* 0x000000ffff007224 */ /* 0x000fe400078e00ff */
[----:B--23--:R-:W-:Y:S01]  /*8d30*/  IMAD.MOV.U32 R22, RZ, RZ, RZ ;  /* 0x000000ffff167224 */ /* 0x00cfe200078e00ff */
        /* <DEDUP_REMOVED lines=350> */
.L_x_3932:
        /* <DEDUP_REMOVED lines=21> */
.L_x_3936:
[----:B------:R-:W2:Y:S02]  /*a470*/  LDG.E.U8 R2, desc[UR36][R2.64] ;  /* 0x0000002402027981 */ /* 0x000ea4000c1e1100 */
[----:B--2---:R0:W1:Y:S01]  /*a480*/  I2F.F64.U16 R16, R2 ;  /* 0x0000000200107312 */ /* 0x0040620000101800 */
[----:B------:R-:W-:Y:S05]  /*a490*/  BRA `(.L_x_3938) ;  /* 0x0000000c00707947 */ /* 0x000fea0003800000 */
.L_x_3935:
        /* <DEDUP_REMOVED lines=9> */
.L_x_3940:
[----:B------:R-:W2:Y:S02]  /*a530*/  LDG.E R2, desc[UR36][R2.64] ;  /* 0x0000002402027981 */ /* 0x000ea4000c1e1900 */
[----:B--2---:R0:W1:Y:S01]  /*a540*/  I2F.F64 R16, R2 ;  /* 0x0000000200107312 */ /* 0x0040620000201c00 */
[----:B------:R-:W-:Y:S05]  /*a550*/  BRA `(.L_x_3938) ;  /* 0x0000000c00407947 */ /* 0x000fea0003800000 */
.L_x_3939:
[----:B------:R-:W2:Y:S02]  /*a560*/  LDG.E.U16 R2, desc[UR36][R2.64] ;  /* 0x0000002402027981 */ /* 0x000ea4000c1e1500 */
[----:B--2---:R0:W1:Y:S01]  /*a570*/  I2F.F64.S16 R16, R2 ;  /* 0x0000000200107312 */ /* 0x0040620000101c00 */
[----:B------:R-:W-:Y:S05]  /*a580*/  BRA `(.L_x_3938) ;  /* 0x0000000c00347947 */ /* 0x000fea0003800000 */
.L_x_3934:
        /* <DEDUP_REMOVED lines=10> */
.L_x_3942:
[----:B------:R-:W2:Y:S02]  /*a630*/  LDG.E.U16 R0, desc[UR36][R2.64] ;  /* 0x0000002402007981 */ /* 0x000ea4000c1e1500 */
[----:B--2---:R-:W-:-:S05]  /*a640*/  HADD2.F32 R0, -RZ, R0.H0_H0 ;  /* 0x20000000ff007230 */ /* 0x004fca0000004100 */
[----:B------:R-:W-:-:S04]  /*a650*/  FMUL.FTZ R0, R0, 1 ;  /* 0x3f80000000007820 */ /* 0x000fc80000410000 */
[----:B------:R1:W2:Y:S01]  /*a660*/  F2F.F64.F32 R16, R0 ;  /* 0x0000000000107310 */ /* 0x0002a20000201800 */
[----:B------:R-:W-:Y:S05]  /*a670*/  BRA `(.L_x_3938) ;  /* 0x0000000800f87947 */ /* 0x000fea0003800000 */
.L_x_3941:
        /* <DEDUP_REMOVED lines=10> */
.L_x_3944:
[----:B------:R-:W2:Y:S02]  /*a720*/  LDG.E.U16 R2, desc[UR36][R2.64] ;  /* 0x0000002402027981 */ /* 0x000ea4000c1e1500 */
[----:B--2---:R-:W-:-:S05]  /*a730*/  HADD2.F32 R0, -RZ, R2.H0_H0 ;  /* 0x20000002ff007230 */ /* 0x004fca0000004100 */
[----:B------:R-:W-:-:S04]  /*a740*/  FMUL.FTZ R0, R0, 1 ;  /* 0x3f80000000007820 */ /* 0x000fc80000410000 */
[----:B------:R0:W1:Y:S01]  /*a750*/  F2F.F64.F32 R16, R0 ;  /* 0x0000000000107310 */ /* 0x0000620000201800 */
[----:B------:R-:W-:Y:S05]  /*a760*/  BRA `(.L_x_3938) ;  /* 0x0000000800bc7947 */ /* 0x000fea0003800000 */
.L_x_3943:
[----:B------:R3:W5:Y:S01]  /*a770*/  LDG.E.64 R16, desc[UR36][R2.64] ;  /* 0x0000002402107981 */ /* 0x000762000c1e1b00 */
[----:B------:R-:W-:Y:S05]  /*a780*/  BRA `(.L_x_3938) ;  /* 0x0000000800b47947 */ /* 0x000fea0003800000 */
.L_x_3933:
        /* <DEDUP_REMOVED lines=13> */
.L_x_3947:
[----:B------:R0:W5:Y:S01]  /*a860*/  LDG.E.64 R16, desc[UR36][R2.64] ;  /* 0x0000002402107981 */ /* 0x000162000c1e1b00 */
[----:B------:R-:W-:Y:S05]  /*a870*/  BRA `(.L_x_3938) ;  /* 0x0000000800787947 */ /* 0x000fea0003800000 */
.L_x_3946:
        /* <DEDUP_REMOVED lines=28> */
.L_x_3949:
        /* <DEDUP_REMOVED lines=15> */
.L_x_3948:
[----:B------:R-:W2:Y:S02]  /*ab30*/  LDG.E.U16 R0, desc[UR36][R2.64] ;  /* 0x0000002402007981 */ /* 0x000ea4000c1e1500 */
[----:B--2---:R-:W-:-:S04]  /*ab40*/  IMAD.U32 R0, R0, 0x10000, RZ ;  /* 0x0001000000007824 */ /* 0x004fc800078e00ff */
[----:B------:R-:W-:-:S04]  /*ab50*/  FMUL.FTZ R0, R0, 1 ;  /* 0x3f80000000007820 */ /* 0x000fc80000410000 */
[----:B------:R0:W1:Y:S01]  /*ab60*/  F2F.F64.F32 R16, R0 ;  /* 0x0000000000107310 */ /* 0x0000620000201800 */
[----:B------:R-:W-:Y:S05]  /*ab70*/  BRA `(.L_x_3938) ;  /* 0x0000000400b87947 */ /* 0x000fea0003800000 */
.L_x_3945:
        /* <DEDUP_REMOVED lines=11> */
.L_x_3952:
        /* <DEDUP_REMOVED lines=21> */
.L_x_3956:
[----:B------:R-:W-:Y:S05]  /*ad80*/  BSYNC B1 ;  /* 0x0000000000017941 */ /* 0x000fea0003800000 */
.L_x_3955:
[----:B------:R-:W-:Y:S01]  /*ad90*/  LEA R3, R0, 0x3b800000, 0x17 ;  /* 0x3b80000000037811 */ /* 0x000fe200078eb8ff */
[----:B------:R-:W-:-:S05]  /*ada0*/  IMAD.SHL.U32 R0, R2, 0x100000, RZ ;  /* 0x0010000002007824 */ /* 0x000fca00078e00ff */
[----:B------:R-:W-:-:S07]  /*adb0*/  LOP3.LUT R0, R3, R0, R4, 0xfe, !PT ;  /* 0x0000000003007212 */ /* 0x000fce00078efe04 */
.L_x_3954:
[----:B------:R-:W-:Y:S05]  /*adc0*/  BSYNC B0 ;  /* 0x0000000000007941 */ /* 0x000fea0003800000 */
.L_x_3953:
[----:B------:R-:W-:-:S04]  /*add0*/  FMUL.FTZ R0, R0, 1 ;  /* 0x3f80000000007820 */ /* 0x000fc80000410000 */
[----:B------:R0:W1:Y:S01]  /*ade0*/  F2F.F64.F32 R16, R0 ;  /* 0x0000000000107310 */ /* 0x0000620000201800 */
[----:B------:R-:W-:Y:S05]  /*adf0*/  BRA `(.L_x_3938) ;  /* 0x0000000400187947 */ /* 0x000fea0003800000 */
.L_x_3951:
[----:B------:R-:W2:Y:S01]  /*ae00*/  LDG.E.U8 R2, desc[UR36][R2.64] ;  /* 0x0000002402027981 */ /* 0x000ea2000c1e1100 */
[----:B------:R-:W-:Y:S01]  /*ae10*/  BSSY B0, `(.L_x_3957) ;  /* 0x0000018000007945 */ /* 0x000fe20003800000 */
[----:B------:R-:W-:Y:S01]  /*ae20*/  HFMA2.MMA R0, -RZ, RZ, 0, 0 ;  /* 0x00000000ff007435 */ /* 0x000fe200000001ff */
        /* <DEDUP_REMOVED lines=18> */
.L_x_3960:
[----:B------:R-:W-:Y:S05]  /*af50*/  BSYNC B1 ;  /* 0x0000000000017941 */ /* 0x000fea0003800000 */
.L_x_3959:
[----:B------:R-:W-:Y:S01]  /*af60*/  LEA R3, R0, 0x37800000, 0x17 ;  /* 0x3780000000037811 */ /* 0x000fe200078eb8ff */
[----:B------:R-:W-:-:S05]  /*af70*/  IMAD.SHL.U32 R0, R2, 0x200000, RZ ;  /* 0x0020000002007824 */ /* 0x000fca00078e00ff */
[----:B------:R-:W-:-:S07]  /*af80*/  LOP3.LUT R0, R3, R0, R4, 0xfe, !PT ;  /* 0x0000000003007212 */ /* 0x000fce00078efe04 */
.L_x_3958:
[----:B------:R-:W-:Y:S05]  /*af90*/  BSYNC B0 ;  /* 0x0000000000007941 */ /* 0x000fea0003800000 */
.L_x_3957:
[----:B------:R-:W-:-:S04]  /*afa0*/  FMUL.FTZ R0, R0, 1 ;  /* 0x3f80000000007820 */ /* 0x000fc80000410000 */
[----:B------:R0:W1:Y:S01]  /*afb0*/  F2F.F64.F32 R16, R0 ;  /* 0x0000000000107310 */ /* 0x0000620000201800 */
[----:B------:R-:W-:Y:S05]  /*afc0*/  BRA `(.L_x_3938) ;  /* 0x0000000000a47947 */ /* 0x000fea0003800000 */
.L_x_3950:
        /* <DEDUP_REMOVED lines=14> */
.L_x_3964:
[----:B------:R-:W-:Y:S05]  /*b0b0*/  BSYNC B0 ;  /* 0x0000000000007941 */ /* 0x000fea0003800000 */
.L_x_3963:
[----:B------:R-:W-:-:S04]  /*b0c0*/  FMUL.FTZ R0, R0, 1 ;  /* 0x3f80000000007820 */ /* 0x000fc80000410000 */
[----:B------:R0:W1:Y:S01]  /*b0d0*/  F2F.F64.F32 R16, R0 ;  /* 0x0000000000107310 */ /* 0x0000620000201800 */
[----:B------:R-:W-:Y:S05]  /*b0e0*/  BRA `(.L_x_3938) ;  /* 0x00000000005c7947 */ /* 0x000fea0003800000 */
.L_x_3937:
        /* <DEDUP_REMOVED lines=16> */
.L_x_3965:
[----:B------:R-:W-:Y:S01]  /*b1f0*/  CS2R R16, SRZ ;  /* 0x0000000000107805 */ /* 0x000fe2000001ff00 */
[----:B------:R-:W-:Y:S06]  /*b200*/  BRA `(.L_x_3938) ;  /* 0x0000000000147947 */ /* 0x000fec0003800000 */
.L_x_3962:
[----:B------:R-:W2:Y:S02]  /*b210*/  LDG.E.64 R16, desc[UR36][R2.64] ;  /* 0x0000002402107981 */ /* 0x000ea4000c1e1b00 */
[----:B--2---:R-:W0:Y:S01]  /*b220*/  I2F.F64.U64 R16, R16 ;  /* 0x0000001000107312 */ /* 0x004e220000301800 */
[----:B------:R-:W-:Y:S05]  /*b230*/  BRA `(.L_x_3938) ;  /* 0x0000000000087947 */ /* 0x000fea0003800000 */
.L_x_3961:
[----:B------:R-:W2:Y:S02]  /*b240*/  LDG.E R2, desc[UR36][R2.64] ;  /* 0x0000002402027981 */ /* 0x000ea4000c1e1900 */
[----:B--2---:R0:W1:Y:S02]  /*b250*/  I2F.F64.U32 R16, R2 ;  /* 0x0000000200107312 */ /* 0x0040640000201800 */
.L_x_3938:
[----:B0-----:R-:W1:Y:S01]  /*b260*/  LDC.U8 R4, c[0x0][0x493] ;  /* 0x000124c0ff047b82 */ /* 0x001e620000000000 */
[----:B------:R-:W-:Y:S02]  /*b270*/  ULDC.64 UR4, c[0x0][0x488] ;  /* 0x0001220000047ab9 */ /* 0x000fe40000000a00 */
[----:B---3--:R-:W-:-:S05]  /*b280*/  IADD3 R2, P0, R18, UR4, RZ ;  /* 0x0000000412027c10 */ /* 0x008fca000ff1e0ff */
        /* <DEDUP_REMOVED lines=15> */
.L_x_3969:
[----:B------:R-:W3:Y:S02]  /*b380*/  LDG.E.U8 R2, desc[UR36][R2.64] ;  /* 0x0000002402027981 */ /* 0x000ee4000c1e1100 */
[----:B---3--:R0:W1:Y:S01]  /*b390*/  I2F.F64.U16 R18, R2 ;  /* 0x0000000200127312 */ /* 0x0080620000101800 */
[----:B------:R-:W-:Y:S05]  /*b3a0*/  BRA `(.L_x_3971) ;  /* 0x0000000c00707947 */ /* 0x000fea0003800000 */
.L_x_3968:
        /* <DEDUP_REMOVED lines=9> */
.L_x_3973:
[----:B------:R-:W3:Y:S02]  /*b440*/  LDG.E R2, desc[UR36][R2.64] ;  /* 0x0000002402027981 */ /* 0x000ee4000c1e1900 */
[----:B---3--:R0:W1:Y:S01]  /*b450*/  I2F.F64 R18, R2 ;  /* 0x0000000200127312 */ /* 0x0080620000201c00 */
[----:B------:R-:W-:Y:S05]  /*b460*/  BRA `(.L_x_3971) ;  /* 0x0000000c00407947 */ /* 0x000fea0003800000 */
.L_x_3972:
[----:B------:R-:W3:Y:S02]  /*b470*/  LDG.E.U16 R2, desc[UR36][R2.64] ;  /* 0x0000002402027981 */ /* 0x000ee4000c1e1500 */
[----:B---3--:R0:W1:Y:S01]  /*b480*/  I2F.F64.S16 R18, R2 ;  /* 0x0000000200127312 */ /* 0x0080620000101c00 */
[----:B------:R-:W-:Y:S05]  /*b490*/  BRA `(.L_x_3971) ;  /* 0x0000000c00347947 */ /* 0x000fea0003800000 */
.L_x_3967:
        /* <DEDUP_REMOVED lines=8> */
[----:B------:R-:W3:Y:S01]  /*b520*/  F2F.F64.F32 R18, R18 ;  /* 0x0000001200127310 */ /* 0x000ee20000201800 */
[----:B------:R-:W-:Y:S05]  /*b530*/  BRA `(.L_x_3971) ;  /* 0x0000000c000c7947 */ /* 0x000fea0003800000 */
.L_x_3975:
[----:B------:R-:W3:Y:S02]  /*b540*/  LDG.E.U16 R0, desc[UR36][R2.64] ;  /* 0x0000002402007981 */ /* 0x000ee4000c1e1500 */
[----:B---3--:R-:W-:-:S05]  /*b550*/  HADD2.F32 R0, -RZ, R0.H0_H0 ;  /* 0x20000000ff007230 */ /* 0x008fca0000004100 */
[----:B------:R-:W-:-:S04]  /*b560*/  FMUL.FTZ R0, R0, 1 ;  /* 0x3f80000000007820 */ /* 0x000fc80000410000 */
[----:B------:R0:W1:Y:S01]  /*b570*/  F2F.F64.F32 R18, R0 ;  /* 0x0000000000127310 */ /* 0x0000620000201800 */
[----:B------:R-:W-:Y:S05]  /*b580*/  BRA `(.L_x_3971) ;  /* 0x0000000800f87947 */ /* 0x000fea0003800000 */
.L_x_3974:
        /* <DEDUP_REMOVED lines=10> */
.L_x_3977:
[----:B------:R-:W3:Y:S02]  /*b630*/  LDG.E.U16 R2, desc[UR36][R2.64] ;  /* 0x0000002402027981 */ /* 0x000ee4000c1e1500 */
[----:B---3--:R-:W-:-:S05]  /*b640*/  HADD2.F32 R0, -RZ, R2.H0_H0 ;  /* 0x20000002ff007230 */ /* 0x008fca0000004100 */
[----:B------:R-:W-:-:S04]  /*b650*/  FMUL.FTZ R0, R0, 1 ;  /* 0x3f80000000007820 */ /* 0x000fc80000410000 */
[----:B------:R0:W1:Y:S01]  /*b660*/  F2F.F64.F32 R18, R0 ;  /* 0x0000000000127310 */ /* 0x0000620000201800 */
[----:B------:R-:W-:Y:S05]  /*b670*/  BRA `(.L_x_3971) ;  /* 0x0000000800bc7947 */ /* 0x000fea0003800000 */
.L_x_3976:
[----:B------:R0:W5:Y:S01]  /*b680*/  LDG.E.64 R18, desc[UR36][R2.64] ;  /* 0x0000002402127981 */ /* 0x000162000c1e1b00 */
[----:B------:R-:W-:Y:S05]  /*b690*/  BRA `(.L_x_3971) ;  /* 0x0000000800b47947 */ /* 0x000fea0003800000 */
.L_x_3966:
        /* <DEDUP_REMOVED lines=9> */
[----:B------:R-:W-:Y:S01]  /*b730*/  HFMA2.MMA R18, -RZ, RZ, 0, 0 ;  /* 0x00000000ff127435 */ /* 0x000fe200000001ff */
[----:B---3--:R-:W-:-:S04]  /*b740*/  ISETP.NE.AND P0, PT, R2, RZ, PT ;  /* 0x000000ff0200720c */ /* 0x008fc80003f05270 */
[----:B------:R-:W-:Y:S01]  /*b750*/  FSEL R19, RZ, 1.875, !P0 ;  /* 0x3ff00000ff137808 */ /* 0x000fe20004000000 */
[----:B------:R-:W-:Y:S08]  /*b760*/  BRA `(.L_x_3971) ;  /* 0x0000000800807947 */ /* 0x000ff00003800000 */
.L_x_3980:
[----:B------:R0:W5:Y:S01]  /*b770*/  LDG.E.64 R18, desc[UR36][R2.64] ;  /* 0x0000002402127981 */ /* 0x000162000c1e1b00 */
[----:B------:R-:W-:Y:S05]  /*b780*/  BRA `(.L_x_3971) ;  /* 0x0000000800787947 */ /* 0x000fea0003800000 */
.L_x_3979:
        /* <DEDUP_REMOVED lines=28> */
.L_x_3982:
        /* <DEDUP_REMOVED lines=15> */
.L_x_3981:
[----:B------:R-:W3:Y:S02]  /*ba40*/  LDG.E.U16 R0, desc[UR36][R2.64] ;  /* 0x0000002402007981 */ /* 0x000ee4000c1e1500 */
[----:B---3--:R-:W-:-:S04]  /*ba50*/  IMAD.U32 R0, R0, 0x10000, RZ ;  /* 0x0001000000007824 */ /* 0x008fc800078e00ff */
[----:B------:R-:W-:-:S04]  /*ba60*/  FMUL.FTZ R0, R0, 1 ;  /* 0x3f80000000007820 */ /* 0x000fc80000410000 */
[----:B------:R0:W1:Y:S01]  /*ba70*/  F2F.F64.F32 R18, R0 ;  /* 0x0000000000127310 */ /* 0x0000620000201800 */
[----:B------:R-:W-:Y:S05]  /*ba80*/  BRA `(.L_x_3971) ;  /* 0x0000000400b87947 */ /* 0x000fea0003800000 */
.L_x_3978:
        /* <DEDUP_REMOVED lines=11> */
.L_x_3985:
        /* <DEDUP_REMOVED lines=21> */
.L_x_3989:
[----:B------:R-:W-:Y:S05]  /*bc90*/  BSYNC B1 ;  /* 0x0000000000017941 */ /* 0x000fea0003800000 */
.L_x_3988:
[----:B------:R-:W-:Y:S01]  /*bca0*/  LEA R3, R0, 0x3b800000, 0x17 ;  /* 0x3b80000000037811 */ /* 0x000fe200078eb8ff */
[----:B------:R-:W-:-:S05]  /*bcb0*/  IMAD.SHL.U32 R0, R2, 0x100000, RZ ;  /* 0x0010000002007824 */ /* 0x000fca00078e00ff */
[----:B------:R-:W-:-:S07]  /*bcc0*/  LOP3.LUT R0, R3, R0, R4, 0xfe, !PT ;  /* 0x0000000003007212 */ /* 0x000fce00078efe04 */
.L_x_3987:
[----:B------:R-:W-:Y:S05]  /*bcd0*/  BSYNC B0 ;  /* 0x0000000000007941 */ /* 0x000fea0003800000 */
.L_x_3986:
[----:B------:R-:W-:-:S04]  /*bce0*/  FMUL.FTZ R0, R0, 1 ;  /* 0x3f80000000007820 */ /* 0x000fc80000410000 */
[----:B------:R0:W1:Y:S01]  /*bcf0*/  F2F.F64.F32 R18, R0 ;  /* 0x0000000000127310 */ /* 0x0000620000201800 */
[----:B------:R-:W-:Y:S05]  /*bd00*/  BRA `(.L_x_3971) ;  /* 0x0000000400187947 */ /* 0x000fea0003800000 */
.L_x_3984:
        /* <DEDUP_REMOVED lines=12> */
[----:B------:R-:W-:Y:S02]  /*bdd0*/  SHF.L.U32 R4, R3, 0x1f, RZ ;  /* 0x0000001f03047819 */ /* 0x000fe400000006ff */
[----:B------:R-:W-:-:S05]  /*bde0*/  SHF.R.U32.HI R0, RZ, 0x2, R0 ;  /* 0x00000002ff007819 */ /* 0x000fca0000011600 */
[----:B------:R-:W-:Y:S05]  /*bdf0*/  @P0 BRA `(.L_x_3993) ;  /* 0x0000000000180947 */ /* 0x000fea0003800000 */
[----:B------:R-:W0:Y:S02]  /*be00*/  FLO.U32 R3, R2 ;  /* 0x0000000200037300 */ /* 0x000e2400000e0000 */
[----:B0-----:R-:W-:-:S04]  /*be10*/  IADD3 R3, -R3, 0x1f, RZ ;  /* 0x0000001f03037810 */ /* 0x001fc80007ffe1ff */
[----:B------:R-:W-:Y:S01]  /*be20*/  IADD3 R0, R0, 0x1e, -R3 ;  /* 0x0000001e00007810 */ /* 0x000fe20007ffe803 */
[----:B------:R-:W-:-:S05]  /*be30*/  VIADD R5, R3, 0xffffffe3 ;  /* 0xffffffe303057836 */ /* 0x000fca0000000000 */
[----:B------:R-:W-:-:S04]  /*be40*/  SHF.L.U32 R5, R2, R5, RZ ;  /* 0x0000000502057219 */ /* 0x000fc800000006ff */
[----:B------:R-:W-:-:S07]  /*be50*/  LOP3.LUT R2, R5, 0x3, RZ, 0xc0, !PT ;  /* 0x0000000305027812 */ /* 0x000fce00078ec0ff */
.L_x_3993:
[----:B------:R-:W-:Y:S05]  /*be60*/  BSYNC B1 ;  /* 0x0000000000017941 */ /* 0x000fea0003800000 */
.L_x_3992:
[----:B------:R-:W-:Y:S01]  /*be70*/  LEA R3, R0, 0x37800000, 0x17 ;  /* 0x3780000000037811 */ /* 0x000fe200078eb8ff */
[----:B------:R-:W-:-:S05]  /*be80*/  IMAD.SHL.U32 R0, R2, 0x200000, RZ ;  /* 0x0020000002007824 */ /* 0x000fca00078e00ff */
[----:B------:R-:W-:-:S07]  /*be90*/  LOP3.LUT R0, R3, R0, R4, 0xfe, !PT ;  /* 0x0000000003007212 */ /* 0x000fce00078efe04 */
.L_x_3991:
[----:B------:R-:W-:Y:S05]  /*bea0*/  BSYNC B0 ;  /* 0x0000000000007941 */ /* 0x000fea0003800000 */
.L_x_3990:
[----:B------:R-:W-:-:S04]  /*beb0*/  FMUL.FTZ R0, R0, 1 ;  /* 0x3f80000000007820 */ /* 0x000fc80000410000 */
[----:B------:R0:W1:Y:S01]  /*bec0*/  F2F.F64.F32 R18, R0 ;  /* 0x0000000000127310 */ /* 0x0000620000201800 */
[----:B------:R-:W-:Y:S05]  /*bed0*/  BRA `(.L_x_3971) ;  /* 0x0000000000a47947 */ /* 0x000fea0003800000 */
.L_x_3983:
        /* <DEDUP_REMOVED lines=14> */
.L_x_3997:
[----:B------:R-:W-:Y:S05]  /*bfc0*/  BSYNC B0 ;  /* 0x0000000000007941 */ /* 0x000fea0003800000 */
.L_x_3996:
[----:B------:R-:W-:-:S04]  /*bfd0*/  FMUL.FTZ R0, R0, 1 ;  /* 0x3f80000000007820 */ /* 0x000fc80000410000 */
[----:B------:R0:W1:Y:S01]  /*bfe0*/  F2F.F64.F32 R18, R0 ;  /* 0x0000000000127310 */ /* 0x0000620000201800 */
[----:B------:R-:W-:Y:S05]  /*bff0*/  BRA `(.L_x_3971) ;  /* 0x00000000005c7947 */ /* 0x000fea0003800000 */
.L_x_3970:
        /* <DEDUP_REMOVED lines=16> */
.L_x_3998:
[----:B------:R-:W-:Y:S01]  /*c100*/  CS2R R18, SRZ ;  /* 0x0000000000127805 */ /* 0x000fe2000001ff00 */
[----:B------:R-:W-:Y:S06]  /*c110*/  BRA `(.L_x_3971) ;  /* 0x0000000000147947 */ /* 0x000fec0003800000 */
.L_x_3995:
[----:B------:R-:W3:Y:S02]  /*c120*/  LDG.E.64 R18, desc[UR36][R2.64] ;  /* 0x0000002402127981 */ /* 0x000ee4000c1e1b00 */
[----:B---3--:R-:W0:Y:S01]  /*c130*/  I2F.F64.U64 R18, R18 ;  /* 0x0000001200127312 */ /* 0x008e220000301800 */
[----:B------:R-:W-:Y:S05]  /*c140*/  BRA `(.L_x_3971) ;  /* 0x0000000000087947 */ /* 0x000fea0003800000 */
.L_x_3994:
[----:B------:R-:W3:Y:S02]  /*c150*/  LDG.E R2, desc[UR36][R2.64] ;  /* 0x0000002402027981 */ /* 0x000ee4000c1e1900 */
[----:B---3--:R0:W1:Y:S02]  /*c160*/  I2F.F64.U32 R18, R2 ;  /* 0x0000000200127312 */ /* 0x0080640000201800 */
.L_x_3971:
        /* <DEDUP_REMOVED lines=15> */
.L_x_4002:
[----:B--2-45:R-:W0:Y:S02]  /*c260*/  F2I.S64.F64.TRUNC R16, R16 ;  /* 0x0000001000107311 */ /* 0x034e24000030d900 */
[----:B0-----:R-:W-:-:S05]  /*c270*/  IMAD.MOV.U32 R3, RZ, RZ, R16 ;  /* 0x000000ffff037224 */ /* 0x001fca00078e0010 */
[----:B------:R0:W-:Y:S01]  /*c280*/  STG.E.U8 desc[UR36][R22.64], R3 ;  /* 0x0000000316007986 */ /* 0x0001e2000c101124 */
[----:B------:R-:W-:Y:S05]  /*c290*/  BRA `(.L_x_4004) ;  /* 0x0000001000087947 */ /* 0x000fea0003800000 */
.L_x_4001:
        /* <DEDUP_REMOVED lines=9> */
.L_x_4006:
[----:B--2-45:R-:W0:Y:S02]  /*c330*/  F2I.F64.TRUNC R17, R16 ;  /* 0x0000001000117311 */ /* 0x034e24000030d100 */
[----:B0-----:R0:W-:Y:S01]  /*c340*/  STG.E desc[UR36][R22.64], R17 ;  /* 0x0000001116007986 */ /* 0x0011e2000c101924 */
[----:B------:R-:W-:Y:S05]  /*c350*/  BRA `(.L_x_4004) ;  /* 0x0000000c00d87947 */ /* 0x000fea0003800000 */
.L_x_4005:
[----:B--2-45:R-:W0:Y:S02]  /*c360*/  F2I.F64.TRUNC R17, R16 ;  /* 0x0000001000117311 */ /* 0x034e24000030d100 */
[----:B0-----:R0:W-:Y:S01]  /*c370*/  STG.E.U16 desc[UR36][R22.64], R17 ;  /* 0x0000001116007986 */ /* 0x0011e2000c101524 */
[----:B------:R-:W-:Y:S05]  /*c380*/  BRA `(.L_x_4004) ;  /* 0x0000000c00cc7947 */ /* 0x000fea0003800000 */
.L_x_4000:
        /* <DEDUP_REMOVED lines=13> */
.L_x_4008:
        /* <DEDUP_REMOVED lines=8> */
.L_x_4007:
        /* <DEDUP_REMOVED lines=9> */
[----:B------:R-:W-:Y:S02]  /*c570*/  DSETP.GEU.AND P0, PT, |R18|, UR4, PT ;  /* 0x0000000412007e2a */ /* 0x000fe4000bf0e200 */
[----:B--2-4-:R-:W-:-:S05]  /*c580*/  DSETP.GEU.AND P1, PT, |R16|, UR4, PT ;  /* 0x0000000410007e2a */ /* 0x014fca000bf2e200 */
[----:B------:R-:W1:Y:S07]  /*c590*/  F2F.F32.F64 R2, R16 ;  /* 0x0000001000027310 */ /* 0x000e6e0000301000 */
[----:B0-----:R-:W-:Y:S02]  /*c5a0*/  @!P0 FMUL R3, R3, 1.175494350822287508e-38 ;  /* 0x0080000003038820 */ /* 0x001fe40000400000 */
[----:B-1----:R-:W-:-:S05]  /*c5b0*/  @!P1 FMUL R2, R2, 1.175494350822287508e-38 ;  /* 0x0080000002029820 */ /* 0x002fca0000400000 */
[----:B------:R0:W-:Y:S01]  /*c5c0*/  STG.E.64 desc[UR36][R22.64], R2 ;  /* 0x0000000216007986 */ /* 0x0001e2000c101b24 */
[----:B------:R-:W-:Y:S05]  /*c5d0*/  BRA `(.L_x_4004) ;  /* 0x0000000c00387947 */ /* 0x000fea0003800000 */
.L_x_4010:
[----:B------:R-:W-:Y:S01]  /*c5e0*/  UMOV UR4, 0xf0000000 ;  /* 0xf000000000047882 */ /* 0x000fe20000000000 */
[----:B------:R-:W-:Y:S01]  /*c5f0*/  UMOV UR5, 0x380fffff ;  /* 0x380fffff00057882 */ /* 0x000fe20000000000 */
[----:B--2-45:R-:W0:Y:S01]  /*c600*/  F2F.F32.F64 R3, R16 ;  /* 0x0000001000037310 */ /* 0x034e220000301000 */
[----:B------:R-:W-:Y:S02]  /*c610*/  DSETP.GEU.AND P0, PT, |R16|, UR4, PT ;  /* 0x0000000410007e2a */ /* 0x000fe4000bf0e200 */
[----:B-1-3--:R-:W-:-:S05]  /*c620*/  DSETP.GEU.AND P1, PT, |R18|, UR4, PT ;  /* 0x0000000412007e2a */ /* 0x00afca000bf2e200 */
[----:B------:R-:W1:Y:S07]  /*c630*/  F2F.F32.F64 R0, R18 ;  /* 0x0000001200007310 */ /* 0x000e6e0000301000 */
[----:B0-----:R-:W-:Y:S02]  /*c640*/  @!P0 FMUL R3, R3, 1.175494350822287508e-38 ;  /* 0x0080000003038820 */ /* 0x001fe40000400000 */
[----:B-1----:R-:W-:-:S05]  /*c650*/  @!P1 FMUL R0, R0, 1.175494350822287508e-38 ;  /* 0x0080000000009820 */ /* 0x002fca0000400000 */
[----:B------:R-:W-:-:S05]  /*c660*/  F2FP.F16.F32.PACK_AB R3, R0, R3 ;  /* 0x000000030003723e */ /* 0x000fca00000000ff */
[----:B------:R0:W-:Y:S01]  /*c670*/  STG.E desc[UR36][R22.64], R3 ;  /* 0x0000000316007986 */ /* 0x0001e2000c101924 */
[----:B------:R-:W-:Y:S05]  /*c680*/  BRA `(.L_x_4004) ;  /* 0x0000000c000c7947 */ /* 0x000fea0003800000 */
.L_x_4009:
[----:B--2-45:R0:W-:Y:S01]  /*c690*/  STG.E.64 desc[UR36][R22.64], R16 ;  /* 0x0000001016007986 */ /* 0x0341e2000c101b24 */
[----:B------:R-:W-:Y:S05]  /*c6a0*/  BRA `(.L_x_4004) ;  /* 0x0000000c00047947 */ /* 0x000fea0003800000 */
.L_x_3999:
        /* <DEDUP_REMOVED lines=8> */
[----:B-1-3-5:R-:W-:-:S06]  /*c730*/  DSETP.NEU.AND P0, PT, R18, RZ, PT ;  /* 0x000000ff1200722a */ /* 0x02afcc0003f0d000 */
[----:B--2-4-:R-:W-:-:S06]  /*c740*/  DSETP.NEU.OR P0, PT, R16, RZ, P0 ;  /* 0x000000ff1000722a */ /* 0x014fcc000070d400 */
[----:B------:R-:W-:-:S05]  /*c750*/  SEL R3, RZ, 0x1, !P0 ;  /* 0x00000001ff037807 */ /* 0x000fca0004000000 */
[----:B------:R0:W-:Y:S01]  /*c760*/  STG.E.U8 desc[UR36][R22.64], R3 ;  /* 0x0000000316007986 */ /* 0x0001e2000c101124 */
[----:B------:R-:W-:Y:S05]  /*c770*/  BRA `(.L_x_4004) ;  /* 0x0000000800d07947 */ /* 0x000fea0003800000 */
.L_x_4013:
[----:B-12345:R0:W-:Y:S01]  /*c780*/  STG.E.128 desc[UR36][R22.64], R16 ;  /* 0x0000001016007986 */ /* 0x03e1e2000c101d24 */
[----:B------:R-:W-:Y:S05]  /*c790*/  BRA `(.L_x_4004) ;  /* 0x0000000800c87947 */ /* 0x000fea0003800000 */
.L_x_4012:
        /* <DEDUP_REMOVED lines=25> */
.L_x_4017:
[----:B------:R-:W-:Y:S05]  /*c930*/  BSYNC B0 ;  /* 0x0000000000007941 */ /* 0x000fea0003800000 */
.L_x_4016:
[----:B------:R-:W-:-:S05]  /*c940*/  LOP3.LUT R3, R0, R3, RZ, 0xfc, !PT ;  /* 0x0000000300037212 */ /* 0x000fca00078efcff */
[----:B------:R0:W-:Y:S01]  /*c950*/  STG.E.U8 desc[UR36][R22.64], R3 ;  /* 0x0000000316007986 */ /* 0x0001e2000c101124 */
[----:B------:R-:W-:Y:S05]  /*c960*/  BRA `(.L_x_4004) ;  /* 0x0000000800547947 */ /* 0x000fea0003800000 */
.L_x_4015:
        /* <DEDUP_REMOVED lines=14> */
[----:B------:R-:W-:Y:S02]  /*ca50*/  @P0 SHF.R.U32.HI R0, RZ, 0x15, R0 ;  /* 0x00000015ff000819 */ /* 0x000fe40000011600 */
[----:B------:R-:W-:Y:S01]  /*ca60*/  @!P0 IADD3 R0, R2, -0x43000000, RZ ;  /* 0xbd00000002008810 */ /* 0x000fe20007ffe0ff */
[----:B------:R-:W-:Y:S06]  /*ca70*/  BRA `(.L_x_4020) ;  /* 0x00000000000c7947 */ /* 0x000fec0003800000 */
.L_x_4019:
[----:B------:R-:W-:Y:S01]  /*ca80*/  IMAD.MOV.U32 R0, RZ, RZ, 0x7f ;  /* 0x0000007fff007424 */ /* 0x000fe200078e00ff */
[----:B------:R-:W-:-:S04]  /*ca90*/  ISETP.GT.U32.AND P0, PT, R2, 0x7f800000, PT ;  /* 0x7f8000000200780c */ /* 0x000fc80003f04070 */
[----:B------:R-:W-:-:S09]  /*caa0*/  SEL R0, R0, 0x7c, P0 ;  /* 0x0000007c00007807 */ /* 0x000fd20000000000 */
.L_x_4020:
[----:B------:R-:W-:Y:S05]  /*cab0*/  BSYNC B0 ;  /* 0x0000000000007941 */ /* 0x000fea0003800000 */
.L_x_4018:
[----:B------:R-:W-:-:S04]  /*cac0*/  LOP3.LUT R2, R3, 0x80000000, RZ, 0xc0, !PT ;  /* 0x8000000003027812 */ /* 0x000fc800078ec0ff */
[----:B------:R-:W-:-:S04]  /*cad0*/  SHF.R.U32.HI R3, RZ, 0x18, R2 ;  /* 0x00000018ff037819 */ /* 0x000fc80000011602 */
[----:B------:R-:W-:-:S05]  /*cae0*/  LOP3.LUT R3, R0, R3, RZ, 0xfc, !PT ;  /* 0x0000000300037212 */ /* 0x000fca00078efcff */
[----:B------:R0:W-:Y:S01]  /*caf0*/  STG.E.U8 desc[UR36][R22.64], R3 ;  /* 0x0000000316007986 */ /* 0x0001e2000c101124 */
[----:B------:R-:W-:Y:S05]  /*cb00*/  BRA `(.L_x_4004) ;  /* 0x0000000400ec7947 */ /* 0x000fea0003800000 */
.L_x_4014:
        /* <DEDUP_REMOVED lines=8> */
.L_x_4011:
        /* <DEDUP_REMOVED lines=11> */
.L_x_4023:
        /* <DEDUP_REMOVED lines=21> */
.L_x_4026:
[----:B------:R-:W-:-:S04]  /*cd90*/  LOP3.LUT R2, R3, 0x80000000, RZ, 0xc0, !PT ;  /* 0x8000000003027812 */ /* 0x000fc800078ec0ff */
[----:B------:R-:W-:-:S04]  /*cda0*/  SHF.R.U32.HI R3, RZ, 0x18, R2 ;  /* 0x00000018ff037819 */ /* 0x000fc80000011602 */
[----:B------:R-:W-:-:S04]  /*cdb0*/  LOP3.LUT R0, R0, R3, RZ, 0xfc, !PT ;  /* 0x0000000300007212 */ /* 0x000fc800078efcff */
[----:B------:R-:W-:-:S07]  /*cdc0*/  PRMT R11, R0, 0x7610, R11 ;  /* 0x00007610000b7816 */ /* 0x000fce000000000b */
.L_x_4025:
[----:B------:R-:W-:Y:S05]  /*cdd0*/  BSYNC B0 ;  /* 0x0000000000007941 */ /* 0x000fea0003800000 */
.L_x_4024:
[----:B------:R0:W-:Y:S01]  /*cde0*/  STG.E.U8 desc[UR36][R22.64], R11 ;  /* 0x0000000b16007986 */ /* 0x0001e2000c101124 */
[----:B------:R-:W-:Y:S05]  /*cdf0*/  BRA `(.L_x_4004) ;  /* 0x0000000400307947 */ /* 0x000fea0003800000 */
.L_x_4022:
        /* <DEDUP_REMOVED lines=21> */
.L_x_4029:
[----:B------:R-:W-:-:S04]  /*cf50*/  LOP3.LUT R2, R3, 0x80000000, RZ, 0xc0, !PT ;  /* 0x8000000003027812 */ /* 0x000fc800078ec0ff */
[----:B------:R-:W-:-:S04]  /*cf60*/  SHF.R.U32.HI R3, RZ, 0x18, R2 ;  /* 0x00000018ff037819 */ /* 0x000fc80000011602 */
[----:B------:R-:W-:-:S04]  /*cf70*/  LOP3.LUT R0, R0, R3, RZ, 0xfc, !PT ;  /* 0x0000000300007212 */ /* 0x000fc800078efcff */
[----:B------:R-:W-:-:S07]  /*cf80*/  PRMT R11, R0, 0x7610, R11 ;  /* 0x00007610000b7816 */ /* 0x000fce000000000b */
.L_x_4028:
[----:B------:R-:W-:Y:S05]  /*cf90*/  BSYNC B0 ;  /* 0x0000000000007941 */ /* 0x000fea0003800000 */
.L_x_4027:
[----:B------:R0:W-:Y:S01]  /*cfa0*/  STG.E.U8 desc[UR36][R22.64], R11 ;  /* 0x0000000b16007986 */ /* 0x0001e2000c101124 */
[----:B------:R-:W-:Y:S05]  /*cfb0*/  BRA `(.L_x_4004) ;  /* 0x0000000000c07947 */ /* 0x000fea0003800000 */
.L_x_4021:
        /* <DEDUP_REMOVED lines=26> */
.L_x_4003:
[----:B------:R-:W-:Y:S01]  /*d160*/  MOV R0, 0x0 ;  /* 0x0000000000007802 */ /* 0x000fe20000000f00 */
[----:B------:R-:W-:Y:S01]  /*d170*/  ULDC.64 UR4, c[0x4][0x118] ;  /* 0x0100460000047ab9 */ /* 0x000fe20000000a00 */
[----:B------:R-:W-:Y:S01]  /*d180*/  ULDC.64 UR6, c[0x4][0x10] ;  /* 0x0100040000067ab9 */ /* 0x000fe20000000a00 */
[----:B------:R-:W-:Y:S01]  /*d190*/  IMAD.U32 R4, RZ, RZ, UR4 ;  /* 0x00000004ff047e24 */ /* 0x000fe2000f8e00ff */
[----:B------:R0:W0:Y:S01]  /*d1a0*/  LDC.64 R2, c[0x4][R0] ;  /* 0x0100000000027b82 */ /* 0x0000220000000a00 */
        /* <DEDUP_REMOVED lines=10> */
[----:B012345:R-:W-:Y:S05]  /*d250*/  CALL.ABS.NOINC R2 ;  /* 0x0000000002007343 */ /* 0x03ffea0003c00000 */
.L_x_4032:
[----:B------:R-:W-:Y:S05]  /*d260*/  BRA `(.L_x_4004) ;  /* 0x0000000000147947 */ /* 0x000fea0003800000 */
.L_x_4031:
[----:B--2-45:R-:W0:Y:S02]  /*d270*/  F2I.U64.F64.TRUNC R16, R16 ;  /* 0x0000001000107311 */ /* 0x034e24000030d800 */
[----:B0-----:R2:W-:Y:S01]  /*d280*/  STG.E.64 desc[UR36][R22.64], R16 ;  /* 0x0000001016007986 */ /* 0x0015e2000c101b24 */
[----:B------:R-:W-:Y:S05]  /*d290*/  BRA `(.L_x_4004) ;  /* 0x0000000000087947 */ /* 0x000fea0003800000 */
.L_x_4030:
[----:B--2-45:R-:W0:Y:S02]  /*d2a0*/  F2I.U32.F64.TRUNC R17, R16 ;  /* 0x0000001000117311 */ /* 0x034e24000030d000 */
[----:B0-----:R0:W-:Y:S02]  /*d2b0*/  STG.E desc[UR36][R22.64], R17 ;  /* 0x0000001116007986 */ /* 0x0011e4000c101924 */
.L_x_4004:
[----:B------:R-:W-:-:S07]  /*d2c0*/  VIADD R25, R25, 0x80 ;  /* 0x0000008019197836 */ /* 0x000fce0000000000 */
.L_x_3931:
[----:B------:R-:W-:Y:S05]  /*d2d0*/  BSYNC B6 ;  /* 0x0000000000067941 */ /* 0x000fea0003800000 */
.L_x_3930:
[----:B------:R-:W-:Y:S02]  /*d2e0*/  ULDC UR4, c[0x0][0x210] ;  /* 0x0000840000047ab9 */ /* 0x000fe40000000800 */
[----:B------:R-:W-:-:S13]  /*d2f0*/  ISETP.GE.AND P0, PT, R25, UR4, PT ;  /* 0x0000000419007c0c */ /* 0x000fda000bf06270 */
[----:B------:R-:W-:Y:S05]  /*d300*/  @P0 EXIT ;  /* 0x000000000000094d */ /* 0x000fea0003800000 */
[----:B------:R-:W5:Y:S01]  /*d310*/  LDC R6, c[0x0][0x218] ;  /* 0x00008600ff067b82 */ /* 0x000f620000000800 */
[----:B01-34-:R-:W-:Y:S01]  /*d320*/  HFMA2.MMA R18, -RZ, RZ, 0, 0 ;  /* 0x00000000ff127435 */ /* 0x01bfe200000001ff */
[----:B------:R-:W-:Y:S02]  /*d330*/  IMAD.MOV.U32 R0, RZ, RZ, RZ ;  /* 0x000000ffff007224 */ /* 0x000fe400078e00ff */
[----:B--2---:R-:W-:Y:S01]  /*d340*/  IMAD.MOV.U32 R22, RZ, RZ, RZ ;  /* 0x000000ffff167224 */ /* 0x004fe200078e00ff */
        /* <DEDUP_REMOVED lines=350> */
.L_x_4033:
        /* <DEDUP_REMOVED lines=21> */
.L_x_4037:
[----:B------:R-:W2:Y:S02]  /*ea80*/  LDG.E.U8 R2, desc[UR36][R2.64] ;  /* 0x0000002402027981 */ /* 0x000ea4000c1e1100 */
[----:B--2---:R0:W1:Y:S01]  /*ea90*/  I2F.F64.U16 R16, R2 ;  /* 0x0000000200107312 */ /* 0x0040620000101800 */
[----:B------:R-:W-:Y:S05]  /*eaa0*/  BRA `(.L_x_4039) ;  /* 0x0000000c00707947 */ /* 0x000fea0003800000 */
.L_x_4036:
        /* <DEDUP_REMOVED lines=9> */
.L_x_4041:
[----:B------:R-:W2:Y:S02]  /*eb40*/  LDG.E R2, desc[UR36][R2.64] ;  /* 0x0000002402027981 */ /* 0x000ea4000c1e1900 */
[----:B--2---:R0:W1:Y:S01]  /*eb50*/  I2F.F64 R16, R2 ;  /* 0x0000000200107312 */ /* 0x0040620000201c00 */
[----:B------:R-:W-:Y:S05]  /*eb60*/  BRA `(.L_x_4039) ;  /* 0x0000000c00407947 */ /* 0x000fea0003800000 */
.L_x_4040:
[----:B------:R-:W2:Y:S02]  /*eb70*/  LDG.E.U16 R2, desc[UR36][R2.64] ;  /* 0x0000002402027981 */ /* 0x000ea4000c1e1500 */
[----:B--2---:R0:W1:Y:S01]  /*eb80*/  I2F.F64.S16 R16, R2 ;  /* 0x0000000200107312 */ /* 0x0040620000101c00 */
[----:B------:R-:W-:Y:S05]  /*eb90*/  BRA `(.L_x_4039) ;  /* 0x0000000c00347947 */ /* 0x000fea0003800000 */
.L_x_4035:
        /* <DEDUP_REMOVED lines=10> */
.L_x_4043:
[----:B------:R-:W2:Y:S02]  /*ec40*/  LDG.E.U16 R0, desc[UR36][R2.64] ;  /* 0x0000002402007981 */ /* 0x000ea4000c1e1500 */
[----:B--2---:R-:W-:-:S05]  /*ec50*/  HADD2.F32 R0, -RZ, R0.H0_H0 ;  /* 0x20000000ff007230 */ /* 0x004fca0000004100 */
[----:B------:R-:W-:-:S04]  /*ec60*/  FMUL.FTZ R0, R0, 1 ;  /* 0x3f80000000007820 */ /* 0x000fc80000410000 */
[----:B------:R0:W1:Y:S01]  /*ec70*/  F2F.F64.F32 R16, R0 ;  /* 0x0000000000107310 */ /* 0x0000620000201800 */
[----:B------:R-:W-:Y:S05]  /*ec80*/  BRA `(.L_x_4039) ;  /* 0x0000000800f87947 */ /* 0x000fea0003800000 */
.L_x_4042:
        /* <DEDUP_REMOVED lines=10> */
.L_x_4045:
[----:B------:R-:W2:Y:S02]  /*ed30*/  LDG.E.U16 R2, desc[UR36][R2.64] ;  /* 0x0000002402027981 */ /* 0x000ea4000c1e1500 */
[----:B--2---:R-:W-:-:S05]  /*ed40*/  HADD2.F32 R0, -RZ, R2.H0_H0 ;  /* 0x20000002ff007230 */ /* 0x004fca0000004100 */
[----:B------:R-:W-:-:S04]  /*ed50*/  FMUL.FTZ R0, R0, 1 ;  /* 0x3f80000000007820 */ /* 0x000fc80000410000 */
[----:B------:R0:W1:Y:S01]  /*ed60*/  F2F.F64.F32 R16, R0 ;  /* 0x0000000000107310 */ /* 0x0000620000201800 */
[----:B------:R-:W-:Y:S05]  /*ed70*/  BRA `(.L_x_4039) ;  /* 0x0000000800bc7947 */ /* 0x000fea0003800000 */
.L_x_4044:
[----:B------:R0:W5:Y:S01]  /*ed80*/  LDG.E.64 R16, desc[UR36][R2.64] ;  /* 0x0000002402107981 */ /* 0x000162000c1e1b00 */
[----:B------:R-:W-:Y:S05]  /*ed90*/  BRA `(.L_x_4039) ;  /* 0x0000000800b47947 */ /* 0x000fea0003800000 */
.L_x_4034:
        /* <DEDUP_REMOVED lines=13> */
.L_x_4048:
[----:B------:R0:W5:Y:S01]  /*ee70*/  LDG.E.64 R16, desc[UR36][R2.64] ;  /* 0x0000002402107981 */ /* 0x000162000c1e1b00 */
[----:B------:R-:W-:Y:S05]  /*ee80*/  BRA `(.L_x_4039) ;  /* 0x0000000800787947 */ /* 0x000fea0003800000 */
.L_x_4047:
        /* <DEDUP_REMOVED lines=28> */
.L_x_4050:
        /* <DEDUP_REMOVED lines=15> */
.L_x_4049:
[----:B------:R-:W2:Y:S02]  /*f140*/  LDG.E.U16 R0, desc[UR36][R2.64] ;  /* 0x0000002402007981 */ /* 0x000ea4000c1e1500 */
[----:B--2---:R-:W-:-:S04]  /*f150*/  IMAD.U32 R0, R0, 0x10000, RZ ;  /* 0x0001000000007824 */ /* 0x004fc800078e00ff */
[----:B------:R-:W-:-:S04]  /*f160*/  FMUL.FTZ R0, R0, 1 ;  /* 0x3f80000000007820 */ /* 0x000fc80000410000 */
[----:B------:R4:W0:Y:S01]  /*f170*/  F2F.F64.F32 R16, R0 ;  /* 0x0000000000107310 */ /* 0x0008220000201800 */
[----:B------:R-:W-:Y:S05]  /*f180*/  BRA `(.L_x_4039) ;  /* 0x0000000400b87947 */ /* 0x000fea0003800000 */
.L_x_4046:
        /* <DEDUP_REMOVED lines=11> */
.L_x_4053:
        /* <DEDUP_REMOVED lines=21> */
.L_x_4057:
[----:B------:R-:W-:Y:S05]  /*f390*/  BSYNC B1 ;  /* 0x0000000000017941 */ /* 0x000fea0003800000 */
.L_x_4056:
[----:B------:R-:W-:Y:S01]  /*f3a0*/  LEA R3, R0, 0x3b800000, 0x17 ;  /* 0x3b80000000037811 */ /* 0x000fe200078eb8ff */
[----:B------:R-:W-:-:S05]  /*f3b0*/  IMAD.SHL.U32 R0, R2, 0x100000, RZ ;  /* 0x0010000002007824 */ /* 0x000fca00078e00ff */
[----:B------:R-:W-:-:S07]  /*f3c0*/  LOP3.LUT R0, R3, R0, R4, 0xfe, !PT ;  /* 0x0000000003007212 */ /* 0x000fce00078efe04 */
.L_x_4055:
[----:B------:R-:W-:Y:S05]  /*f3d0*/  BSYNC B0 ;  /* 0x0000000000007941 */ /* 0x000fea0003800000 */
.L_x_4054:
[----:B------:R-:W-:-:S04]  /*f3e0*/  FMUL.FTZ R0, R0, 1 ;  /* 0x3f80000000007820 */ /* 0x000fc80000410000 */
[----:B------:R0:W1:Y:S01]  /*f3f0*/  F2F.F64.F32 R16, R0 ;  /* 0x0000000000107310 */ /* 0x0000620000201800 */
[----:B------:R-:W-:Y:S05]  /*f400*/  BRA `(.L_x_4039) ;  /* 0x0000000400187947 */ /* 0x000fea0003800000 */
.L_x_4052:
        /* <DEDUP_REMOVED lines=21> */
.L_x_4061:
[----:B------:R-:W-:Y:S05]  /*f560*/  BSYNC B1 ;  /* 0x0000000000017941 */ /* 0x000fea0003800000 */
.L_x_4060:
[----:B------:R-:W-:Y:S01]  /*f570*/  LEA R3, R0, 0x37800000, 0x17 ;  /* 0x3780000000037811 */ /* 0x000fe200078eb8ff */
[----:B------:R-:W-:-:S05]  /*f580*/  IMAD.SHL.U32 R0, R2, 0x200000, RZ ;  /* 0x0020000002007824 */ /* 0x000fca00078e00ff */
[----:B------:R-:W-:-:S07]  /*f590*/  LOP3.LUT R0, R3, R0, R4, 0xfe, !PT ;  /* 0x0000000003007212 */ /* 0x000fce00078efe04 */
.L_x_4059:
[----:B------:R-:W-:Y:S05]  /*f5a0*/  BSYNC B0 ;  /* 0x0000000000007941 */ /* 0x000fea0003800000 */
.L_x_4058:
[----:B------:R-:W-:-:S04]  /*f5b0*/  FMUL.FTZ R0, R0, 1 ;  /* 0x3f80000000007820 */ /* 0x000fc80000410000 */
[----:B------:R0:W1:Y:S01]  /*f5c0*/  F2F.F64.F32 R16, R0 ;  /* 0x0000000000107310 */ /* 0x0000620000201800 */
[----:B------:R-:W-:Y:S05]  /*f5d0*/  BRA `(.L_x_4039) ;  /* 0x0000000000a47947 */ /* 0x000fea0003800000 */
.L_x_4051:
        /* <DEDUP_REMOVED lines=14> */
.L_x_4065:
[----:B------:R-:W-:Y:S05]  /*f6c0*/  BSYNC B0 ;  /* 0x0000000000007941 */ /* 0x000fea0003800000 */
.L_x_4064:
[----:B------:R-:W-:-:S04]  /*f6d0*/  FMUL.FTZ R0, R0, 1 ;  /* 0x3f80000000007820 */ /* 0x000fc80000410000 */
[----:B------:R0:W1:Y:S01]  /*f6e0*/  F2F.F64.F32 R16, R0 ;  /* 0x0000000000107310 */ /* 0x0000620000201800 */
[----:B------:R-:W-:Y:S05]  /*f6f0*/  BRA `(.L_x_4039) ;  /* 0x00000000005c7947 */ /* 0x000fea0003800000 */
.L_x_4038:
        /* <DEDUP_REMOVED lines=16> */
.L_x_4066:
[----:B------:R-:W-:Y:S01]  /*f800*/  CS2R R16, SRZ ;  /* 0x0000000000107805 */ /* 0x000fe2000001ff00 */
[----:B------:R-:W-:Y:S06]  /*f810*/  BRA `(.L_x_4039) ;  /* 0x0000000000147947 */ /* 0x000fec0003800000 */
.L_x_4063:
[----:B------:R-:W2:Y:S02]  /*f820*/  LDG.E.64 R16, desc[UR36][R2.64] ;  /* 0x0000002402107981 */ /* 0x000ea4000c1e1b00 */
[----:B--2---:R-:W0:Y:S01]  /*f830*/  I2F.F64.U64 R16, R16 ;  /* 0x0000001000107312 */ /* 0x004e220000301800 */
[----:B------:R-:W-:Y:S05]  /*f840*/  BRA `(.L_x_4039) ;  /* 0x0000000000087947 */ /* 0x000fea0003800000 */
.L_x_4062:
[----:B------:R-:W2:Y:S02]  /*f850*/  LDG.E R2, desc[UR36][R2.64] ;  /* 0x0000002402027981 */ /* 0x000ea4000c1e1900 */
[----:B--2---:R0:W1:Y:S02]  /*f860*/  I2F.F64.U32 R16, R2 ;  /* 0x0000000200107312 */ /* 0x0040640000201800 */
.L_x_4039:
[----:B--2---:R-:W4:Y:S01]  /*f870*/  LDC.U8 R4, c[0x0][0x493] ;  /* 0x000124c0ff047b82 */ /* 0x004f220000000000 */
[----:B------:R-:W-:Y:S02]  /*f880*/  ULDC.64 UR4, c[0x0][0x488] ;  /* 0x0001220000047ab9 */ /* 0x000fe40000000a00 */
[----:B0-----:R-:W-:-:S05]  /*f890*/  IADD3 R2, P0, R18, UR4, RZ ;  /* 0x0000000412027c10 */ /* 0x001fca000ff1e0ff */
        /* <DEDUP_REMOVED lines=15> */
.L_x_4070:
[----:B------:R-:W2:Y:S02]  /*f990*/  LDG.E.U8 R2, desc[UR36][R2.64] ;  /* 0x0000002402027981 */ /* 0x000ea4000c1e1100 */
[----:B--2---:R4:W0:Y:S01]  /*f9a0*/  I2F.F64.U16 R18, R2 ;  /* 0x0000000200127312 */ /* 0x0048220000101800 */
[----:B------:R-:W-:Y:S05]  /*f9b0*/  BRA `(.L_x_4072) ;  /* 0x0000000c00707947 */ /* 0x000fea0003800000 */
.L_x_4069:
        /* <DEDUP_REMOVED lines=9> */
.L_x_4074:
[----:B------:R-:W2:Y:S02]  /*fa50*/  LDG.E R2, desc[UR36][R2.64] ;  /* 0x0000002402027981 */ /* 0x000ea4000c1e1900 */
[----:B--2---:R0:W2:Y:S01]  /*fa60*/  I2F.F64 R18, R2 ;  /* 0x0000000200127312 */ /* 0x0040a20000201c00 */
[----:B------:R-:W-:Y:S05]  /*fa70*/  BRA `(.L_x_4072) ;  /* 0x0000000c00407947 */ /* 0x000fea0003800000 */
.L_x_4073:
[----:B------:R-:W2:Y:S02]  /*fa80*/  LDG.E.U16 R2, desc[UR36][R2.64] ;  /* 0x0000002402027981 */ /* 0x000ea4000c1e1500 */
[----:B--2---:R0:W2:Y:S01]  /*fa90*/  I2F.F64.S16 R18, R2 ;  /* 0x0000000200127312 */ /* 0x0040a20000101c00 */
[----:B------:R-:W-:Y:S05]  /*faa0*/  BRA `(.L_x_4072) ;  /* 0x0000000c00347947 */ /* 0x000fea0003800000 */
.L_x_4068:
        /* <DEDUP_REMOVED lines=10> */
.L_x_4076:
[----:B------:R-:W2:Y:S02]  /*fb50*/  LDG.E.U16 R0, desc[UR36][R2.64] ;  /* 0x0000002402007981 */ /* 0x000ea4000c1e1500 */
[----:B--2---:R-:W-:-:S05]  /*fb60*/  HADD2.F32 R0, -RZ, R0.H0_H0 ;  /* 0x20000000ff007230 */ /* 0x004fca0000004100 */
[----:B------:R-:W-:-:S04]  /*fb70*/  FMUL.FTZ R0, R0, 1 ;  /* 0x3f80000000007820 */ /* 0x000fc80000410000 */
[----:B------:R0:W2:Y:S01]  /*fb80*/  F2F.F64.F32 R18, R0 ;  /* 0x0000000000127310 */ /* 0x0000a20000201800 */
[----:B------:R-:W-:Y:S05]  /*fb90*/  BRA `(.L_x_4072) ;  /* 0x0000000800f87947 */ /* 0x000fea0003800000 */
.L_x_4075:
        /* <DEDUP_REMOVED lines=10> */
.L_x_4078:
[----:B------:R-:W2:Y:S02]  /*fc40*/  LDG.E.U16 R2, desc[UR36][R2.64] ;  /* 0x0000002402027981 */ /* 0x000ea4000c1e1500 */
[----:B--2---:R-:W-:-:S05]  /*fc50*/  HADD2.F32 R0, -RZ, R2.H0_H0 ;  /* 0x20000002ff007230 */ /* 0x004fca0000004100 */
[----:B------:R-:W-:-:S04]  /*fc60*/  FMUL.FTZ R0, R0, 1 ;  /* 0x3f80000000007820 */ /* 0x000fc80000410000 */
[----:B------:R0:W2:Y:S01]  /*fc70*/  F2F.F64.F32 R18, R0 ;  /* 0x0000000000127310 */ /* 0x0000a20000201800 */
[----:B------:R-:W-:Y:S05]  /*fc80*/  BRA `(.L_x_4072) ;  /* 0x0000000800bc7947 */ /* 0x000fea0003800000 */
.L_x_4077:
[----:B------:R0:W5:Y:S01]  /*fc90*/  LDG.E.64 R18, desc[UR36][R2.64] ;  /* 0x0000002402127981 */ /* 0x000162000c1e1b00 */
[----:B------:R-:W-:Y:S05]  /*fca0*/  BRA `(.L_x_4072) ;  /* 0x0000000800b47947 */ /* 0x000fea0003800000 */
.L_x_4067:
        /* <DEDUP_REMOVED lines=13> */
.L_x_4081:
[----:B------:R0:W5:Y:S01]  /*fd80*/  LDG.E.64 R18, desc[UR36][R2.64] ;  /* 0x0000002402127981 */ /* 0x000162000c1e1b00 */
[----:B------:R-:W-:Y:S05]  /*fd90*/  BRA `(.L_x_4072) ;  /* 0x0000000800787947 */ /* 0x000fea0003800000 */
.L_x_4080:
[----:B------:R-:W-:-:S13]  /*fda0*/  ISETP.NE.AND P0, PT, R0, 0xf, PT ;  /* 0x0000000f0000780c */ /* 0x000fda0003f05270 */
[----:B------:R-:W-:Y:S05]  /*fdb0*/  @!P0 BRA `(.L_x_4082) ;  /* 0x0000000000a48947 */ /* 0x000fea0003800000 */
[----:B------:R-:W-:-:S13]  /*fdc0*/  ISETP.NE.AND P0, PT, R0, 0x17, PT ;  /* 0x000000170000780c */ /* 0x000fda0003f05270 */
[----:B------:R-:W-:Y:S05]  /*fdd0*/  @!P0 BRA `(.L_x_4083) ;  /* 0x0000000000608947 */ /* 0x000fea0003800000 */
[----:B------:R-:W-:-:S13]  /*fde0*/  ISETP.NE.AND P0, PT, R0, 0x18, PT ;  /* 0x000000180000780c */ /* 0x000fda0003f05270 */
[----:B------:R-:W-:Y:S05]  /*fdf0*/  @P0 BRA `(.L_x_4071) ;  /* 0x0000000800040947 */ /* 0x000fea0003800000 */
[----:B------:R-:W2:Y:S01]  /*fe00*/  LDG.E.U8 R0, desc[UR36][R2.64] ;  /* 0x0000002402007981 */ /* 0x000ea2000c1e1100 */
[----:B------:R-:W-:Y:S01]  /*fe10*/  IMAD.MOV.U32 R8, RZ, RZ, -0x800000 ;  /* 0xff800000ff087424 */ /* 0x000fe200078e00ff */
[----:B--2---:R-:W-:-:S04]  /*fe20*/  SHF.L.U32 R0, R0, 0x18, RZ ;  /* 0x0000001800007819 */ /* 0x004fc800000006ff */
        /* <DEDUP_REMOVED lines=19> */
.L_x_4083:
        /* <DEDUP_REMOVED lines=15> */
.L_x_4082:
[----:B------:R-:W2:Y:S02]  /*10050*/  LDG.E.U16 R0, desc[UR36][R2.64] ;  /* 0x0000002402007981 */ /* 0x000ea4000c1e1500 */
[----:B--2---:R-:W-:-:S04]  /*10060*/  IMAD.U32 R0, R0, 0x10000, RZ ;  /* 0x0001000000007824 */ /* 0x004fc800078e00ff */
[----:B------:R-:W-:-:S04]  /*10070*/  FMUL.FTZ R0, R0, 1 ;  /* 0x3f80000000007820 */ /* 0x000fc80000410000 */
[----:B------:R0:W2:Y:S01]  /*10080*/  F2F.F64.F32 R18, R0 ;  /* 0x0000000000127310 */ /* 0x0000a20000201800 */
[----:B------:R-:W-:Y:S05]  /*10090*/  BRA `(.L_x_4072) ;  /* 0x0000000400b87947 */ /* 0x000fea0003800000 */
.L_x_4079:
        /* <DEDUP_REMOVED lines=11> */
.L_x_4086:
        /* <DEDUP_REMOVED lines=21> */
.L_x_4090:
[----:B------:R-:W-:Y:S05]  /*102a0*/  BSYNC B1 ;  /* 0x0000000000017941 */ /* 0x000fea0003800000 */
.L_x_4089:
[----:B------:R-:W-:Y:S01]  /*102b0*/  LEA R3, R0, 0x3b800000, 0x17 ;  /* 0x3b80000000037811 */ /* 0x000fe200078eb8ff */
[----:B------:R-:W-:-:S05]  /*102c0*/  IMAD.SHL.U32 R0, R2, 0x100000, RZ ;  /* 0x0010000002007824 */ /* 0x000fca00078e00ff */
[----:B------:R-:W-:-:S07]  /*102d0*/  LOP3.LUT R0, R3, R0, R4, 0xfe, !PT ;  /* 0x0000000003007212 */ /* 0x000fce00078efe04 */
.L_x_4088:
[----:B------:R-:W-:Y:S05]  /*102e0*/  BSYNC B0 ;  /* 0x0000000000007941 */ /* 0x000fea0003800000 */
.L_x_4087:
[----:B------:R-:W-:-:S04]  /*102f0*/  FMUL.FTZ R0, R0, 1 ;  /* 0x3f80000000007820 */ /* 0x000fc80000410000 */
[----:B------:R0:W2:Y:S01]  /*10300*/  F2F.F64.F32 R18, R0 ;  /* 0x0000000000127310 */ /* 0x0000a20000201800 */
[----:B------:R-:W-:Y:S05]  /*10310*/  BRA `(.L_x_4072) ;  /* 0x0000000400187947 */ /* 0x000fea0003800000 */
.L_x_4085:
        /* <DEDUP_REMOVED lines=21> */
.L_x_4094:
[----:B------:R-:W-:Y:S05]  /*10470*/  BSYNC B1 ;  /* 0x0000000000017941 */ /* 0x000fea0003800000 */
.L_x_4093:
[----:B------:R-:W-:Y:S01]  /*10480*/  LEA R3, R0, 0x37800000, 0x17 ;  /* 0x3780000000037811 */ /* 0x000fe200078eb8ff */
[----:B------:R-:W-:-:S05]  /*10490*/  IMAD.SHL.U32 R0, R2, 0x200000, RZ ;  /* 0x0020000002007824 */ /* 0x000fca00078e00ff */
[----:B------:R-:W-:-:S07]  /*104a0*/  LOP3.LUT R0, R3, R0, R4, 0xfe, !PT ;  /* 0x0000000003007212 */ /* 0x000fce00078efe04 */
.L_x_4092:
[----:B------:R-:W-:Y:S05]  /*104b0*/  BSYNC B0 ;  /* 0x0000000000007941 */ /* 0x000fea0003800000 */
.L_x_4091:
[----:B------:R-:W-:-:S04]  /*104c0*/  FMUL.FTZ R0, R0, 1 ;  /* 0x3f80000000007820 */ /* 0x000fc80000410000 */
[----:B------:R0:W2:Y:S01]  /*104d0*/  F2F.F64.F32 R18, R0 ;  /* 0x0000000000127310 */ /* 0x0000a20000201800 */
[----:B------:R-:W-:Y:S05]  /*104e0*/  BRA `(.L_x_4072) ;  /* 0x0000000000a47947 */ /* 0x000fea0003800000 */
.L_x_4084:
        /* <DEDUP_REMOVED lines=14> */
.L_x_4098:
[----:B------:R-:W-:Y:S05]  /*105d0*/  BSYNC B0 ;  /* 0x0000000000007941 */ /* 0x000fea0003800000 */
.L_x_4097:
[----:B------:R-:W-:-:S04]  /*105e0*/  FMUL.FTZ R0, R0, 1 ;  /* 0x3f80000000007820 */ /* 0x000fc80000410000 */
[----:B------:R0:W2:Y:S01]  /*105f0*/  F2F.F64.F32 R18, R0 ;  /* 0x0000000000127310 */ /* 0x0000a20000201800 */
[----:B------:R-:W-:Y:S05]  /*10600*/  BRA `(.L_x_4072) ;  /* 0x00000000005c7947 */ /* 0x000fea0003800000 */
.L_x_4071:
        /* <DEDUP_REMOVED lines=16> */
.L_x_4099:
[----:B------:R-:W-:Y:S01]  /*10710*/  CS2R R18, SRZ ;  /* 0x0000000000127805 */ /* 0x000fe2000001ff00 */
[----:B------:R-:W-:Y:S06]  /*10720*/  BRA `(.L_x_4072) ;  /* 0x0000000000147947 */ /* 0x000fec0003800000 */
.L_x_4096:
[----:B------:R-:W2:Y:S02]  /*10730*/  LDG.E.64 R18, desc[UR36][R2.64] ;  /* 0x0000002402127981 */ /* 0x000ea4000c1e1b00 */
[----:B--2---:R-:W0:Y:S01]  /*10740*/  I2F.F64.U64 R18, R18 ;  /* 0x0000001200127312 */ /* 0x004e220000301800 */
[----:B------:R-:W-:Y:S05]  /*10750*/  BRA `(.L_x_4072) ;  /* 0x0000000000087947 */ /* 0x000fea0003800000 */
.L_x_4095:
[----:B------:R-:W2:Y:S02]  /*10760*/  LDG.E R2, desc[UR36][R2.64] ;  /* 0x0000002402027981 */ /* 0x000ea4000c1e1900 */
[----:B--2---:R0:W2:Y:S02]  /*10770*/  I2F.F64.U32 R18, R2 ;  /* 0x0000000200127312 */ /* 0x0040a40000201800 */
.L_x_4072:
[----:B0---4-:R-:W0:Y:S02]  /*10780*/  LDC.U8 R2, c[0x0][0x491] ;  /* 0x00012440ff027b82 */ /* 0x011e240000000000 */
        /* <DEDUP_REMOVED lines=12> */
[----:B0-----:R-:W-:Y:S01]  /*10850*/  STG.E.U8 desc[UR36][R22.64], R17 ;  /* 0x0000001116007986 */ /* 0x001fe2000c101124 */
[----:B------:R-:W-:Y:S05]  /*10860*/  EXIT ;  /* 0x000000000000794d */ /* 0x000fea0003800000 */
.L_x_4103:
[----:B-1-3-5:R-:W0:Y:S02]  /*10870*/  F2I.S64.F64.TRUNC R16, R16 ;  /* 0x0000001000107311 */ /* 0x02ae24000030d900 */
[----:B0-----:R-:W-:-:S05]  /*10880*/  IMAD.MOV.U32 R3, RZ, RZ, R16 ;  /* 0x000000ffff037224 */ /* 0x001fca00078e0010 */
[----:B------:R-:W-:Y:S01]  /*10890*/  STG.E.U8 desc[UR36][R22.64], R3 ;  /* 0x0000000316007986 */ /* 0x000fe2000c101124 */
[----:B------:R-:W-:Y:S05]  /*108a0*/  EXIT ;  /* 0x000000000000794d */ /* 0x000fea0003800000 */
.L_x_4102:
[----:B------:R-:W-:-:S13]  /*108b0*/  ISETP.NE.AND P0, PT, R0, 0x2, PT ;  /* 0x000000020000780c */ /* 0x000fda0003f05270 */
[----:B------:R-:W-:Y:S05]  /*108c0*/  @!P0 BRA `(.L_x_4105) ;  /* 0x0000000000288947 */ /* 0x000fea0003800000 */
[----:B------:R-:W-:-:S13]  /*108d0*/  ISETP.NE.AND P0, PT, R0, 0x3, PT ;  /* 0x000000030000780c */ /* 0x000fda0003f05270 */
[----:B------:R-:W-:Y:S05]  /*108e0*/  @!P0 BRA `(.L_x_4106) ;  /* 0x0000000000148947 */ /* 0x000fea0003800000 */
[----:B------:R-:W-:-:S13]  /*108f0*/  ISETP.NE.AND P0, PT, R0, 0x4, PT ;  /* 0x000000040000780c */ /* 0x000fda0003f05270 */
[----:B------:R-:W-:Y:S05]  /*10900*/  @P0 BRA `(.L_x_4104) ;  /* 0x0000000c00980947 */ /* 0x000fea0003800000 */
[----:B-1-3-5:R-:W0:Y:S02]  /*10910*/  F2I.S64.F64.TRUNC R16, R16 ;  /* 0x0000001000107311 */ /* 0x02ae24000030d900 */
[----:B0-----:R-:W-:Y:S01]  /*10920*/  STG.E.64 desc[UR36][R22.64], R16 ;  /* 0x0000001016007986 */ /* 0x001fe2000c101b24 */
[----:B------:R-:W-:Y:S05]  /*10930*/  EXIT ;  /* 0x000000000000794d */ /* 0x000fea0003800000 */
.L_x_4106:
[----:B-1-3-5:R-:W0:Y:S02]  /*10940*/  F2I.F64.TRUNC R17, R16 ;  /* 0x0000001000117311 */ /* 0x02ae24000030d100 */
[----:B0-----:R-:W-:Y:S01]  /*10950*/  STG.E desc[UR36][R22.64], R17 ;  /* 0x0000001116007986 */ /* 0x001fe2000c101924 */
[----:B------:R-:W-:Y:S05]  /*10960*/  EXIT ;  /* 0x000000000000794d */ /* 0x000fea0003800000 */
.L_x_4105:
[----:B-1-3-5:R-:W0:Y:S02]  /*10970*/  F2I.F64.TRUNC R17, R16 ;  /* 0x0000001000117311 */ /* 0x02ae24000030d100 */
[----:B0-----:R-:W-:Y:S01]  /*10980*/  STG.E.U16 desc[UR36][R22.64], R17 ;  /* 0x0000001116007986 */ /* 0x001fe2000c101524 */
[----:B------:R-:W-:Y:S05]  /*10990*/  EXIT ;  /* 0x000000000000794d */ /* 0x000fea0003800000 */
.L_x_4101:
        /* <DEDUP_REMOVED lines=11> */
[----:B------:R-:W-:Y:S01]  /*10a50*/  STG.E desc[UR36][R22.64], R3 ;  /* 0x0000000316007986 */ /* 0x000fe2000c101924 */
[----:B------:R-:W-:Y:S05]  /*10a60*/  EXIT ;  /* 0x000000000000794d */ /* 0x000fea0003800000 */
.L_x_4108:
[----:B------:R-:W-:Y:S01]  /*10a70*/  UMOV UR4, 0xf0000000 ;  /* 0xf000000000047882 */ /* 0x000fe20000000000 */
[----:B------:R-:W-:Y:S01]  /*10a80*/  UMOV UR5, 0x380fffff ;  /* 0x380fffff00057882 */ /* 0x000fe20000000000 */
[----:B-1-3-5:R-:W0:Y:S01]  /*10a90*/  F2F.F32.F64 R0, R16 ;  /* 0x0000001000007310 */ /* 0x02ae220000301000 */
[----:B------:R-:W-:-:S14]  /*10aa0*/  DSETP.GEU.AND P0, PT, |R16|, UR4, PT ;  /* 0x0000000410007e2a */ /* 0x000fdc000bf0e200 */
[----:B0-----:R-:W-:-:S05]  /*10ab0*/  @!P0 FMUL R0, R0, 1.175494350822287508e-38 ;  /* 0x0080000000008820 */ /* 0x001fca0000400000 */
[----:B------:R-:W-:-:S05]  /*10ac0*/  F2FP.F16.F32.PACK_AB R0, RZ, R0 ;  /* 0x00000000ff00723e */ /* 0x000fca00000000ff */
[----:B------:R-:W-:Y:S01]  /*10ad0*/  STG.E.U16 desc[UR36][R22.64], R0 ;  /* 0x0000000016007986 */ /* 0x000fe2000c101524 */
[----:B------:R-:W-:Y:S05]  /*10ae0*/  EXIT ;  /* 0x000000000000794d */ /* 0x000fea0003800000 */
.L_x_4107:
        /* <DEDUP_REMOVED lines=8> */
[----:B--2--5:R-:W0:Y:S01]  /*10b70*/  F2F.F32.F64 R3, R18 ;  /* 0x0000001200037310 */ /* 0x024e220000301000 */
[----:B------:R-:W-:Y:S02]  /*10b80*/  DSETP.GEU.AND P0, PT, |R18|, UR4, PT ;  /* 0x0000000412007e2a */ /* 0x000fe4000bf0e200 */
[----:B-1-3--:R-:W-:-:S05]  /*10b90*/  DSETP.GEU.AND P1, PT, |R16|, UR4, PT ;  /* 0x0000000410007e2a */ /* 0x00afca000bf2e200 */
[----:B------:R-:W1:Y:S07]  /*10ba0*/  F2F.F32.F64 R2, R16 ;  /* 0x0000001000027310 */ /* 0x000e6e0000301000 */
[----:B0-----:R-:W-:Y:S02]  /*10bb0*/  @!P0 FMUL R3, R3, 1.175494350822287508e-38 ;  /* 0x0080000003038820 */ /* 0x001fe40000400000 */
[----:B-1----:R-:W-:-:S05]  /*10bc0*/  @!P1 FMUL R2, R2, 1.175494350822287508e-38 ;  /* 0x0080000002029820 */ /* 0x002fca0000400000 */
[----:B------:R-:W-:Y:S01]  /*10bd0*/  STG.E.64 desc[UR36][R22.64], R2 ;  /* 0x0000000216007986 */ /* 0x000fe2000c101b24 */
[----:B------:R-:W-:Y:S05]  /*10be0*/  EXIT ;  /* 0x000000000000794d */ /* 0x000fea0003800000 */
.L_x_4110:
[----:B------:R-:W-:Y:S01]  /*10bf0*/  UMOV UR4, 0xf0000000 ;  /* 0xf000000000047882 */ /* 0x000fe20000000000 */
[----:B------:R-:W-:Y:S01]  /*10c00*/  UMOV UR5, 0x380fffff ;  /* 0x380fffff00057882 */ /* 0x000fe20000000000 */
[----:B-1-3-5:R-:W0:Y:S01]  /*10c10*/  F2F.F32.F64 R3, R16 ;  /* 0x0000001000037310 */ /* 0x02ae220000301000 */
[----:B------:R-:W-:Y:S02]  /*10c20*/  DSETP.GEU.AND P0, PT, |R16|, UR4, PT ;  /* 0x0000000410007e2a */ /* 0x000fe4000bf0e200 */
[----:B--2---:R-:W-:-:S05]  /*10c30*/  DSETP.GEU.AND P1, PT, |R18|, UR4, PT ;  /* 0x0000000412007e2a */ /* 0x004fca000bf2e200 */
[----:B------:R-:W1:Y:S07]  /*10c40*/  F2F.F32.F64 R0, R18 ;  /* 0x0000001200007310 */ /* 0x000e6e0000301000 */
[----:B0-----:R-:W-:Y:S02]  /*10c50*/  @!P0 FMUL R3, R3, 1.175494350822287508e-38 ;  /* 0x0080000003038820 */ /* 0x001fe40000400000 */
[----:B-1----:R-:W-:-:S05]  /*10c60*/  @!P1 FMUL R0, R0, 1.175494350822287508e-38 ;  /* 0x0080000000009820 */ /* 0x002fca0000400000 */
[----:B------:R-:W-:-:S05]  /*10c70*/  F2FP.F16.F32.PACK_AB R3, R0, R3 ;  /* 0x000000030003723e */ /* 0x000fca00000000ff */
[----:B------:R-:W-:Y:S01]  /*10c80*/  STG.E desc[UR36][R22.64], R3 ;  /* 0x0000000316007986 */ /* 0x000fe2000c101924 */
[----:B------:R-:W-:Y:S05]  /*10c90*/  EXIT ;  /* 0x000000000000794d */ /* 0x000fea0003800000 */
.L_x_4109:
[----:B-1-3-5:R-:W-:Y:S01]  /*10ca0*/  STG.E.64 desc[UR36][R22.64], R16 ;  /* 0x0000001016007986 */ /* 0x02afe2000c101b24 */
[----:B------:R-:W-:Y:S05]  /*10cb0*/  EXIT ;  /* 0x000000000000794d */ /* 0x000fea0003800000 */
.L_x_4100:
        /* <DEDUP_REMOVED lines=8> */
[----:B--2--5:R-:W-:-:S06]  /*10d40*/  DSETP.NEU.AND P0, PT, R18, RZ, PT ;  /* 0x000000ff1200722a */ /* 0x024fcc0003f0d000 */
[----:B-1-3--:R-:W-:-:S06]  /*10d50*/  DSETP.NEU.OR P0, PT, R16, RZ, P0 ;  /* 0x000000ff1000722a */ /* 0x00afcc000070d400 */
[----:B------:R-:W-:-:S05]  /*10d60*/  SEL R3, RZ, 0x1, !P0 ;  /* 0x00000001ff037807 */ /* 0x000fca0004000000 */
[----:B------:R-:W-:Y:S01]  /*10d70*/  STG.E.U8 desc[UR36][R22.64], R3 ;  /* 0x0000000316007986 */ /* 0x000fe2000c101124 */
[----:B------:R-:W-:Y:S05]  /*10d80*/  EXIT ;  /* 0x000000000000794d */ /* 0x000fea0003800000 */
.L_x_4113:
[----:B-123-5:R-:W-:Y:S01]  /*10d90*/  STG.E.128 desc[UR36][R22.64], R16 ;  /* 0x0000001016007986 */ /* 0x02efe2000c101d24 */
[----:B------:R-:W-:Y:S05]  /*10da0*/  EXIT ;  /* 0x000000000000794d */ /* 0x000fea0003800000 */
.L_x_4112:
        /* <DEDUP_REMOVED lines=25> */
.L_x_4117:
[----:B------:R-:W-:Y:S05]  /*10f40*/  BSYNC B0 ;  /* 0x0000000000007941 */ /* 0x000fea0003800000 */
.L_x_4116:
[----:B------:R-:W-:-:S05]  /*10f50*/  LOP3.LUT R3, R0, R3, RZ, 0xfc, !PT ;  /* 0x0000000300037212 */ /* 0x000fca00078efcff */
[----:B------:R-:W-:Y:S01]  /*10f60*/  STG.E.U8 desc[UR36][R22.64], R3 ;  /* 0x0000000316007986 */ /* 0x000fe2000c101124 */
[----:B------:R-:W-:Y:S05]  /*10f70*/  EXIT ;  /* 0x000000000000794d */ /* 0x000fea0003800000 */
.L_x_4115:
        /* <DEDUP_REMOVED lines=17> */
.L_x_4119:
[----:B------:R-:W-:Y:S02]  /*11090*/  ISETP.GT.U32.AND P0, PT, R2, 0x7f800000, PT ;  /* 0x7f8000000200780c */ /* 0x000fe40003f04070 */
[----:B------:R-:W-:-:S04]  /*110a0*/  MOV R0, 0x7f ;  /* 0x0000007f00007802 */ /* 0x000fc80000000f00 */
[----:B------:R-:W-:-:S07]  /*110b0*/  SEL R0, R0, 0x7c, P0 ;  /* 0x0000007c00007807 */ /* 0x000fce0000000000 */
.L_x_4120:
[----:B------:R-:W-:Y:S05]  /*110c0*/  BSYNC B0 ;  /* 0x0000000000007941 */ /* 0x000fea0003800000 */
.L_x_4118:
[----:B------:R-:W-:-:S04]  /*110d0*/  LOP3.LUT R2, R3, 0x80000000, RZ, 0xc0, !PT ;  /* 0x8000000003027812 */ /* 0x000fc800078ec0ff */
[----:B------:R-:W-:-:S04]  /*110e0*/  SHF.R.U32.HI R3, RZ, 0x18, R2 ;  /* 0x00000018ff037819 */ /* 0x000fc80000011602 */
[----:B------:R-:W-:-:S05]  /*110f0*/  LOP3.LUT R3, R0, R3, RZ, 0xfc, !PT ;  /* 0x0000000300037212 */ /* 0x000fca00078efcff */
[----:B------:R-:W-:Y:S01]  /*11100*/  STG.E.U8 desc[UR36][R22.64], R3 ;  /* 0x0000000316007986 */ /* 0x000fe2000c101124 */
[----:B------:R-:W-:Y:S05]  /*11110*/  EXIT ;  /* 0x000000000000794d */ /* 0x000fea0003800000 */
.L_x_4114:
[----:B------:R-:W-:Y:S01]  /*11120*/  UMOV UR4, 0xf0000000 ;  /* 0xf000000000047882 */ /* 0x000fe20000000000 */
[----:B------:R-:W-:Y:S01]  /*11130*/  UMOV UR5, 0x380fffff ;  /* 0x380fffff00057882 */ /* 0x000fe20000000000 */
[----:B-1-3-5:R-:W0:Y:S01]  /*11140*/  F2F.F32.F64 R0, R16 ;  /* 0x0000001000007310 */ /* 0x02ae220000301000 */
[----:B------:R-:W-:-:S14]  /*11150*/  DSETP.GEU.AND P0, PT, |R16|, UR4, PT ;  /* 0x0000000410007e2a */ /* 0x000fdc000bf0e200 */
[----:B0-----:R-:W-:-:S05]  /*11160*/  @!P0 FMUL R0, R0, 1.175494350822287508e-38 ;  /* 0x0080000000008820 */ /* 0x001fca0000400000 */
[----:B------:R-:W-:-:S05]  /*11170*/  F2FP.BF16.F32.PACK_AB R0, RZ, R0 ;  /* 0x00000000ff00723e */ /* 0x000fca00000010ff */
[----:B------:R-:W-:Y:S01]  /*11180*/  STG.E.U16 desc[UR36][R22.64], R0 ;  /* 0x0000000016007986 */ /* 0x000fe2000c101524 */
[----:B------:R-:W-:Y:S05]  /*11190*/  EXIT ;  /* 0x000000000000794d */ /* 0x000fea0003800000 */
.L_x_4111:
        /* <DEDUP_REMOVED lines=9> */
[----:B0-----:R-:W-:Y:S01]  /*11230*/  STG.E.U16 desc[UR36][R22.64], R17 ;  /* 0x0000001116007986 */ /* 0x001fe2000c101524 */
[----:B------:R-:W-:Y:S05]  /*11240*/  EXIT ;  /* 0x000000000000794d */ /* 0x000fea0003800000 */
.L_x_4123:
        /* <DEDUP_REMOVED lines=21> */
.L_x_4126:
[----:B------:R-:W-:-:S04]  /*113a0*/  LOP3.LUT R2, R3, 0x80000000, RZ, 0xc0, !PT ;  /* 0x8000000003027812 */ /* 0x000fc800078ec0ff */
[----:B------:R-:W-:-:S04]  /*113b0*/  SHF.R.U32.HI R3, RZ, 0x18, R2 ;  /* 0x00000018ff037819 */ /* 0x000fc80000011602 */
[----:B------:R-:W-:-:S04]  /*113c0*/  LOP3.LUT R0, R0, R3, RZ, 0xfc, !PT ;  /* 0x0000000300007212 */ /* 0x000fc800078efcff */
[----:B------:R-:W-:-:S07]  /*113d0*/  PRMT R11, R0, 0x7610, R11 ;  /* 0x00007610000b7816 */ /* 0x000fce000000000b */
.L_x_4125:
[----:B------:R-:W-:Y:S05]  /*113e0*/  BSYNC B0 ;  /* 0x0000000000007941 */ /* 0x000fea0003800000 */
.L_x_4124:
[----:B------:R-:W-:Y:S01]  /*113f0*/  STG.E.U8 desc[UR36][R22.64], R11 ;  /* 0x0000000b16007986 */ /* 0x000fe2000c101124 */
[----:B------:R-:W-:Y:S05]  /*11400*/  EXIT ;  /* 0x000000000000794d */ /* 0x000fea0003800000 */
.L_x_4122:
        /* <DEDUP_REMOVED lines=21> */
.L_x_4129:
[----:B------:R-:W-:-:S04]  /*11560*/  LOP3.LUT R2, R3, 0x80000000, RZ, 0xc0, !PT ;  /* 0x8000000003027812 */ /* 0x000fc800078ec0ff */
[----:B------:R-:W-:-:S04]  /*11570*/  SHF.R.U32.HI R3, RZ, 0x18, R2 ;  /* 0x00000018ff037819 */ /* 0x000fc80000011602 */
[----:B------:R-:W-:-:S04]  /*11580*/  LOP3.LUT R0, R0, R3, RZ, 0xfc, !PT ;  /* 0x0000000300007212 */ /* 0x000fc800078efcff */
[----:B------:R-:W-:-:S07]  /*11590*/  PRMT R11, R0, 0x7610, R11 ;  /* 0x00007610000b7816 */ /* 0x000fce000000000b */
.L_x_4128:
[----:B------:R-:W-:Y:S05]  /*115a0*/  BSYNC B0 ;  /* 0x0000000000007941 */ /* 0x000fea0003800000 */
.L_x_4127:
[----:B------:R-:W-:Y:S01]  /*115b0*/  STG.E.U8 desc[UR36][R22.64], R11 ;  /* 0x0000000b16007986 */ /* 0x000fe2000c101124 */
[----:B------:R-:W-:Y:S05]  /*115c0*/  EXIT ;  /* 0x000000000000794d */ /* 0x000fea0003800000 */
.L_x_4121:
        /* <DEDUP_REMOVED lines=26> */
.L_x_4104:
[----:B------:R-:W-:Y:S01]  /*11770*/  MOV R0, 0x0 ;  /* 0x0000000000007802 */ /* 0x000fe20000000f00 */
[----:B------:R-:W-:Y:S01]  /*11780*/  ULDC.64 UR4, c[0x4][0x118] ;  /* 0x0100460000047ab9 */ /* 0x000fe20000000a00 */
[----:B------:R-:W-:Y:S01]  /*11790*/  ULDC.64 UR6, c[0x4][0x10] ;  /* 0x0100040000067ab9 */ /* 0x000fe20000000a00 */
[----:B------:R-:W-:Y:S01]  /*117a0*/  IMAD.U32 R4, RZ, RZ, UR4 ;  /* 0x00000004ff047e24 */ /* 0x000fe2000f8e00ff */
[----:B------:R0:W4:Y:S01]  /*117b0*/  LDC.64 R2, c[0x4][R0] ;  /* 0x0100000000027b82 */ /* 0x0001220000000a00 */
        /* <DEDUP_REMOVED lines=11> */
.L_x_4132:
[----:B------:R-:W-:Y:S05]  /*11870*/  EXIT ;  /* 0x000000000000794d */ /* 0x000fea0003800000 */
.L_x_4131:
[----:B-1-3-5:R-:W0:Y:S02]  /*11880*/  F2I.U64.F64.TRUNC R16, R16 ;  /* 0x0000001000107311 */ /* 0x02ae24000030d800 */
[----:B0-----:R-:W-:Y:S01]  /*11890*/  STG.E.64 desc[UR36][R22.64], R16 ;  /* 0x0000001016007986 */ /* 0x001fe2000c101b24 */
[----:B------:R-:W-:Y:S05]  /*118a0*/  EXIT ;  /* 0x000000000000794d */ /* 0x000fea0003800000 */
.L_x_4130:
[----:B-1-3-5:R-:W0:Y:S02]  /*118b0*/  F2I.U32.F64.TRUNC R17, R16 ;  /* 0x0000001000117311 */ /* 0x02ae24000030d000 */
[----:B0-----:R-:W-:Y:S01]  /*118c0*/  STG.E desc[UR36][R22.64], R17 ;  /* 0x0000001116007986 */ /* 0x001fe2000c101924 */
[----:B------:R-:W-:Y:S05]  /*118d0*/  EXIT ;  /* 0x000000000000794d */ /* 0x000fea0003800000 */
.L_x_4133:
        /* <DEDUP_REMOVED lines=10> */
.L_x_4614:


//--------------------- .text._ZN2at6native27unrolled_elementwise_kernelIZZZNS0_54_GLOBAL__N__7dbc7496_16_ComplexKernel_cu_b2145a98_311019complex_kernel_cudaERNS_14TensorIteratorEENKUlvE_clEvENKUlvE_clEvEUlddE_St5arrayIPcLm3EELi4E23TrivialOffsetCalculatorILi2EjESB_ILi1EjENS0_6memory12LoadWithCastILi2EEENSE_13StoreWithCastILi1EEEEEviT_T0_T2_T3_T4_T5_ --------------------------
	.section	.text._ZN2at6native27unrolled_elementwise_kernelIZZZNS0_54_GLOBAL__N__7dbc7496_16_ComplexKernel_cu_b2145a98_311019complex_kernel_cudaERNS_14TensorIteratorEENKUlvE_clEvENKUlvE_clEvEUlddE_St5arrayIPcLm3EELi4E23TrivialOffsetCalculatorILi2EjESB_ILi1EjENS0_6memory12LoadWithCastILi2EEENSE_13StoreWithCastILi1EEEEEviT_T0_T2_T3_T4_T5_,"ax",@progbits
	.align	128
        .global         _ZN2at6native27unrolled_elementwise_kernelIZZZNS0_54_GLOBAL__N__7dbc7496_16_ComplexKernel_cu_b2145a98_311019complex_kernel_cudaERNS_14TensorIteratorEENKUlvE_clEvENKUlvE_clEvEUlddE_St5arrayIPcLm3EELi4E23TrivialOffsetCalculatorILi2EjESB_ILi1EjENS0_6memory12LoadWithCastILi2EEENSE_13StoreWithCastILi1EEEEEviT_T0_T2_T3_T4_T5_
        .type           _ZN2at6native27unrolled_elementwise_kernelIZZZNS0_54_GLOBAL__N__7dbc7496_16_ComplexKernel_cu_b2145a98_311019complex_kernel_cudaERNS_14TensorIteratorEENKUlvE_clEvENKUlvE_clEvEUlddE_St5arrayIPcLm3EELi4E23TrivialOffsetCalculatorILi2EjESB_ILi1EjENS0_6memory12LoadWithCastILi2EEENSE_13StoreWithCastILi1EEEEEviT_T0_T2_T3_T4_T5_,@function
        .size           _ZN2at6native27unrolled_elementwise_kernelIZZZNS0_54_GLOBAL__N__7dbc7496_16_ComplexKernel_cu_b2145a98_311019complex_kernel_cudaERNS_14TensorIteratorEENKUlvE_clEvENKUlvE_clEvEUlddE_St5arrayIPcLm3EELi4E23TrivialOffsetCalculatorILi2EjESB_ILi1EjENS0_6memory12LoadWithCastILi2EEENSE_13StoreWithCastILi1EEEEEviT_T0_T2_T3_T4_T5_,(.L_x_4615 - _ZN2at6native27unrolled_elementwise_kernelIZZZNS0_54_GLOBAL__N__7dbc7496_16_ComplexKernel_cu_b2145a98_311019complex_kernel_cudaERNS_14TensorIteratorEENKUlvE_clEvENKUlvE_clEvEUlddE_St5arrayIPcLm3EELi4E23TrivialOffsetCalculatorILi2EjESB_ILi1EjENS0_6memory12LoadWithCastILi2EEENSE_13StoreWithCastILi1EEEEEviT_T0_T2_T3_T4_T5_)
        .other          _ZN2at6native27unrolled_elementwise_kernelIZZZNS0_54_GLOBAL__N__7dbc7496_16_ComplexKernel_cu_b2145a98_311019complex_kernel_cudaERNS_14TensorIteratorEENKUlvE_clEvENKUlvE_clEvEUlddE_St5arrayIPcLm3EELi4E23TrivialOffsetCalculatorILi2EjESB_ILi1EjENS0_6memory12LoadWithCastILi2EEENSE_13StoreWithCastILi1EEEEEviT_T0_T2_T3_T4_T5_,@"STO_CUDA_ENTRY STV_DEFAULT"
_ZN2at6native27unrolled_elementwise_kernelIZZZNS0_54_GLOBAL__N__7dbc7496_16_ComplexKernel_cu_b2145a98_311019complex_kernel_cudaERNS_14TensorIteratorEENKUlvE_clEvENKUlvE_clEvEUlddE_St5arrayIPcLm3EELi4E23TrivialOffsetCalculatorILi2EjESB_ILi1EjENS0_6memory12LoadWithCastILi2EEENSE_13StoreWithCastILi1EEEEEviT_T0_T2_T3_T4_T5_:
.text._ZN2at6native27unrolled_elementwise_kernelIZZZNS0_54_GLOBAL__N__7dbc7496_16_ComplexKernel_cu_b2145a98_311019complex_kernel_cudaERNS_14TensorIteratorEENKUlvE_clEvENKUlvE_clEvEUlddE_St5arrayIPcLm3EELi4E23TrivialOffsetCalculatorILi2EjESB_ILi1EjENS0_6memory12LoadWithCastILi2EEENSE_13StoreWithCastILi1EEEEEviT_T0_T2_T3_T4_T5_:
[----:B------:R-:W0:Y:S01]  /*0000*/  LDC R1, c[0x0][0x28] ;  /* 0x00000a00ff017b82 */ /* 0x000e220000000800 */
[----:B------:R-:W1:Y:S07]  /*0010*/  S2R R32, SR_CTAID.X ;  /* 0x0000000000207919 */ /* 0x000e6e0000002500 */
[----:B------:R-:W1:Y:S01]  /*0020*/  LDC R33, c[0x0][0x210] ;  /* 0x00008400ff217b82 */ /* 0x000e620000000800 */
[----:B------:R-:W-:Y:S01]  /*0030*/  ULDC.64 UR36, c[0x0][0x208] ;  /* 0x0000820000247ab9 */ /* 0x000fe20000000a00 */
[----:B------:R-:W-:Y:S01]  /*0040*/  BSSY B6, `(.L_x_4134) ;  /* 0x00001f2000067945 */ /* 0x000fe20003800000 */
[----:B------:R-:W2:Y:S01]  /*0050*/  S2R R22, SR_TID.X ;  /* 0x0000000000167919 */ /* 0x000ea20000002100 */
[----:B------:R-:W-:-:S02]  /*0060*/  CS2R R28, SRZ ;  /* 0x00000000001c7805 */ /* 0x000fc4000001ff00 */
[----:B------:R-:W-:Y:S02]  /*0070*/  CS2R R36, SRZ ;  /* 0x0000000000247805 */ /* 0x000fe4000001ff00 */
[----:B------:R-:W-:Y:S01]  /*0080*/  CS2R R34, SRZ ;  /* 0x0000000000227805 */ /* 0x000fe2000001ff00 */
[----:B------:R-:W3:Y:S08]  /*0090*/  LDC.U8 R2, c[0x0][0x234] ;  /* 0x00008d00ff027b82 */ /* 0x000ef00000000000 */
        /* <DEDUP_REMOVED lines=24> */
.L_x_4139:
[----:B------:R-:W2:Y:S02]  /*0220*/  LDG.E.U8 R4, desc[UR36][R4.64] ;  /* 0x0000002404047981 */ /* 0x000ea4000c1e1100 */
[----:B--2---:R0:W1:Y:S01]  /*0230*/  I2F.F64.U16 R36, R4 ;  /* 0x0000000400247312 */ /* 0x0040620000101800 */
[----:B------:R-:W-:Y:S05]  /*0240*/  BRA `(.L_x_4141) ;  /* 0x0000000c00747947 */ /* 0x000fea0003800000 */
.L_x_4138:
        /* <DEDUP_REMOVED lines=9> */
.L_x_4143:
[----:B------:R-:W2:Y:S02]  /*02e0*/  LDG.E R4, desc[UR36][R4.64] ;  /* 0x0000002404047981 */ /* 0x000ea4000c1e1900 */
[----:B--2---:R1:W2:Y:S01]  /*02f0*/  I2F.F64 R36, R4 ;  /* 0x0000000400247312 */ /* 0x0042a20000201c00 */
[----:B------:R-:W-:Y:S05]  /*0300*/  BRA `(.L_x_4141) ;  /* 0x0000000c00447947 */ /* 0x000fea0003800000 */
.L_x_4142:
[----:B------:R-:W2:Y:S02]  /*0310*/  LDG.E.U16 R4, desc[UR36][R4.64] ;  /* 0x0000002404047981 */ /* 0x000ea4000c1e1500 */
[----:B--2---:R3:W4:Y:S01]  /*0320*/  I2F.F64.S16 R36, R4 ;  /* 0x0000000400247312 */ /* 0x0047220000101c00 */
[----:B------:R-:W-:Y:S05]  /*0330*/  BRA `(.L_x_4141) ;  /* 0x0000000c00387947 */ /* 0x000fea0003800000 */
.L_x_4137:
        /* <DEDUP_REMOVED lines=10> */
.L_x_4145:
[----:B------:R-:W2:Y:S02]  /*03e0*/  LDG.E.U16 R0, desc[UR36][R4.64] ;  /* 0x0000002404007981 */ /* 0x000ea4000c1e1500 */
[----:B--2---:R-:W-:-:S05]  /*03f0*/  HADD2.F32 R0, -RZ, R0.H0_H0 ;  /* 0x20000000ff007230 */ /* 0x004fca0000004100 */
[----:B------:R-:W-:-:S04]  /*0400*/  FMUL.FTZ R0, R0, 1 ;  /* 0x3f80000000007820 */ /* 0x000fc80000410000 */
[----:B------:R0:W1:Y:S01]  /*0410*/  F2F.F64.F32 R36, R0 ;  /* 0x0000000000247310 */ /* 0x0000620000201800 */
[----:B------:R-:W-:Y:S05]  /*0420*/  BRA `(.L_x_4141) ;  /* 0x0000000800fc7947 */ /* 0x000fea0003800000 */
.L_x_4144:
        /* <DEDUP_REMOVED lines=10> */
.L_x_4147:
[----:B------:R-:W2:Y:S02]  /*04d0*/  LDG.E.U16 R4, desc[UR36][R4.64] ;  /* 0x0000002404047981 */ /* 0x000ea4000c1e1500 */
[----:B--2---:R-:W-:-:S05]  /*04e0*/  HADD2.F32 R0, -RZ, R4.H0_H0 ;  /* 0x20000004ff007230 */ /* 0x004fca0000004100 */
[----:B------:R-:W-:-:S04]  /*04f0*/  FMUL.FTZ R0, R0, 1 ;  /* 0x3f80000000007820 */ /* 0x000fc80000410000 */
[----:B------:R0:W1:Y:S01]  /*0500*/  F2F.F64.F32 R36, R0 ;  /* 0x0000000000247310 */ /* 0x0000620000201800 */
[----:B------:R-:W-:Y:S05]  /*0510*/  BRA `(.L_x_4141) ;  /* 0x0000000800c07947 */ /* 0x000fea0003800000 */
.L_x_4146:
[----:B------:R0:W5:Y:S01]  /*0520*/  LDG.E.64 R36, desc[UR36][R4.64] ;  /* 0x0000002404247981 */ /* 0x000162000c1e1b00 */
[----:B------:R-:W-:Y:S05]  /*0530*/  BRA `(.L_x_4141) ;  /* 0x0000000800b87947 */ /* 0x000fea0003800000 */
.L_x_4136:
        /* <DEDUP_REMOVED lines=13> */
.L_x_4150:
[----:B------:R0:W5:Y:S01]  /*0610*/  LDG.E.64 R36, desc[UR36][R4.64] ;  /* 0x0000002404247981 */ /* 0x000162000c1e1b00 */
[----:B------:R-:W-:Y:S05]  /*0620*/  BRA `(.L_x_4141) ;  /* 0x00000008007c7947 */ /* 0x000fea0003800000 */
.L_x_4149:
        /* <DEDUP_REMOVED lines=28> */
.L_x_4152:
        /* <DEDUP_REMOVED lines=16> */
.L_x_4151:
[----:B------:R-:W2:Y:S02]  /*08f0*/  LDG.E.U16 R0, desc[UR36][R4.64] ;  /* 0x0000002404007981 */ /* 0x000ea4000c1e1500 */
[----:B--2---:R-:W-:-:S04]  /*0900*/  IMAD.U32 R0, R0, 0x10000, RZ ;  /* 0x0001000000007824 */ /* 0x004fc800078e00ff */
[----:B------:R-:W-:-:S04]  /*0910*/  FMUL.FTZ R0, R0, 1 ;  /* 0x3f80000000007820 */ /* 0x000fc80000410000 */
[----:B------:R0:W1:Y:S01]  /*0920*/  F2F.F64.F32 R36, R0 ;  /* 0x0000000000247310 */ /* 0x0000620000201800 */
[----:B------:R-:W-:Y:S05]  /*0930*/  BRA `(.L_x_4141) ;  /* 0x0000000400b87947 */ /* 0x000fea0003800000 */
.L_x_4148:
        /* <DEDUP_REMOVED lines=11> */
.L_x_4155:
        /* <DEDUP_REMOVED lines=21> */
.L_x_4159:
[----:B------:R-:W-:Y:S05]  /*0b40*/  BSYNC B1 ;  /* 0x0000000000017941 */ /* 0x000fea0003800000 */
.L_x_4158:
[----:B------:R-:W-:Y:S01]  /*0b50*/  LEA R5, R0, 0x3b800000, 0x17 ;  /* 0x3b80000000057811 */ /* 0x000fe200078eb8ff */
[----:B------:R-:W-:-:S05]  /*0b60*/  IMAD.SHL.U32 R0, R3, 0x100000, RZ ;  /* 0x0010000003007824 */ /* 0x000fca00078e00ff */
[----:B------:R-:W-:-:S07]  /*0b70*/  LOP3.LUT R0, R5, R0, R6, 0xfe, !PT ;  /* 0x0000000005007212 */ /* 0x000fce00078efe06 */
.L_x_4157:
[----:B------:R-:W-:Y:S05]  /*0b80*/  BSYNC B0 ;  /* 0x0000000000007941 */ /* 0x000fea0003800000 */
.L_x_4156:
[----:B------:R-:W-:-:S04]  /*0b90*/  FMUL.FTZ R0, R0, 1 ;  /* 0x3f80000000007820 */ /* 0x000fc80000410000 */
[----:B------:R0:W1:Y:S01]  /*0ba0*/  F2F.F64.F32 R36, R0 ;  /* 0x0000000000247310 */ /* 0x0000620000201800 */
[----:B------:R-:W-:Y:S05]  /*0bb0*/  BRA `(.L_x_4141) ;  /* 0x0000000400187947 */ /* 0x000fea0003800000 */
.L_x_4154:
        /* <DEDUP_REMOVED lines=21> */
.L_x_4163:
[----:B------:R-:W-:Y:S05]  /*0d10*/  BSYNC B1 ;  /* 0x0000000000017941 */ /* 0x000fea0003800000 */
.L_x_4162:
[----:B------:R-:W-:Y:S01]  /*0d20*/  LEA R5, R0, 0x37800000, 0x17 ;  /* 0x3780000000057811 */ /* 0x000fe200078eb8ff */
[----:B------:R-:W-:-:S05]  /*0d30*/  IMAD.SHL.U32 R0, R3, 0x200000, RZ ;  /* 0x0020000003007824 */ /* 0x000fca00078e00ff */
[----:B------:R-:W-:-:S07]  /*0d40*/  LOP3.LUT R0, R5, R0, R6, 0xfe, !PT ;  /* 0x0000000005007212 */ /* 0x000fce00078efe06 */
.L_x_4161:
[----:B------:R-:W-:Y:S05]  /*0d50*/  BSYNC B0 ;  /* 0x0000000000007941 */ /* 0x000fea0003800000 */
.L_x_4160:
[----:B------:R-:W-:-:S04]  /*0d60*/  FMUL.FTZ R0, R0, 1 ;  /* 0x3f80000000007820 */ /* 0x000fc80000410000 */
[----:B------:R0:W1:Y:S01]  /*0d70*/  F2F.F64.F32 R36, R0 ;  /* 0x0000000000247310 */ /* 0x0000620000201800 */
[----:B------:R-:W-:Y:S05]  /*0d80*/  BRA `(.L_x_4141) ;  /* 0x0000000000a47947 */ /* 0x000fea0003800000 */
.L_x_4153:
        /* <DEDUP_REMOVED lines=14> */
.L_x_4167:
[----:B------:R-:W-:Y:S05]  /*0e70*/  BSYNC B0 ;  /* 0x0000000000007941 */ /* 0x000fea0003800000 */
.L_x_4166:
[----:B------:R-:W-:-:S04]  /*0e80*/  FMUL.FTZ R0, R0, 1 ;  /* 0x3f80000000007820 */ /* 0x000fc80000410000 */
[----:B------:R0:W1:Y:S01]  /*0e90*/  F2F.F64.F32 R36, R0 ;  /* 0x0000000000247310 */ /* 0x0000620000201800 */
[----:B------:R-:W-:Y:S05]  /*0ea0*/  BRA `(.L_x_4141) ;  /* 0x00000000005c7947 */ /* 0x000fea0003800000 */
.L_x_4140:
        /* <DEDUP_REMOVED lines=16> */
.L_x_4168:
[----:B------:R-:W-:Y:S01]  /*0fb0*/  CS2R R36, SRZ ;  /* 0x0000000000247805 */ /* 0x000fe2000001ff00 */
[----:B------:R-:W-:Y:S06]  /*0fc0*/  BRA `(.L_x_4141) ;  /* 0x0000000000147947 */ /* 0x000fec0003800000 */
.L_x_4165:
[----:B------:R-:W2:Y:S02]  /*0fd0*/  LDG.E.64 R36, desc[UR36][R4.64] ;  /* 0x0000002404247981 */ /* 0x000ea4000c1e1b00 */
[----:B--2---:R-:W0:Y:S01]  /*0fe0*/  I2F.F64.U64 R36, R36 ;  /* 0x0000002400247312 */ /* 0x004e220000301800 */
[----:B------:R-:W-:Y:S05]  /*0ff0*/  BRA `(.L_x_4141) ;  /* 0x0000000000087947 */ /* 0x000fea0003800000 */
.L_x_4164:
[----:B------:R-:W2:Y:S02]  /*1000*/  LDG.E R4, desc[UR36][R4.64] ;  /* 0x0000002404047981 */ /* 0x000ea4000c1e1900 */
[----:B--2---:R0:W1:Y:S02]  /*1010*/  I2F.F64.U32 R36, R4 ;  /* 0x0000000400247312 */ /* 0x0040640000201800 */
.L_x_4141:
[----:B01-3--:R-:W0:Y:S01]  /*1020*/  LDC.64 R4, c[0x0][0x228] ;  /* 0x00008a00ff047b82 */ /* 0x00be220000000a00 */
        /* <DEDUP_REMOVED lines=18> */
.L_x_4172:
[----:B------:R-:W3:Y:S02]  /*1150*/  LDG.E.U8 R4, desc[UR36][R4.64] ;  /* 0x0000002404047981 */ /* 0x000ee4000c1e1100 */
[----:B---3--:R3:W0:Y:S01]  /*1160*/  I2F.F64.U16 R34, R4 ;  /* 0x0000000400227312 */ /* 0x0086220000101800 */
[----:B------:R-:W-:Y:S05]  /*1170*/  BRA `(.L_x_4174) ;  /* 0x0000000c00707947 */ /* 0x000fea0003800000 */
.L_x_4171:
        /* <DEDUP_REMOVED lines=9> */
.L_x_4176:
[----:B------:R-:W3:Y:S02]  /*1210*/  LDG.E R4, desc[UR36][R4.64] ;  /* 0x0000002404047981 */ /* 0x000ee4000c1e1900 */
[----:B---3--:R0:W1:Y:S01]  /*1220*/  I2F.F64 R34, R4 ;  /* 0x0000000400227312 */ /* 0x0080620000201c00 */
[----:B------:R-:W-:Y:S05]  /*1230*/  BRA `(.L_x_4174) ;  /* 0x0000000c00407947 */ /* 0x000fea0003800000 */
.L_x_4175:
[----:B------:R-:W3:Y:S02]  /*1240*/  LDG.E.U16 R4, desc[UR36][R4.64] ;  /* 0x0000002404047981 */ /* 0x000ee4000c1e1500 */
[----:B---3--:R0:W1:Y:S01]  /*1250*/  I2F.F64.S16 R34, R4 ;  /* 0x0000000400227312 */ /* 0x0080620000101c00 */
[----:B------:R-:W-:Y:S05]  /*1260*/  BRA `(.L_x_4174) ;  /* 0x0000000c00347947 */ /* 0x000fea0003800000 */
.L_x_4170:
        /* <DEDUP_REMOVED lines=10> */
.L_x_4178:
[----:B------:R-:W3:Y:S02]  /*1310*/  LDG.E.U16 R0, desc[UR36][R4.64] ;  /* 0x0000002404007981 */ /* 0x000ee4000c1e1500 */
[----:B---3--:R-:W-:-:S05]  /*1320*/  HADD2.F32 R0, -RZ, R0.H0_H0 ;  /* 0x20000000ff007230 */ /* 0x008fca0000004100 */
[----:B------:R-:W-:-:S04]  /*1330*/  FMUL.FTZ R0, R0, 1 ;  /* 0x3f80000000007820 */ /* 0x000fc80000410000 */
[----:B------:R0:W1:Y:S01]  /*1340*/  F2F.F64.F32 R34, R0 ;  /* 0x0000000000227310 */ /* 0x0000620000201800 */
[----:B------:R-:W-:Y:S05]  /*1350*/  BRA `(.L_x_4174) ;  /* 0x0000000800f87947 */ /* 0x000fea0003800000 */
.L_x_4177:
        /* <DEDUP_REMOVED lines=10> */
.L_x_4180:
[----:B------:R-:W3:Y:S02]  /*1400*/  LDG.E.U16 R4, desc[UR36][R4.64] ;  /* 0x0000002404047981 */ /* 0x000ee4000c1e1500 */
[----:B---3--:R-:W-:-:S05]  /*1410*/  HADD2.F32 R0, -RZ, R4.H0_H0 ;  /* 0x20000004ff007230 */ /* 0x008fca0000004100 */
[----:B------:R-:W-:-:S04]  /*1420*/  FMUL.FTZ R0, R0, 1 ;  /* 0x3f80000000007820 */ /* 0x000fc80000410000 */
[----:B------:R0:W1:Y:S01]  /*1430*/  F2F.F64.F32 R34, R0 ;  /* 0x0000000000227310 */ /* 0x0000620000201800 */
[----:B------:R-:W-:Y:S05]  /*1440*/  BRA `(.L_x_4174) ;  /* 0x0000000800bc7947 */ /* 0x000fea0003800000 */
.L_x_4179:
[----:B------:R0:W5:Y:S01]  /*1450*/  LDG.E.64 R34, desc[UR36][R4.64] ;  /* 0x0000002404227981 */ /* 0x000162000c1e1b00 */
[----:B------:R-:W-:Y:S05]  /*1460*/  BRA `(.L_x_4174) ;  /* 0x0000000800b47947 */ /* 0x000fea0003800000 */
.L_x_4169:
        /* <DEDUP_REMOVED lines=13> */
.L_x_4183:
[----:B------:R0:W5:Y:S01]  /*1540*/  LDG.E.64 R34, desc[UR36][R4.64] ;  /* 0x0000002404227981 */ /* 0x000162000c1e1b00 */
[----:B------:R-:W-:Y:S05]  /*1550*/  BRA `(.L_x_4174) ;  /* 0x0000000800787947 */ /* 0x000fea0003800000 */
.L_x_4182:
        /* <DEDUP_REMOVED lines=28> */
.L_x_4185:
[----:B------:R-:W3:Y:S02]  /*1720*/  LDG.E.U8 R4, desc[UR36][R4.64] ;  /* 0x0000002404047981 */ /* 0x000ee4000c1e1100 */
[----:B---3--:R-:W-:-:S05]  /*1730*/  IMAD.SHL.U32 R0, R4, 0x2000000, RZ ;  /* 0x0200000004007824 */ /* 0x008fca00078e00ff */
        /* <DEDUP_REMOVED lines=13> */
.L_x_4184:
[----:B------:R-:W3:Y:S02]  /*1810*/  LDG.E.U16 R0, desc[UR36][R4.64] ;  /* 0x0000002404007981 */ /* 0x000ee4000c1e1500 */
[----:B---3--:R-:W-:-:S04]  /*1820*/  IMAD.U32 R0, R0, 0x10000, RZ ;  /* 0x0001000000007824 */ /* 0x008fc800078e00ff */
[----:B------:R-:W-:-:S04]  /*1830*/  FMUL.FTZ R0, R0, 1 ;  /* 0x3f80000000007820 */ /* 0x000fc80000410000 */
[----:B------:R0:W1:Y:S01]  /*1840*/  F2F.F64.F32 R34, R0 ;  /* 0x0000000000227310 */ /* 0x0000620000201800 */
[----:B------:R-:W-:Y:S05]  /*1850*/  BRA `(.L_x_4174) ;  /* 0x0000000400b87947 */ /* 0x000fea0003800000 */
.L_x_4181:
        /* <DEDUP_REMOVED lines=11> */
.L_x_4188:
        /* <DEDUP_REMOVED lines=21> */
.L_x_4192:
[----:B------:R-:W-:Y:S05]  /*1a60*/  BSYNC B1 ;  /* 0x0000000000017941 */ /* 0x000fea0003800000 */
.L_x_4191:
[----:B------:R-:W-:Y:S01]  /*1a70*/  LEA R5, R0, 0x3b800000, 0x17 ;  /* 0x3b80000000057811 */ /* 0x000fe200078eb8ff */
[----:B------:R-:W-:-:S05]  /*1a80*/  IMAD.SHL.U32 R0, R3, 0x100000, RZ ;  /* 0x0010000003007824 */ /* 0x000fca00078e00ff */
[----:B------:R-:W-:-:S07]  /*1a90*/  LOP3.LUT R0, R5, R0, R6, 0xfe, !PT ;  /* 0x0000000005007212 */ /* 0x000fce00078efe06 */
.L_x_4190:
[----:B------:R-:W-:Y:S05]  /*1aa0*/  BSYNC B0 ;  /* 0x0000000000007941 */ /* 0x000fea0003800000 */
.L_x_4189:
[----:B------:R-:W-:-:S04]  /*1ab0*/  FMUL.FTZ R0, R0, 1 ;  /* 0x3f80000000007820 */ /* 0x000fc80000410000 */
[----:B------:R0:W1:Y:S01]  /*1ac0*/  F2F.F64.F32 R34, R0 ;  /* 0x0000000000227310 */ /* 0x0000620000201800 */
[----:B------:R-:W-:Y:S05]  /*1ad0*/  BRA `(.L_x_4174) ;  /* 0x0000000400187947 */ /* 0x000fea0003800000 */
.L_x_4187:
        /* <DEDUP_REMOVED lines=21> */
.L_x_4196:
[----:B------:R-:W-:Y:S05]  /*1c30*/  BSYNC B1 ;  /* 0x0000000000017941 */ /* 0x000fea0003800000 */
.L_x_4195:
[----:B------:R-:W-:Y:S01]  /*1c40*/  LEA R5, R0, 0x37800000, 0x17 ;  /* 0x3780000000057811 */ /* 0x000fe200078eb8ff */
[----:B------:R-:W-:-:S05]  /*1c50*/  IMAD.SHL.U32 R0, R3, 0x200000, RZ ;  /* 0x0020000003007824 */ /* 0x000fca00078e00ff */
[----:B------:R-:W-:-:S07]  /*1c60*/  LOP3.LUT R0, R5, R0, R6, 0xfe, !PT ;  /* 0x0000000005007212 */ /* 0x000fce00078efe06 */
.L_x_4194:
[----:B------:R-:W-:Y:S05]  /*1c70*/  BSYNC B0 ;  /* 0x0000000000007941 */ /* 0x000fea0003800000 */
.L_x_4193:
[----:B------:R-:W-:-:S04]  /*1c80*/  FMUL.FTZ R0, R0, 1 ;  /* 0x3f80000000007820 */ /* 0x000fc80000410000 */
[----:B------:R0:W1:Y:S01]  /*1c90*/  F2F.F64.F32 R34, R0 ;  /* 0x0000000000227310 */ /* 0x0000620000201800 */
[----:B------:R-:W-:Y:S05]  /*1ca0*/  BRA `(.L_x_4174) ;  /* 0x0000000000a47947 */ /* 0x000fea0003800000 */
.L_x_4186:
        /* <DEDUP_REMOVED lines=14> */
.L_x_4200:
[----:B------:R-:W-:Y:S05]  /*1d90*/  BSYNC B0 ;  /* 0x0000000000007941 */ /* 0x000fea0003800000 */
.L_x_4199:
[----:B------:R-:W-:-:S04]  /*1da0*/  FMUL.FTZ R0, R0, 1 ;  /* 0x3f80000000007820 */ /* 0x000fc80000410000 */
[----:B------:R0:W1:Y:S01]  /*1db0*/  F2F.F64.F32 R34, R0 ;  /* 0x0000000000227310 */ /* 0x0000620000201800 */
[----:B------:R-:W-:Y:S05]  /*1dc0*/  BRA `(.L_x_4174) ;  /* 0x00000000005c7947 */ /* 0x000fea0003800000 */
.L_x_4173:
        /* <DEDUP_REMOVED lines=16> */
.L_x_4201:
[----:B------:R-:W-:Y:S01]  /*1ed0*/  CS2R R34, SRZ ;  /* 0x0000000000227805 */ /* 0x000fe2000001ff00 */
[----:B------:R-:W-:Y:S06]  /*1ee0*/  BRA `(.L_x_4174) ;  /* 0x0000000000147947 */ /* 0x000fec0003800000 */
.L_x_4198:
[----:B------:R-:W3:Y:S02]  /*1ef0*/  LDG.E.64 R34, desc[UR36][R4.64] ;  /* 0x0000002404227981 */ /* 0x000ee4000c1e1b00 */
[----:B---3--:R-:W0:Y:S01]  /*1f00*/  I2F.F64.U64 R34, R34 ;  /* 0x0000002200227312 */ /* 0x008e220000301800 */
[----:B------:R-:W-:Y:S05]  /*1f10*/  BRA `(.L_x_4174) ;  /* 0x0000000000087947 */ /* 0x000fea0003800000 */
.L_x_4197:
[----:B------:R-:W3:Y:S02]  /*1f20*/  LDG.E R4, desc[UR36][R4.64] ;  /* 0x0000002404047981 */ /* 0x000ee4000c1e1900 */
[----:B---3--:R0:W1:Y:S02]  /*1f30*/  I2F.F64.U32 R34, R4 ;  /* 0x0000000400227312 */ /* 0x0080640000201800 */
.L_x_4174:
[----:B------:R-:W2:Y:S02]  /*1f40*/  S2R R22, SR_TID.X ;  /* 0x0000000000167919 */ /* 0x000ea40000002100 */
[----:B--2---:R-:W-:-:S07]  /*1f50*/  VIADD R22, R22, 0x80 ;  /* 0x0000008016167836 */ /* 0x004fce0000000000 */
.L_x_4135:
[----:B------:R-:W-:Y:S05]  /*1f60*/  BSYNC B6 ;  /* 0x0000000000067941 */ /* 0x000fea0003800000 */
.L_x_4134:
        /* <DEDUP_REMOVED lines=24> */
.L_x_4207:
[----:B------:R-:W2:Y:S02]  /*20f0*/  LDG.E.U8 R4, desc[UR36][R4.64] ;  /* 0x0000002404047981 */ /* 0x000ea4000c1e1100 */
[----:B--2---:R0:W2:Y:S01]  /*2100*/  I2F.F64.U16 R28, R4 ;  /* 0x00000004001c7312 */ /* 0x0040a20000101800 */
[----:B------:R-:W-:Y:S05]  /*2110*/  BRA `(.L_x_4209) ;  /* 0x0000000c00707947 */ /* 0x000fea0003800000 */
.L_x_4206:
        /* <DEDUP_REMOVED lines=9> */
.L_x_4211:
[----:B------:R-:W2:Y:S02]  /*21b0*/  LDG.E R4, desc[UR36][R4.64] ;  /* 0x0000002404047981 */ /* 0x000ea4000c1e1900 */
[----:B--2---:R0:W2:Y:S01]  /*21c0*/  I2F.F64 R28, R4 ;  /* 0x00000004001c7312 */ /* 0x0040a20000201c00 */
[----:B------:R-:W-:Y:S05]  /*21d0*/  BRA `(.L_x_4209) ;  /* 0x0000000c00407947 */ /* 0x000fea0003800000 */
.L_x_4210:
[----:B------:R-:W2:Y:S02]  /*21e0*/  LDG.E.U16 R4, desc[UR36][R4.64] ;  /* 0x0000002404047981 */ /* 0x000ea4000c1e1500 */
[----:B--2---:R0:W2:Y:S01]  /*21f0*/  I2F.F64.S16 R28, R4 ;  /* 0x00000004001c7312 */ /* 0x0040a20000101c00 */
[----:B------:R-:W-:Y:S05]  /*2200*/  BRA `(.L_x_4209) ;  /* 0x0000000c00347947 */ /* 0x000fea0003800000 */
.L_x_4205:
        /* <DEDUP_REMOVED lines=10> */
.L_x_4213:
[----:B------:R-:W2:Y:S02]  /*22b0*/  LDG.E.U16 R0, desc[UR36][R4.64] ;  /* 0x0000002404007981 */ /* 0x000ea4000c1e1500 */
[----:B--2---:R-:W-:-:S05]  /*22c0*/  HADD2.F32 R0, -RZ, R0.H0_H0 ;  /* 0x20000000ff007230 */ /* 0x004fca0000004100 */
[----:B------:R-:W-:-:S04]  /*22d0*/  FMUL.FTZ R0, R0, 1 ;  /* 0x3f80000000007820 */ /* 0x000fc80000410000 */
[----:B------:R0:W2:Y:S01]  /*22e0*/  F2F.F64.F32 R28, R0 ;  /* 0x00000000001c7310 */ /* 0x0000a20000201800 */
[----:B------:R-:W-:Y:S05]  /*22f0*/  BRA `(.L_x_4209) ;  /* 0x0000000800f87947 */ /* 0x000fea0003800000 */
.L_x_4212:
        /* <DEDUP_REMOVED lines=10> */
.L_x_4215:
[----:B------:R-:W2:Y:S02]  /*23a0*/  LDG.E.U16 R4, desc[UR36][R4.64] ;  /* 0x0000002404047981 */ /* 0x000ea4000c1e1500 */
[----:B--2---:R-:W-:-:S05]  /*23b0*/  HADD2.F32 R0, -RZ, R4.H0_H0 ;  /* 0x20000004ff007230 */ /* 0x004fca0000004100 */
[----:B------:R-:W-:-:S04]  /*23c0*/  FMUL.FTZ R0, R0, 1 ;  /* 0x3f80000000007820 */ /* 0x000fc80000410000 */
[----:B------:R0:W2:Y:S01]  /*23d0*/  F2F.F64.F32 R28, R0 ;  /* 0x00000000001c7310 */ /* 0x0000a20000201800 */
[----:B------:R-:W-:Y:S05]  /*23e0*/  BRA `(.L_x_4209) ;  /* 0x0000000800bc7947 */ /* 0x000fea0003800000 */
.L_x_4214:
[----:B------:R0:W5:Y:S01]  /*23f0*/  LDG.E.64 R28, desc[UR36][R4.64] ;  /* 0x00000024041c7981 */ /* 0x000162000c1e1b00 */
[----:B------:R-:W-:Y:S05]  /*2400*/  BRA `(.L_x_4209) ;  /* 0x0000000800b47947 */ /* 0x000fea0003800000 */
.L_x_4204:
        /* <DEDUP_REMOVED lines=13> */
.L_x_4218:
[----:B------:R0:W5:Y:S01]  /*24e0*/  LDG.E.64 R28, desc[UR36][R4.64] ;  /* 0x00000024041c7981 */ /* 0x000162000c1e1b00 */
[----:B------:R-:W-:Y:S05]  /*24f0*/  BRA `(.L_x_4209) ;  /* 0x0000000800787947 */ /* 0x000fea0003800000 */
.L_x_4217:
        /* <DEDUP_REMOVED lines=28> */
.L_x_4220:
        /* <DEDUP_REMOVED lines=15> */
.L_x_4219:
[----:B------:R-:W2:Y:S02]  /*27b0*/  LDG.E.U16 R0, desc[UR36][R4.64] ;  /* 0x0000002404007981 */ /* 0x000ea4000c1e1500 */
[----:B--2---:R-:W-:-:S04]  /*27c0*/  IMAD.U32 R0, R0, 0x10000, RZ ;  /* 0x0001000000007824 */ /* 0x004fc800078e00ff */
[----:B------:R-:W-:-:S04]  /*27d0*/  FMUL.FTZ R0, R0, 1 ;  /* 0x3f80000000007820 */ /* 0x000fc80000410000 */
[----:B------:R2:W3:Y:S01]  /*27e0*/  F2F.F64.F32 R28, R0 ;  /* 0x00000000001c7310 */ /* 0x0004e20000201800 */
[----:B------:R-:W-:Y:S05]  /*27f0*/  BRA `(.L_x_4209) ;  /* 0x0000000400b87947 */ /* 0x000fea0003800000 */
.L_x_4216:
        /* <DEDUP_REMOVED lines=11> */
.L_x_4223:
        /* <DEDUP_REMOVED lines=21> */
.L_x_4227:
[----:B------:R-:W-:Y:S05]  /*2a00*/  BSYNC B1 ;  /* 0x0000000000017941 */ /* 0x000fea0003800000 */
.L_x_4226:
[----:B------:R-:W-:Y:S01]  /*2a10*/  LEA R5, R0, 0x3b800000, 0x17 ;  /* 0x3b80000000057811 */ /* 0x000fe200078eb8ff */
[----:B------:R-:W-:-:S05]  /*2a20*/  IMAD.SHL.U32 R0, R3, 0x100000, RZ ;  /* 0x0010000003007824 */ /* 0x000fca00078e00ff */
[----:B------:R-:W-:-:S07]  /*2a30*/  LOP3.LUT R0, R5, R0, R6, 0xfe, !PT ;  /* 0x0000000005007212 */ /* 0x000fce00078efe06 */
.L_x_4225:
[----:B------:R-:W-:Y:S05]  /*2a40*/  BSYNC B0 ;  /* 0x0000000000007941 */ /* 0x000fea0003800000 */
.L_x_4224:
[----:B------:R-:W-:-:S04]  /*2a50*/  FMUL.FTZ R0, R0, 1 ;  /* 0x3f80000000007820 */ /* 0x000fc80000410000 */
[----:B------:R0:W2:Y:S01]  /*2a60*/  F2F.F64.F32 R28, R0 ;  /* 0x00000000001c7310 */ /* 0x0000a20000201800 */
[----:B------:R-:W-:Y:S05]  /*2a70*/  BRA `(.L_x_4209) ;  /* 0x0000000400187947 */ /* 0x000fea0003800000 */
.L_x_4222:
        /* <DEDUP_REMOVED lines=21> */
.L_x_4231:
[----:B------:R-:W-:Y:S05]  /*2bd0*/  BSYNC B1 ;  /* 0x0000000000017941 */ /* 0x000fea0003800000 */
.L_x_4230:
[----:B------:R-:W-:Y:S01]  /*2be0*/  LEA R5, R0, 0x37800000, 0x17 ;  /* 0x3780000000057811 */ /* 0x000fe200078eb8ff */
[----:B------:R-:W-:-:S05]  /*2bf0*/  IMAD.SHL.U32 R0, R3, 0x200000, RZ ;  /* 0x0020000003007824 */ /* 0x000fca00078e00ff */
[----:B------:R-:W-:-:S07]  /*2c00*/  LOP3.LUT R0, R5, R0, R6, 0xfe, !PT ;  /* 0x0000000005007212 */ /* 0x000fce00078efe06 */
.L_x_4229:
[----:B------:R-:W-:Y:S05]  /*2c10*/  BSYNC B0 ;  /* 0x0000000000007941 */ /* 0x000fea0003800000 */
.L_x_4228:
[----:B------:R-:W-:-:S04]  /*2c20*/  FMUL.FTZ R0, R0, 1 ;  /* 0x3f80000000007820 */ /* 0x000fc80000410000 */
[----:B------:R0:W2:Y:S01]  /*2c30*/  F2F.F64.F32 R28, R0 ;  /* 0x00000000001c7310 */ /* 0x0000a20000201800 */
[----:B------:R-:W-:Y:S05]  /*2c40*/  BRA `(.L_x_4209) ;  /* 0x0000000000a47947 */ /* 0x000fea0003800000 */
.L_x_4221:
        /* <DEDUP_REMOVED lines=14> */
.L_x_4235:
[----:B------:R-:W-:Y:S05]  /*2d30*/  BSYNC B0 ;  /* 0x0000000000007941 */ /* 0x000fea0003800000 */
.L_x_4234:
[----:B------:R-:W-:-:S04]  /*2d40*/  FMUL.FTZ R0, R0, 1 ;  /* 0x3f80000000007820 */ /* 0x000fc80000410000 */
[----:B------:R0:W2:Y:S01]  /*2d50*/  F2F.F64.F32 R28, R0 ;  /* 0x00000000001c7310 */ /* 0x0000a20000201800 */
[----:B------:R-:W-:Y:S05]  /*2d60*/  BRA `(.L_x_4209) ;  /* 0x00000000005c7947 */ /* 0x000fea0003800000 */
.L_x_4208:
        /* <DEDUP_REMOVED lines=16> */
.L_x_4236:
[----:B------:R-:W-:Y:S01]  /*2e70*/  CS2R R28, SRZ ;  /* 0x00000000001c7805 */ /* 0x000fe2000001ff00 */
[----:B------:R-:W-:Y:S06]  /*2e80*/  BRA `(.L_x_4209) ;  /* 0x0000000000147947 */ /* 0x000fec0003800000 */
.L_x_4233:
[----:B------:R-:W2:Y:S02]  /*2e90*/  LDG.E.64 R28, desc[UR36][R4.64] ;  /* 0x00000024041c7981 */ /* 0x000ea4000c1e1b00 */
[----:B--2---:R-:W0:Y:S01]  /*2ea0*/  I2F.F64.U64 R28, R28 ;  /* 0x0000001c001c7312 */ /* 0x004e220000301800 */
[----:B------:R-:W-:Y:S05]  /*2eb0*/  BRA `(.L_x_4209) ;  /* 0x0000000000087947 */ /* 0x000fea0003800000 */
.L_x_4232:
[----:B------:R-:W2:Y:S02]  /*2ec0*/  LDG.E R4, desc[UR36][R4.64] ;  /* 0x0000002404047981 */ /* 0x000ea4000c1e1900 */
[----:B--2---:R0:W2:Y:S02]  /*2ed0*/  I2F.F64.U32 R28, R4 ;  /* 0x00000004001c7312 */ /* 0x0040a40000201800 */
.L_x_4209:
        /* <DEDUP_REMOVED lines=19> */
.L_x_4240:
[----:B------:R-:W2:Y:S02]  /*3010*/  LDG.E.U8 R4, desc[UR36][R4.64] ;  /* 0x0000002404047981 */ /* 0x000ea4000c1e1100 */
[----:B--2---:R0:W2:Y:S01]  /*3020*/  I2F.F64.U16 R30, R4 ;  /* 0x00000004001e7312 */ /* 0x0040a20000101800 */
[----:B------:R-:W-:Y:S05]  /*3030*/  BRA `(.L_x_4242) ;  /* 0x0000000c00707947 */ /* 0x000fea0003800000 */
.L_x_4239:
        /* <DEDUP_REMOVED lines=9> */
.L_x_4244:
[----:B------:R-:W2:Y:S02]  /*30d0*/  LDG.E R4, desc[UR36][R4.64] ;  /* 0x0000002404047981 */ /* 0x000ea4000c1e1900 */
[----:B--2---:R0:W2:Y:S01]  /*30e0*/  I2F.F64 R30, R4 ;  /* 0x00000004001e7312 */ /* 0x0040a20000201c00 */
[----:B------:R-:W-:Y:S05]  /*30f0*/  BRA `(.L_x_4242) ;  /* 0x0000000c00407947 */ /* 0x000fea0003800000 */
.L_x_4243:
[----:B------:R-:W2:Y:S02]  /*3100*/  LDG.E.U16 R4, desc[UR36][R4.64] ;  /* 0x0000002404047981 */ /* 0x000ea4000c1e1500 */
[----:B--2---:R0:W2:Y:S01]  /*3110*/  I2F.F64.S16 R30, R4 ;  /* 0x00000004001e7312 */ /* 0x0040a20000101c00 */
[----:B------:R-:W-:Y:S05]  /*3120*/  BRA `(.L_x_4242) ;  /* 0x0000000c00347947 */ /* 0x000fea0003800000 */
.L_x_4238:
        /* <DEDUP_REMOVED lines=10> */
.L_x_4246:
[----:B------:R-:W2:Y:S02]  /*31d0*/  LDG.E.U16 R0, desc[UR36][R4.64] ;  /* 0x0000002404007981 */ /* 0x000ea4000c1e1500 */
[----:B--2---:R-:W-:-:S05]  /*31e0*/  HADD2.F32 R0, -RZ, R0.H0_H0 ;  /* 0x20000000ff007230 */ /* 0x004fca0000004100 */
[----:B------:R-:W-:-:S04]  /*31f0*/  FMUL.FTZ R0, R0, 1 ;  /* 0x3f80000000007820 */ /* 0x000fc80000410000 */
[----:B------:R0:W2:Y:S01]  /*3200*/  F2F.F64.F32 R30, R0 ;  /* 0x00000000001e7310 */ /* 0x0000a20000201800 */
[----:B------:R-:W-:Y:S05]  /*3210*/  BRA `(.L_x_4242) ;  /* 0x0000000800f87947 */ /* 0x000fea0003800000 */
.L_x_4245:
        /* <DEDUP_REMOVED lines=10> */
.L_x_4248:
[----:B------:R-:W2:Y:S02]  /*32c0*/  LDG.E.U16 R4, desc[UR36][R4.64] ;  /* 0x0000002404047981 */ /* 0x000ea4000c1e1500 */
[----:B--2---:R-:W-:-:S05]  /*32d0*/  HADD2.F32 R0, -RZ, R4.H0_H0 ;  /* 0x20000004ff007230 */ /* 0x004fca0000004100 */
[----:B------:R-:W-:-:S04]  /*32e0*/  FMUL.FTZ R0, R0, 1 ;  /* 0x3f80000000007820 */ /* 0x000fc80000410000 */
[----:B------:R0:W2:Y:S01]  /*32f0*/  F2F.F64.F32 R30, R0 ;  /* 0x00000000001e7310 */ /* 0x0000a20000201800 */
[----:B------:R-:W-:Y:S05]  /*3300*/  BRA `(.L_x_4242) ;  /* 0x0000000800bc7947 */ /* 0x000fea0003800000 */
.L_x_4247:
[----:B------:R0:W5:Y:S01]  /*3310*/  LDG.E.64 R30, desc[UR36][R4.64] ;  /* 0x00000024041e7981 */ /* 0x000162000c1e1b00 */
[----:B------:R-:W-:Y:S05]  /*3320*/  BRA `(.L_x_4242) ;  /* 0x0000000800b47947 */ /* 0x000fea0003800000 */
.L_x_4237:
        /* <DEDUP_REMOVED lines=13> */
.L_x_4251:
[----:B------:R0:W5:Y:S01]  /*3400*/  LDG.E.64 R30, desc[UR36][R4.64] ;  /* 0x00000024041e7981 */ /* 0x000162000c1e1b00 */
[----:B------:R-:W-:Y:S05]  /*3410*/  BRA `(.L_x_4242) ;  /* 0x0000000800787947 */ /* 0x000fea0003800000 */
.L_x_4250:
        /* <DEDUP_REMOVED lines=28> */
.L_x_4253:
        /* <DEDUP_REMOVED lines=15> */
.L_x_4252:
[----:B------:R-:W2:Y:S02]  /*36d0*/  LDG.E.U16 R0, desc[UR36][R4.64] ;  /* 0x0000002404007981 */ /* 0x000ea4000c1e1500 */
[----:B--2---:R-:W-:-:S04]  /*36e0*/  IMAD.U32 R0, R0, 0x10000, RZ ;  /* 0x0001000000007824 */ /* 0x004fc800078e00ff */
[----:B------:R-:W-:-:S04]  /*36f0*/  FMUL.FTZ R0, R0, 1 ;  /* 0x3f80000000007820 */ /* 0x000fc80000410000 */
[----:B------:R0:W2:Y:S01]  /*3700*/  F2F.F64.F32 R30, R0 ;  /* 0x00000000001e7310 */ /* 0x0000a20000201800 */
[----:B------:R-:W-:Y:S05]  /*3710*/  BRA `(.L_x_4242) ;  /* 0x0000000400b87947 */ /* 0x000fea0003800000 */
.L_x_4249:
        /* <DEDUP_REMOVED lines=11> */
.L_x_4256:
        /* <DEDUP_REMOVED lines=21> */
.L_x_4260:
[----:B------:R-:W-:Y:S05]  /*3920*/  BSYNC B1 ;  /* 0x0000000000017941 */ /* 0x000fea0003800000 */
.L_x_4259:
[----:B------:R-:W-:Y:S01]  /*3930*/  LEA R5, R0, 0x3b800000, 0x17 ;  /* 0x3b80000000057811 */ /* 0x000fe200078eb8ff */
[----:B------:R-:W-:-:S05]  /*3940*/  IMAD.SHL.U32 R0, R3, 0x100000, RZ ;  /* 0x0010000003007824 */ /* 0x000fca00078e00ff */
[----:B------:R-:W-:-:S07]  /*3950*/  LOP3.LUT R0, R5, R0, R6, 0xfe, !PT ;  /* 0x0000000005007212 */ /* 0x000fce00078efe06 */
.L_x_4258:
[----:B------:R-:W-:Y:S05]  /*3960*/  BSYNC B0 ;  /* 0x0000000000007941 */ /* 0x000fea0003800000 */
.L_x_4257:
[----:B------:R-:W-:-:S04]  /*3970*/  FMUL.FTZ R0, R0, 1 ;  /* 0x3f80000000007820 */ /* 0x000fc80000410000 */
[----:B------:R0:W2:Y:S01]  /*3980*/  F2F.F64.F32 R30, R0 ;  /* 0x00000000001e7310 */ /* 0x0000a20000201800 */
[----:B------:R-:W-:Y:S05]  /*3990*/  BRA `(.L_x_4242) ;  /* 0x0000000400187947 */ /* 0x000fea0003800000 */
.L_x_4255:
        /* <DEDUP_REMOVED lines=21> */
.L_x_4264:
[----:B------:R-:W-:Y:S05]  /*3af0*/  BSYNC B1 ;  /* 0x0000000000017941 */ /* 0x000fea0003800000 */
.L_x_4263:
[----:B------:R-:W-:Y:S01]  /*3b00*/  LEA R5, R0, 0x37800000, 0x17 ;  /* 0x3780000000057811 */ /* 0x000fe200078eb8ff */
[----:B------:R-:W-:-:S05]  /*3b10*/  IMAD.SHL.U32 R0, R3, 0x200000, RZ ;  /* 0x0020000003007824 */ /* 0x000fca00078e00ff */
[----:B------:R-:W-:-:S07]  /*3b20*/  LOP3.LUT R0, R5, R0, R6, 0xfe, !PT ;  /* 0x0000000005007212 */ /* 0x000fce00078efe06 */
.L_x_4262:
[----:B------:R-:W-:Y:S05]  /*3b30*/  BSYNC B0 ;  /* 0x0000000000007941 */ /* 0x000fea0003800000 */
.L_x_4261:
[----:B------:R-:W-:-:S04]  /*3b40*/  FMUL.FTZ R0, R0, 1 ;  /* 0x3f80000000007820 */ /* 0x000fc80000410000 */
[----:B------:R0:W2:Y:S01]  /*3b50*/  F2F.F64.F32 R30, R0 ;  /* 0x00000000001e7310 */ /* 0x0000a20000201800 */
[----:B------:R-:W-:Y:S05]  /*3b60*/  BRA `(.L_x_4242) ;  /* 0x0000000000a47947 */ /* 0x000fea0003800000 */
.L_x_4254:
        /* <DEDUP_REMOVED lines=14> */
.L_x_4268:
[----:B------:R-:W-:Y:S05]  /*3c50*/  BSYNC B0 ;  /* 0x0000000000007941 */ /* 0x000fea0003800000 */
.L_x_4267:
[----:B------:R-:W-:-:S04]  /*3c60*/  FMUL.FTZ R0, R0, 1 ;  /* 0x3f80000000007820 */ /* 0x000fc80000410000 */
[----:B------:R0:W2:Y:S01]  /*3c70*/  F2F.F64.F32 R30, R0 ;  /* 0x00000000001e7310 */ /* 0x0000a20000201800 */
[----:B------:R-:W-:Y:S05]  /*3c80*/  BRA `(.L_x_4242) ;  /* 0x00000000005c7947 */ /* 0x000fea0003800000 */
.L_x_4241:
        /* <DEDUP_REMOVED lines=16> */
.L_x_4269:
[----:B------:R-:W-:Y:S01]  /*3d90*/  CS2R R30, SRZ ;  /* 0x00000000001e7805 */ /* 0x000fe2000001ff00 */
[----:B------:R-:W-:Y:S06]  /*3da0*/  BRA `(.L_x_4242) ;  /* 0x0000000000147947 */ /* 0x000fec0003800000 */
.L_x_4266:
[----:B------:R-:W2:Y:S02]  /*3db0*/  LDG.E.64 R30, desc[UR36][R4.64] ;  /* 0x00000024041e7981 */ /* 0x000ea4000c1e1b00 */
[----:B--2---:R-:W0:Y:S01]  /*3dc0*/  I2F.F64.U64 R30, R30 ;  /* 0x0000001e001e7312 */ /* 0x004e220000301800 */
[----:B------:R-:W-:Y:S05]  /*3dd0*/  BRA `(.L_x_4242) ;  /* 0x0000000000087947 */ /* 0x000fea0003800000 */
.L_x_4265:
[----:B------:R-:W2:Y:S02]  /*3de0*/  LDG.E R4, desc[UR36][R4.64] ;  /* 0x0000002404047981 */ /* 0x000ea4000c1e1900 */
[----:B--2---:R0:W2:Y:S02]  /*3df0*/  I2F.F64.U32 R30, R4 ;  /* 0x00000004001e7312 */ /* 0x0040a40000201800 */
.L_x_4242:
[----:B------:R-:W-:-:S07]  /*3e00*/  VIADD R22, R22, 0x80 ;  /* 0x0000008016167836 */ /* 0x000fce0000000000 */
.L_x_4203:
[----:B------:R-:W-:Y:S05]  /*3e10*/  BSYNC B6 ;  /* 0x0000000000067941 */ /* 0x000fea0003800000 */
.L_x_4202:
        /* <DEDUP_REMOVED lines=26> */
.L_x_4275:
[----:B------:R-:W3:Y:S02]  /*3fc0*/  LDG.E.U8 R4, desc[UR36][R4.64] ;  /* 0x0000002404047981 */ /* 0x000ee4000c1e1100 */
[----:B---3--:R0:W3:Y:S01]  /*3fd0*/  I2F.F64.U16 R24, R4 ;  /* 0x0000000400187312 */ /* 0x0080e20000101800 */
[----:B------:R-:W-:Y:S05]  /*3fe0*/  BRA `(.L_x_4277) ;  /* 0x0000000c00707947 */ /* 0x000fea0003800000 */
.L_x_4274:
        /* <DEDUP_REMOVED lines=9> */
.L_x_4279:
[----:B------:R-:W3:Y:S02]  /*4080*/  LDG.E R4, desc[UR36][R4.64] ;  /* 0x0000002404047981 */ /* 0x000ee4000c1e1900 */
[----:B---3--:R0:W3:Y:S01]  /*4090*/  I2F.F64 R24, R4 ;  /* 0x0000000400187312 */ /* 0x0080e20000201c00 */
[----:B------:R-:W-:Y:S05]  /*40a0*/  BRA `(.L_x_4277) ;  /* 0x0000000c00407947 */ /* 0x000fea0003800000 */
.L_x_4278:
[----:B------:R-:W3:Y:S02]  /*40b0*/  LDG.E.U16 R4, desc[UR36][R4.64] ;  /* 0x0000002404047981 */ /* 0x000ee4000c1e1500 */
[----:B---3--:R0:W3:Y:S01]  /*40c0*/  I2F.F64.S16 R24, R4 ;  /* 0x0000000400187312 */ /* 0x0080e20000101c00 */
[----:B------:R-:W-:Y:S05]  /*40d0*/  BRA `(.L_x_4277) ;  /* 0x0000000c00347947 */ /* 0x000fea0003800000 */
.L_x_4273:
        /* <DEDUP_REMOVED lines=10> */
.L_x_4281:
[----:B------:R-:W3:Y:S02]  /*4180*/  LDG.E.U16 R0, desc[UR36][R4.64] ;  /* 0x0000002404007981 */ /* 0x000ee4000c1e1500 */
[----:B---3--:R-:W-:-:S05]  /*4190*/  HADD2.F32 R0, -RZ, R0.H0_H0 ;  /* 0x20000000ff007230 */ /* 0x008fca0000004100 */
[----:B------:R-:W-:-:S04]  /*41a0*/  FMUL.FTZ R0, R0, 1 ;  /* 0x3f80000000007820 */ /* 0x000fc80000410000 */
[----:B------:R0:W3:Y:S01]  /*41b0*/  F2F.F64.F32 R24, R0 ;  /* 0x0000000000187310 */ /* 0x0000e20000201800 */
[----:B------:R-:W-:Y:S05]  /*41c0*/  BRA `(.L_x_4277) ;  /* 0x0000000800f87947 */ /* 0x000fea0003800000 */
.L_x_4280:
        /* <DEDUP_REMOVED lines=10> */
.L_x_4283:
[----:B------:R-:W3:Y:S02]  /*4270*/  LDG.E.U16 R4, desc[UR36][R4.64] ;  /* 0x0000002404047981 */ /* 0x000ee4000c1e1500 */
[----:B---3--:R-:W-:-:S05]  /*4280*/  HADD2.F32 R0, -RZ, R4.H0_H0 ;  /* 0x20000004ff007230 */ /* 0x008fca0000004100 */
[----:B------:R-:W-:-:S04]  /*4290*/  FMUL.FTZ R0, R0, 1 ;  /* 0x3f80000000007820 */ /* 0x000fc80000410000 */
[----:B------:R0:W3:Y:S01]  /*42a0*/  F2F.F64.F32 R24, R0 ;  /* 0x0000000000187310 */ /* 0x0000e20000201800 */
[----:B------:R-:W-:Y:S05]  /*42b0*/  BRA `(.L_x_4277) ;  /* 0x0000000800bc7947 */ /* 0x000fea0003800000 */
.L_x_4282:
[----:B------:R0:W5:Y:S01]  /*42c0*/  LDG.E.64 R24, desc[UR36][R4.64] ;  /* 0x0000002404187981 */ /* 0x000162000c1e1b00 */
[----:B------:R-:W-:Y:S05]  /*42d0*/  BRA `(.L_x_4277) ;  /* 0x0000000800b47947 */ /* 0x000fea0003800000 */
.L_x_4272:
        /* <DEDUP_REMOVED lines=13> */
.L_x_4286:
[----:B------:R0:W5:Y:S01]  /*43b0*/  LDG.E.64 R24, desc[UR36][R4.64] ;  /* 0x0000002404187981 */ /* 0x000162000c1e1b00 */
[----:B------:R-:W-:Y:S05]  /*43c0*/  BRA `(.L_x_4277) ;  /* 0x0000000800787947 */ /* 0x000fea0003800000 */
.L_x_4285:
        /* <DEDUP_REMOVED lines=28> */
.L_x_4288:
        /* <DEDUP_REMOVED lines=13> */
[----:B------:R0:W3:Y:S01]  /*4660*/  F2F.F64.F32 R24, R0 ;  /* 0x0000000000187310 */ /* 0x0000e20000201800 */
[----:B------:R-:W-:Y:S05]  /*4670*/  BRA `(.L_x_4277) ;  /* 0x0000000400cc7947 */ /* 0x000fea0003800000 */
.L_x_4287:
[----:B------:R-:W3:Y:S02]  /*4680*/  LDG.E.U16 R0, desc[UR36][R4.64] ;  /* 0x0000002404007981 */ /* 0x000ee4000c1e1500 */
[----:B---3--:R-:W-:-:S04]  /*4690*/  IMAD.U32 R0, R0, 0x10000, RZ ;  /* 0x0001000000007824 */ /* 0x008fc800078e00ff */
[----:B------:R-:W-:-:S04]  /*46a0*/  FMUL.FTZ R0, R0, 1 ;  /* 0x3f80000000007820 */ /* 0x000fc80000410000 */
[----:B------:R3:W0:Y:S01]  /*46b0*/  F2F.F64.F32 R24, R0 ;  /* 0x0000000000187310 */ /* 0x0006220000201800 */
[----:B------:R-:W-:Y:S05]  /*46c0*/  BRA `(.L_x_4277) ;  /* 0x0000000400b87947 */ /* 0x000fea0003800000 */
.L_x_4284:
        /* <DEDUP_REMOVED lines=11> */
.L_x_4291:
        /* <DEDUP_REMOVED lines=21> */
.L_x_4295:
[----:B------:R-:W-:Y:S05]  /*48d0*/  BSYNC B1 ;  /* 0x0000000000017941 */ /* 0x000fea0003800000 */
.L_x_4294:
[----:B------:R-:W-:Y:S01]  /*48e0*/  LEA R5, R0, 0x3b800000, 0x17 ;  /* 0x3b80000000057811 */ /* 0x000fe200078eb8ff */
[----:B------:R-:W-:-:S05]  /*48f0*/  IMAD.SHL.U32 R0, R3, 0x100000, RZ ;  /* 0x0010000003007824 */ /* 0x000fca00078e00ff */
[----:B------:R-:W-:-:S07]  /*4900*/  LOP3.LUT R0, R5, R0, R6, 0xfe, !PT ;  /* 0x0000000005007212 */ /* 0x000fce00078efe06 */
.L_x_4293:
[----:B------:R-:W-:Y:S05]  /*4910*/  BSYNC B0 ;  /* 0x0000000000007941 */ /* 0x000fea0003800000 */
.L_x_4292:
[----:B------:R-:W-:-:S04]  /*4920*/  FMUL.FTZ R0, R0, 1 ;  /* 0x3f80000000007820 */ /* 0x000fc80000410000 */
[----:B------:R0:W3:Y:S01]  /*4930*/  F2F.F64.F32 R24, R0 ;  /* 0x0000000000187310 */ /* 0x0000e20000201800 */
[----:B------:R-:W-:Y:S05]  /*4940*/  BRA `(.L_x_4277) ;  /* 0x0000000400187947 */ /* 0x000fea0003800000 */
.L_x_4290:
        /* <DEDUP_REMOVED lines=21> */
.L_x_4299:
[----:B------:R-:W-:Y:S05]  /*4aa0*/  BSYNC B1 ;  /* 0x0000000000017941 */ /* 0x000fea0003800000 */
.L_x_4298:
[----:B------:R-:W-:Y:S01]  /*4ab0*/  LEA R5, R0, 0x37800000, 0x17 ;  /* 0x3780000000057811 */ /* 0x000fe200078eb8ff */
[----:B------:R-:W-:-:S05]  /*4ac0*/  IMAD.SHL.U32 R0, R3, 0x200000, RZ ;  /* 0x0020000003007824 */ /* 0x000fca00078e00ff */
[----:B------:R-:W-:-:S07]  /*4ad0*/  LOP3.LUT R0, R5, R0, R6, 0xfe, !PT ;  /* 0x0000000005007212 */ /* 0x000fce00078efe06 */
.L_x_4297:
[----:B------:R-:W-:Y:S05]  /*4ae0*/  BSYNC B0 ;  /* 0x0000000000007941 */ /* 0x000fea0003800000 */
.L_x_4296:
[----:B------:R-:W-:-:S04]  /*4af0*/  FMUL.FTZ R0, R0, 1 ;  /* 0x3f80000000007820 */ /* 0x000fc80000410000 */
[----:B------:R0:W3:Y:S01]  /*4b00*/  F2F.F64.F32 R24, R0 ;  /* 0x0000000000187310 */ /* 0x0000e20000201800 */
[----:B------:R-:W-:Y:S05]  /*4b10*/  BRA `(.L_x_4277) ;  /* 0x0000000000a47947 */ /* 0x000fea0003800000 */
.L_x_4289:
        /* <DEDUP_REMOVED lines=14> */
.L_x_4303:
[----:B------:R-:W-:Y:S05]  /*4c00*/  BSYNC B0 ;  /* 0x0000000000007941 */ /* 0x000fea0003800000 */
.L_x_4302:
[----:B------:R-:W-:-:S04]  /*4c10*/  FMUL.FTZ R0, R0, 1 ;  /* 0x3f80000000007820 */ /* 0x000fc80000410000 */
[----:B------:R0:W3:Y:S01]  /*4c20*/  F2F.F64.F32 R24, R0 ;  /* 0x0000000000187310 */ /* 0x0000e20000201800 */
[----:B------:R-:W-:Y:S05]  /*4c30*/  BRA `(.L_x_4277) ;  /* 0x00000000005c7947 */ /* 0x000fea0003800000 */
.L_x_4276:
        /* <DEDUP_REMOVED lines=16> */
.L_x_4304:
[----:B------:R-:W-:Y:S01]  /*4d40*/  CS2R R24, SRZ ;  /* 0x0000000000187805 */ /* 0x000fe2000001ff00 */
[----:B------:R-:W-:Y:S06]  /*4d50*/  BRA `(.L_x_4277) ;  /* 0x0000000000147947 */ /* 0x000fec0003800000 */
.L_x_4301:
[----:B------:R-:W3:Y:S02]  /*4d60*/  LDG.E.64 R24, desc[UR36][R4.64] ;  /* 0x0000002404187981 */ /* 0x000ee4000c1e1b00 */
[----:B---3--:R-:W0:Y:S01]  /*4d70*/  I2F.F64.U64 R24, R24 ;  /* 0x0000001800187312 */ /* 0x008e220000301800 */
[----:B------:R-:W-:Y:S05]  /*4d80*/  BRA `(.L_x_4277) ;  /* 0x0000000000087947 */ /* 0x000fea0003800000 */
.L_x_4300:
[----:B------:R-:W3:Y:S02]  /*4d90*/  LDG.E R4, desc[UR36][R4.64] ;  /* 0x0000002404047981 */ /* 0x000ee4000c1e1900 */
[----:B---3--:R0:W3:Y:S02]  /*4da0*/  I2F.F64.U32 R24, R4 ;  /* 0x0000000400187312 */ /* 0x0080e40000201800 */
.L_x_4277:
        /* <DEDUP_REMOVED lines=19> */
.L_x_4308:
[----:B------:R-:W3:Y:S02]  /*4ee0*/  LDG.E.U8 R4, desc[UR36][R4.64] ;  /* 0x0000002404047981 */ /* 0x000ee4000c1e1100 */
[----:B---3--:R0:W3:Y:S01]  /*4ef0*/  I2F.F64.U16 R18, R4 ;  /* 0x0000000400127312 */ /* 0x0080e20000101800 */
[----:B------:R-:W-:Y:S05]  /*4f00*/  BRA `(.L_x_4310) ;  /* 0x0000000c00707947 */ /* 0x000fea0003800000 */
.L_x_4307:
        /* <DEDUP_REMOVED lines=9> */
.L_x_4312:
[----:B------:R-:W3:Y:S02]  /*4fa0*/  LDG.E R4, desc[UR36][R4.64] ;  /* 0x0000002404047981 */ /* 0x000ee4000c1e1900 */
[----:B---3--:R0:W3:Y:S01]  /*4fb0*/  I2F.F64 R18, R4 ;  /* 0x0000000400127312 */ /* 0x0080e20000201c00 */
[----:B------:R-:W-:Y:S05]  /*4fc0*/  BRA `(.L_x_4310) ;  /* 0x0000000c00407947 */ /* 0x000fea0003800000 */
.L_x_4311:
[----:B------:R-:W3:Y:S02]  /*4fd0*/  LDG.E.U16 R4, desc[UR36][R4.64] ;  /* 0x0000002404047981 */ /* 0x000ee4000c1e1500 */
[----:B---3--:R0:W3:Y:S01]  /*4fe0*/  I2F.F64.S16 R18, R4 ;  /* 0x0000000400127312 */ /* 0x0080e20000101c00 */
[----:B------:R-:W-:Y:S05]  /*4ff0*/  BRA `(.L_x_4310) ;  /* 0x0000000c00347947 */ /* 0x000fea0003800000 */
.L_x_4306:
        /* <DEDUP_REMOVED lines=10> */
.L_x_4314:
[----:B------:R-:W3:Y:S02]  /*50a0*/  LDG.E.U16 R0, desc[UR36][R4.64] ;  /* 0x0000002404007981 */ /* 0x000ee4000c1e1500 */
[----:B---3--:R-:W-:-:S05]  /*50b0*/  HADD2.F32 R0, -RZ, R0.H0_H0 ;  /* 0x20000000ff007230 */ /* 0x008fca0000004100 */
[----:B------:R-:W-:-:S04]  /*50c0*/  FMUL.FTZ R0, R0, 1 ;  /* 0x3f80000000007820 */ /* 0x000fc80000410000 */
[----:B------:R0:W3:Y:S01]  /*50d0*/  F2F.F64.F32 R18, R0 ;  /* 0x0000000000127310 */ /* 0x0000e20000201800 */
[----:B------:R-:W-:Y:S05]  /*50e0*/  BRA `(.L_x_4310) ;  /* 0x0000000800f87947 */ /* 0x000fea0003800000 */
.L_x_4313:
        /* <DEDUP_REMOVED lines=10> */
.L_x_4316:
[----:B------:R-:W3:Y:S02]  /*5190*/  LDG.E.U16 R4, desc[UR36][R4.64] ;  /* 0x0000002404047981 */ /* 0x000ee4000c1e1500 */
[----:B---3--:R-:W-:-:S05]  /*51a0*/  HADD2.F32 R0, -RZ, R4.H0_H0 ;  /* 0x20000004ff007230 */ /* 0x008fca0000004100 */
[----:B------:R-:W-:-:S04]  /*51b0*/  FMUL.FTZ R0, R0, 1 ;  /* 0x3f80000000007820 */ /* 0x000fc80000410000 */
[----:B------:R0:W3:Y:S01]  /*51c0*/  F2F.F64.F32 R18, R0 ;  /* 0x0000000000127310 */ /* 0x0000e20000201800 */
[----:B------:R-:W-:Y:S05]  /*51d0*/  BRA `(.L_x_4310) ;  /* 0x0000000800bc7947 */ /* 0x000fea0003800000 */
.L_x_4315:
[----:B------:R0:W5:Y:S01]  /*51e0*/  LDG.E.64 R18, desc[UR36][R4.64] ;  /* 0x0000002404127981 */ /* 0x000162000c1e1b00 */
[----:B------:R-:W-:Y:S05]  /*51f0*/  BRA `(.L_x_4310) ;  /* 0x0000000800b47947 */ /* 0x000fea0003800000 */
.L_x_4305:
        /* <DEDUP_REMOVED lines=13> */
.L_x_4319:
[----:B------:R0:W5:Y:S01]  /*52d0*/  LDG.E.64 R18, desc[UR36][R4.64] ;  /* 0x0000002404127981 */ /* 0x000162000c1e1b00 */
[----:B------:R-:W-:Y:S05]  /*52e0*/  BRA `(.L_x_4310) ;  /* 0x0000000800787947 */ /* 0x000fea0003800000 */
.L_x_4318:
        /* <DEDUP_REMOVED lines=28> */
.L_x_4321:
        /* <DEDUP_REMOVED lines=15> */
.L_x_4320:
[----:B------:R-:W3:Y:S02]  /*55a0*/  LDG.E.U16 R0, desc[UR36][R4.64] ;  /* 0x0000002404007981 */ /* 0x000ee4000c1e1500 */
[----:B---3--:R-:W-:-:S04]  /*55b0*/  IMAD.U32 R0, R0, 0x10000, RZ ;  /* 0x0001000000007824 */ /* 0x008fc800078e00ff */
[----:B------:R-:W-:-:S04]  /*55c0*/  FMUL.FTZ R0, R0, 1 ;  /* 0x3f80000000007820 */ /* 0x000fc80000410000 */
[----:B------:R0:W3:Y:S01]  /*55d0*/  F2F.F64.F32 R18, R0 ;  /* 0x0000000000127310 */ /* 0x0000e20000201800 */
[----:B------:R-:W-:Y:S05]  /*55e0*/  BRA `(.L_x_4310) ;  /* 0x0000000400b87947 */ /* 0x000fea0003800000 */
.L_x_4317:
        /* <DEDUP_REMOVED lines=11> */
.L_x_4324:
        /* <DEDUP_REMOVED lines=21> */
.L_x_4328:
[----:B------:R-:W-:Y:S05]  /*57f0*/  BSYNC B1 ;  /* 0x0000000000017941 */ /* 0x000fea0003800000 */
.L_x_4327:
[----:B------:R-:W-:Y:S01]  /*5800*/  LEA R5, R0, 0x3b800000, 0x17 ;  /* 0x3b80000000057811 */ /* 0x000fe200078eb8ff */
[----:B------:R-:W-:-:S05]  /*5810*/  IMAD.SHL.U32 R0, R3, 0x100000, RZ ;  /* 0x0010000003007824 */ /* 0x000fca00078e00ff */
[----:B------:R-:W-:-:S07]  /*5820*/  LOP3.LUT R0, R5, R0, R6, 0xfe, !PT ;  /* 0x0000000005007212 */ /* 0x000fce00078efe06 */
.L_x_4326:
[----:B------:R-:W-:Y:S05]  /*5830*/  BSYNC B0 ;  /* 0x0000000000007941 */ /* 0x000fea0003800000 */
.L_x_4325:
[----:B------:R-:W-:-:S04]  /*5840*/  FMUL.FTZ R0, R0, 1 ;  /* 0x3f80000000007820 */ /* 0x000fc80000410000 */
[----:B------:R0:W3:Y:S01]  /*5850*/  F2F.F64.F32 R18, R0 ;  /* 0x0000000000127310 */ /* 0x0000e20000201800 */
[----:B------:R-:W-:Y:S05]  /*5860*/  BRA `(.L_x_4310) ;  /* 0x0000000400187947 */ /* 0x000fea0003800000 */
.L_x_4323:
        /* <DEDUP_REMOVED lines=21> */
.L_x_4332:
[----:B------:R-:W-:Y:S05]  /*59c0*/  BSYNC B1 ;  /* 0x0000000000017941 */ /* 0x000fea0003800000 */
.L_x_4331:
[----:B------:R-:W-:Y:S01]  /*59d0*/  LEA R5, R0, 0x37800000, 0x17 ;  /* 0x3780000000057811 */ /* 0x000fe200078eb8ff */
[----:B------:R-:W-:-:S05]  /*59e0*/  IMAD.SHL.U32 R0, R3, 0x200000, RZ ;  /* 0x0020000003007824 */ /* 0x000fca00078e00ff */
[----:B------:R-:W-:-:S07]  /*59f0*/  LOP3.LUT R0, R5, R0, R6, 0xfe, !PT ;  /* 0x0000000005007212 */ /* 0x000fce00078efe06 */
.L_x_4330:
[----:B------:R-:W-:Y:S05]  /*5a00*/  BSYNC B0 ;  /* 0x0000000000007941 */ /* 0x000fea0003800000 */
.L_x_4329:
[----:B------:R-:W-:-:S04]  /*5a10*/  FMUL.FTZ R0, R0, 1 ;  /* 0x3f80000000007820 */ /* 0x000fc80000410000 */
[----:B------:R0:W3:Y:S01]  /*5a20*/  F2F.F64.F32 R18, R0 ;  /* 0x0000000000127310 */ /* 0x0000e20000201800 */
[----:B------:R-:W-:Y:S05]  /*5a30*/  BRA `(.L_x_4310) ;  /* 0x0000000000a47947 */ /* 0x000fea0003800000 */
.L_x_4322:
        /* <DEDUP_REMOVED lines=14> */
.L_x_4336:
[----:B------:R-:W-:Y:S05]  /*5b20*/  BSYNC B0 ;  /* 0x0000000000007941 */ /* 0x000fea0003800000 */
.L_x_4335:
[----:B------:R-:W-:-:S04]  /*5b30*/  FMUL.FTZ R0, R0, 1 ;  /* 0x3f80000000007820 */ /* 0x000fc80000410000 */
[----:B------:R0:W3:Y:S01]  /*5b40*/  F2F.F64.F32 R18, R0 ;  /* 0x0000000000127310 */ /* 0x0000e20000201800 */
[----:B------:R-:W-:Y:S05]  /*5b50*/  BRA `(.L_x_4310) ;  /* 0x00000000005c7947 */ /* 0x000fea0003800000 */
.L_x_4309:
        /* <DEDUP_REMOVED lines=16> */
.L_x_4337:
[----:B------:R-:W-:Y:S01]  /*5c60*/  CS2R R18, SRZ ;  /* 0x0000000000127805 */ /* 0x000fe2000001ff00 */
[----:B------:R-:W-:Y:S06]  /*5c70*/  BRA `(.L_x_4310) ;  /* 0x0000000000147947 */ /* 0x000fec0003800000 */
.L_x_4334:
[----:B------:R-:W3:Y:S02]  /*5c80*/  LDG.E.64 R18, desc[UR36][R4.64] ;  /* 0x0000002404127981 */ /* 0x000ee4000c1e1b00 */
[----:B---3--:R-:W0:Y:S01]  /*5c90*/  I2F.F64.U64 R18, R18 ;  /* 0x0000001200127312 */ /* 0x008e220000301800 */
[----:B------:R-:W-:Y:S05]  /*5ca0*/  BRA `(.L_x_4310) ;  /* 0x0000000000087947 */ /* 0x000fea0003800000 */
.L_x_4333:
[----:B------:R-:W3:Y:S02]  /*5cb0*/  LDG.E R4, desc[UR36][R4.64] ;  /* 0x0000002404047981 */ /* 0x000ee4000c1e1900 */
[----:B---3--:R0:W3:Y:S02]  /*5cc0*/  I2F.F64.U32 R18, R4 ;  /* 0x0000000400127312 */ /* 0x0080e40000201800 */
.L_x_4310:
[----:B------:R-:W-:-:S07]  /*5cd0*/  VIADD R22, R22, 0x80 ;  /* 0x0000008016167836 */ /* 0x000fce0000000000 */
.L_x_4271:
[----:B------:R-:W-:Y:S05]  /*5ce0*/  BSYNC B6 ;  /* 0x0000000000067941 */ /* 0x000fea0003800000 */
.L_x_4270:
        /* <DEDUP_REMOVED lines=24> */
.L_x_4343:
[----:B------:R-:W3:Y:S02]  /*5e70*/  LDG.E.U8 R4, desc[UR36][R4.64] ;  /* 0x0000002404047981 */ /* 0x000ee4000c1e1100 */
[----:B---3--:R0:W3:Y:S01]  /*5e80*/  I2F.F64.U16 R16, R4 ;  /* 0x0000000400107312 */ /* 0x0080e20000101800 */
[----:B------:R-:W-:Y:S05]  /*5e90*/  BRA `(.L_x_4345) ;  /* 0x0000000c00707947 */ /* 0x000fea0003800000 */
.L_x_4342:
        /* <DEDUP_REMOVED lines=9> */
.L_x_4347:
[----:B------:R-:W3:Y:S02]  /*5f30*/  LDG.E R4, desc[UR36][R4.64] ;  /* 0x0000002404047981 */ /* 0x000ee4000c1e1900 */
[----:B---3--:R0:W3:Y:S01]  /*5f40*/  I2F.F64 R16, R4 ;  /* 0x0000000400107312 */ /* 0x0080e20000201c00 */
[----:B------:R-:W-:Y:S05]  /*5f50*/  BRA `(.L_x_4345) ;  /* 0x0000000c00407947 */ /* 0x000fea0003800000 */
.L_x_4346:
[----:B------:R-:W3:Y:S02]  /*5f60*/  LDG.E.U16 R4, desc[UR36][R4.64] ;  /* 0x0000002404047981 */ /* 0x000ee4000c1e1500 */
[----:B---3--:R0:W3:Y:S01]  /*5f70*/  I2F.F64.S16 R16, R4 ;  /* 0x0000000400107312 */ /* 0x0080e20000101c00 */
[----:B------:R-:W-:Y:S05]  /*5f80*/  BRA `(.L_x_4345) ;  /* 0x0000000c00347947 */ /* 0x000fea0003800000 */
.L_x_4341:
        /* <DEDUP_REMOVED lines=10> */
.L_x_4349:
[----:B------:R-:W3:Y:S02]  /*6030*/  LDG.E.U16 R0, desc[UR36][R4.64] ;  /* 0x0000002404007981 */ /* 0x000ee4000c1e1500 */
[----:B---3--:R-:W-:-:S05]  /*6040*/  HADD2.F32 R0, -RZ, R0.H0_H0 ;  /* 0x20000000ff007230 */ /* 0x008fca0000004100 */
[----:B------:R-:W-:-:S04]  /*6050*/  FMUL.FTZ R0, R0, 1 ;  /* 0x3f80000000007820 */ /* 0x000fc80000410000 */
[----:B------:R0:W3:Y:S01]  /*6060*/  F2F.F64.F32 R16, R0 ;  /* 0x0000000000107310 */ /* 0x0000e20000201800 */
[----:B------:R-:W-:Y:S05]  /*6070*/  BRA `(.L_x_4345) ;  /* 0x0000000800f87947 */ /* 0x000fea0003800000 */
.L_x_4348:
        /* <DEDUP_REMOVED lines=10> */
.L_x_4351:
[----:B------:R-:W3:Y:S02]  /*6120*/  LDG.E.U16 R4, desc[UR36][R4.64] ;  /* 0x0000002404047981 */ /* 0x000ee4000c1e1500 */
[----:B---3--:R-:W-:-:S05]  /*6130*/  HADD2.F32 R0, -RZ, R4.H0_H0 ;  /* 0x20000004ff007230 */ /* 0x008fca0000004100 */
[----:B------:R-:W-:-:S04]  /*6140*/  FMUL.FTZ R0, R0, 1 ;  /* 0x3f80000000007820 */ /* 0x000fc80000410000 */
[----:B------:R0:W3:Y:S01]  /*6150*/  F2F.F64.F32 R16, R0 ;  /* 0x0000000000107310 */ /* 0x0000e20000201800 */
[----:B------:R-:W-:Y:S05]  /*6160*/  BRA `(.L_x_4345) ;  /* 0x0000000800bc7947 */ /* 0x000fea0003800000 */
.L_x_4350:
[----:B------:R0:W5:Y:S01]  /*6170*/  LDG.E.64 R16, desc[UR36][R4.64] ;  /* 0x0000002404107981 */ /* 0x000162000c1e1b00 */
[----:B------:R-:W-:Y:S05]  /*6180*/  BRA `(.L_x_4345) ;  /* 0x0000000800b47947 */ /* 0x000fea0003800000 */
.L_x_4340:
        /* <DEDUP_REMOVED lines=13> */
.L_x_4354:
[----:B------:R0:W5:Y:S01]  /*6260*/  LDG.E.64 R16, desc[UR36][R4.64] ;  /* 0x0000002404107981 */ /* 0x000162000c1e1b00 */
[----:B------:R-:W-:Y:S05]  /*6270*/  BRA `(.L_x_4345) ;  /* 0x0000000800787947 */ /* 0x000fea0003800000 */
.L_x_4353:
        /* <DEDUP_REMOVED lines=26> */
[----:B------:R0:W3:Y:S01]  /*6420*/  F2F.F64.F32 R16, R3 ;  /* 0x0000000300107310 */ /* 0x0000e20000201800 */
[----:B------:R-:W-:Y:S05]  /*6430*/  BRA `(.L_x_4345) ;  /* 0x0000000800087947 */ /* 0x000fea0003800000 */
.L_x_4356:
[----:B------:R-:W3:Y:S02]  /*6440*/  LDG.E.U8 R3, desc[UR36][R4.64] ;  /* 0x0000002404037981 */ /* 0x000ee4000c1e1100 */
[----:B---3--:R-:W-:-:S05]  /*6450*/  IMAD.SHL.U32 R0, R3, 0x2000000, RZ ;  /* 0x0200000003007824 */ /* 0x008fca00078e00ff */
[----:B------:R-:W-:-:S13]  /*6460*/  ISETP.GE.U32.AND P0, PT, R0, 0x8000000, PT ;  /* 0x080000000000780c */ /* 0x000fda0003f06070 */
[C---:B------:R-:W-:Y:S02]  /*6470*/  @!P0 IMAD.SHL.U32 R0, R3.reuse, 0x100, RZ ;  /* 0x0000010003008824 */ /* 0x040fe400078e00ff */
        /* <DEDUP_REMOVED lines=11> */
.L_x_4355:
[----:B------:R-:W3:Y:S02]  /*6530*/  LDG.E.U16 R0, desc[UR36][R4.64] ;  /* 0x0000002404007981 */ /* 0x000ee4000c1e1500 */
[----:B---3--:R-:W-:-:S04]  /*6540*/  IMAD.U32 R0, R0, 0x10000, RZ ;  /* 0x0001000000007824 */ /* 0x008fc800078e00ff */
[----:B------:R-:W-:-:S04]  /*6550*/  FMUL.FTZ R0, R0, 1 ;  /* 0x3f80000000007820 */ /* 0x000fc80000410000 */
[----:B------:R0:W3:Y:S01]  /*6560*/  F2F.F64.F32 R16, R0 ;  /* 0x0000000000107310 */ /* 0x0000e20000201800 */
[----:B------:R-:W-:Y:S05]  /*6570*/  BRA `(.L_x_4345) ;  /* 0x0000000400b87947 */ /* 0x000fea0003800000 */
.L_x_4352:
        /* <DEDUP_REMOVED lines=11> */
.L_x_4359:
        /* <DEDUP_REMOVED lines=21> */
.L_x_4363:
[----:B------:R-:W-:Y:S05]  /*6780*/  BSYNC B1 ;  /* 0x0000000000017941 */ /* 0x000fea0003800000 */
.L_x_4362:
[----:B------:R-:W-:Y:S01]  /*6790*/  LEA R3, R0, 0x3b800000, 0x17 ;  /* 0x3b80000000037811 */ /* 0x000fe200078eb8ff */
[----:B------:R-:W-:-:S05]  /*67a0*/  IMAD.SHL.U32 R0, R2, 0x100000, RZ ;  /* 0x0010000002007824 */ /* 0x000fca00078e00ff */
[----:B------:R-:W-:-:S07]  /*67b0*/  LOP3.LUT R0, R3, R0, R4, 0xfe, !PT ;  /* 0x0000000003007212 */ /* 0x000fce00078efe04 */
.L_x_4361:
[----:B------:R-:W-:Y:S05]  /*67c0*/  BSYNC B0 ;  /* 0x0000000000007941 */ /* 0x000fea0003800000 */
.L_x_4360:
[----:B------:R-:W-:-:S04]  /*67d0*/  FMUL.FTZ R0, R0, 1 ;  /* 0x3f80000000007820 */ /* 0x000fc80000410000 */
[----:B------:R0:W3:Y:S01]  /*67e0*/  F2F.F64.F32 R16, R0 ;  /* 0x0000000000107310 */ /* 0x0000e20000201800 */
[----:B------:R-:W-:Y:S05]  /*67f0*/  BRA `(.L_x_4345) ;  /* 0x0000000400187947 */ /* 0x000fea0003800000 */
.L_x_4358:
        /* <DEDUP_REMOVED lines=21> */
.L_x_4367:
[----:B------:R-:W-:Y:S05]  /*6950*/  BSYNC B1 ;  /* 0x0000000000017941 */ /* 0x000fea0003800000 */
.L_x_4366:
[----:B------:R-:W-:Y:S01]  /*6960*/  LEA R3, R0, 0x37800000, 0x17 ;  /* 0x3780000000037811 */ /* 0x000fe200078eb8ff */
[----:B------:R-:W-:-:S05]  /*6970*/  IMAD.SHL.U32 R0, R2, 0x200000, RZ ;  /* 0x0020000002007824 */ /* 0x000fca00078e00ff */
[----:B------:R-:W-:-:S07]  /*6980*/  LOP3.LUT R0, R3, R0, R4, 0xfe, !PT ;  /* 0x0000000003007212 */ /* 0x000fce00078efe04 */
.L_x_4365:
[----:B------:R-:W-:Y:S05]  /*6990*/  BSYNC B0 ;  /* 0x0000000000007941 */ /* 0x000fea0003800000 */
.L_x_4364:
[----:B------:R-:W-:-:S04]  /*69a0*/  FMUL.FTZ R0, R0, 1 ;  /* 0x3f80000000007820 */ /* 0x000fc80000410000 */
[----:B------:R0:W3:Y:S01]  /*69b0*/  F2F.F64.F32 R16, R0 ;  /* 0x0000000000107310 */ /* 0x0000e20000201800 */
[----:B------:R-:W-:Y:S05]  /*69c0*/  BRA `(.L_x_4345) ;  /* 0x0000000000a47947 */ /* 0x000fea0003800000 */
.L_x_4357:
        /* <DEDUP_REMOVED lines=14> */
.L_x_4371:
[----:B------:R-:W-:Y:S05]  /*6ab0*/  BSYNC B0 ;  /* 0x0000000000007941 */ /* 0x000fea0003800000 */
.L_x_4370:
[----:B------:R-:W-:-:S04]  /*6ac0*/  FMUL.FTZ R0, R0, 1 ;  /* 0x3f80000000007820 */ /* 0x000fc80000410000 */
[----:B------:R0:W3:Y:S01]  /*6ad0*/  F2F.F64.F32 R16, R0 ;  /* 0x0000000000107310 */ /* 0x0000e20000201800 */
[----:B------:R-:W-:Y:S05]  /*6ae0*/  BRA `(.L_x_4345) ;  /* 0x00000000005c7947 */ /* 0x000fea0003800000 */
.L_x_4344:
        /* <DEDUP_REMOVED lines=16> */
.L_x_4372:
[----:B------:R-:W-:Y:S01]  /*6bf0*/  CS2R R16, SRZ ;  /* 0x0000000000107805 */ /* 0x000fe2000001ff00 */
[----:B------:R-:W-:Y:S06]  /*6c00*/  BRA `(.L_x_4345) ;  /* 0x0000000000147947 */ /* 0x000fec0003800000 */
.L_x_4369:
[----:B------:R-:W3:Y:S02]  /*6c10*/  LDG.E.64 R16, desc[UR36][R4.64] ;  /* 0x0000002404107981 */ /* 0x000ee4000c1e1b00 */
[----:B---3--:R-:W0:Y:S01]  /*6c20*/  I2F.F64.U64 R16, R16 ;  /* 0x0000001000107312 */ /* 0x008e220000301800 */
[----:B------:R-:W-:Y:S05]  /*6c30*/  BRA `(.L_x_4345) ;  /* 0x0000000000087947 */ /* 0x000fea0003800000 */
.L_x_4368:
[----:B------:R-:W3:Y:S02]  /*6c40*/  LDG.E R4, desc[UR36][R4.64] ;  /* 0x0000002404047981 */ /* 0x000ee4000c1e1900 */
[----:B---3--:R0:W3:Y:S02]  /*6c50*/  I2F.F64.U32 R16, R4 ;  /* 0x0000000400107312 */ /* 0x0080e40000201800 */
.L_x_4345:
[----:B0-----:R-:W0:Y:S01]  /*6c60*/  LDC.U8 R4, c[0x0][0x235] ;  /* 0x00008d40ff047b82 */ /* 0x001e220000000000 */
[----:B------:R-:W-:Y:S02]  /*6c70*/  ULDC UR4, c[0x0][0x23c] ;  /* 0x00008f0000047ab9 */ /* 0x000fe40000000800 */
[----:B------:R-:W-:-:S05]  /*6c80*/  IMAD R5, R22, UR4, RZ ;  /* 0x0000000416057c24 */ /* 0x000fca000f8e02ff */
[----:B------:R-:W1:Y:S01]  /*6c90*/  LDC.64 R2, c[0x0][0x228] ;  /* 0x00008a00ff027b82 */ /* 0x000e620000000a00 */
        /* <DEDUP_REMOVED lines=16> */
.L_x_4376:
[----:B------:R-:W2:Y:S02]  /*6da0*/  LDG.E.U8 R2, desc[UR36][R2.64] ;  /* 0x0000002402027981 */ /* 0x000ea4000c1e1100 */
[----:B--2---:R0:W1:Y:S01]  /*6db0*/  I2F.F64.U16 R26, R2 ;  /* 0x00000002001a7312 */ /* 0x0040620000101800 */
[----:B------:R-:W-:Y:S05]  /*6dc0*/  BRA `(.L_x_4339) ;  /* 0x0000000c006c7947 */ /* 0x000fea0003800000 */
.L_x_4375:
        /* <DEDUP_REMOVED lines=9> */
.L_x_4379:
[----:B------:R-:W2:Y:S02]  /*6e60*/  LDG.E R2, desc[UR36][R2.64] ;  /* 0x0000002402027981 */ /* 0x000ea4000c1e1900 */
[----:B--2---:R0:W1:Y:S01]  /*6e70*/  I2F.F64 R26, R2 ;  /* 0x00000002001a7312 */ /* 0x0040620000201c00 */
[----:B------:R-:W-:Y:S05]  /*6e80*/  BRA `(.L_x_4339) ;  /* 0x0000000c003c7947 */ /* 0x000fea0003800000 */
.L_x_4378:
[----:B------:R-:W2:Y:S02]  /*6e90*/  LDG.E.U16 R2, desc[UR36][R2.64] ;  /* 0x0000002402027981 */ /* 0x000ea4000c1e1500 */
[----:B--2---:R0:W1:Y:S01]  /*6ea0*/  I2F.F64.S16 R26, R2 ;  /* 0x00000002001a7312 */ /* 0x0040620000101c00 */
[----:B------:R-:W-:Y:S05]  /*6eb0*/  BRA `(.L_x_4339) ;  /* 0x0000000c00307947 */ /* 0x000fea0003800000 */
.L_x_4374:
        /* <DEDUP_REMOVED lines=10> */
.L_x_4381:
[----:B------:R-:W2:Y:S02]  /*6f60*/  LDG.E.U16 R0, desc[UR36][R2.64] ;  /* 0x0000002402007981 */ /* 0x000ea4000c1e1500 */
[----:B--2---:R-:W-:-:S05]  /*6f70*/  HADD2.F32 R0, -RZ, R0.H0_H0 ;  /* 0x20000000ff007230 */ /* 0x004fca0000004100 */
[----:B------:R-:W-:-:S04]  /*6f80*/  FMUL.FTZ R0, R0, 1 ;  /* 0x3f80000000007820 */ /* 0x000fc80000410000 */
[----:B------:R0:W1:Y:S01]  /*6f90*/  F2F.F64.F32 R26, R0 ;  /* 0x00000000001a7310 */ /* 0x0000620000201800 */
[----:B------:R-:W-:Y:S05]  /*6fa0*/  BRA `(.L_x_4339) ;  /* 0x0000000800f47947 */ /* 0x000fea0003800000 */
.L_x_4380:
        /* <DEDUP_REMOVED lines=10> */
.L_x_4383:
[----:B------:R-:W2:Y:S02]  /*7050*/  LDG.E.U16 R2, desc[UR36][R2.64] ;  /* 0x0000002402027981 */ /* 0x000ea4000c1e1500 */
[----:B--2---:R-:W-:-:S05]  /*7060*/  HADD2.F32 R0, -RZ, R2.H0_H0 ;  /* 0x20000002ff007230 */ /* 0x004fca0000004100 */
[----:B------:R-:W-:-:S04]  /*7070*/  FMUL.FTZ R0, R0, 1 ;  /* 0x3f80000000007820 */ /* 0x000fc80000410000 */
[----:B------:R0:W1:Y:S01]  /*7080*/  F2F.F64.F32 R26, R0 ;  /* 0x00000000001a7310 */ /* 0x0000620000201800 */
[----:B------:R-:W-:Y:S05]  /*7090*/  BRA `(.L_x_4339) ;  /* 0x0000000800b87947 */ /* 0x000fea0003800000 */
.L_x_4382:
[----:B------:R0:W5:Y:S01]  /*70a0*/  LDG.E.64 R26, desc[UR36][R2.64] ;  /* 0x00000024021a7981 */ /* 0x000162000c1e1b00 */
[----:B------:R-:W-:Y:S05]  /*70b0*/  BRA `(.L_x_4339) ;  /* 0x0000000800b07947 */ /* 0x000fea0003800000 */
.L_x_4373:
        /* <DEDUP_REMOVED lines=13> */
.L_x_4386:
[----:B------:R0:W5:Y:S01]  /*7190*/  LDG.E.64 R26, desc[UR36][R2.64] ;  /* 0x00000024021a7981 */ /* 0x000162000c1e1b00 */
[----:B------:R-:W-:Y:S05]  /*71a0*/  BRA `(.L_x_4339) ;  /* 0x0000000800747947 */ /* 0x000fea0003800000 */
.L_x_4385:
        /* <DEDUP_REMOVED lines=28> */
.L_x_4388:
        /* <DEDUP_REMOVED lines=15> */
.L_x_4387:
[----:B------:R-:W2:Y:S02]  /*7460*/  LDG.E.U16 R0, desc[UR36][R2.64] ;  /* 0x0000002402007981 */ /* 0x000ea4000c1e1500 */
[----:B--2---:R-:W-:-:S04]  /*7470*/  IMAD.U32 R0, R0, 0x10000, RZ ;  /* 0x0001000000007824 */ /* 0x004fc800078e00ff */
[----:B------:R-:W-:-:S04]  /*7480*/  FMUL.FTZ R0, R0, 1 ;  /* 0x3f80000000007820 */ /* 0x000fc80000410000 */
[----:B------:R0:W1:Y:S01]  /*7490*/  F2F.F64.F32 R26, R0 ;  /* 0x00000000001a7310 */ /* 0x0000620000201800 */
[----:B------:R-:W-:Y:S05]  /*74a0*/  BRA `(.L_x_4339) ;  /* 0x0000000400b47947 */ /* 0x000fea0003800000 */
.L_x_4384:
        /* <DEDUP_REMOVED lines=11> */
.L_x_4391:
        /* <DEDUP_REMOVED lines=21> */
.L_x_4395:
[----:B------:R-:W-:Y:S05]  /*76b0*/  BSYNC B1 ;  /* 0x0000000000017941 */ /* 0x000fea0003800000 */
.L_x_4394:
[----:B------:R-:W-:Y:S01]  /*76c0*/  LEA R3, R0, 0x3b800000, 0x17 ;  /* 0x3b80000000037811 */ /* 0x000fe200078eb8ff */
[----:B------:R-:W-:-:S05]  /*76d0*/  IMAD.SHL.U32 R0, R2, 0x100000, RZ ;  /* 0x0010000002007824 */ /* 0x000fca00078e00ff */
[----:B------:R-:W-:-:S07]  /*76e0*/  LOP3.LUT R0, R3, R0, R4, 0xfe, !PT ;  /* 0x0000000003007212 */ /* 0x000fce00078efe04 */
.L_x_4393:
[----:B------:R-:W-:Y:S05]  /*76f0*/  BSYNC B0 ;  /* 0x0000000000007941 */ /* 0x000fea0003800000 */
.L_x_4392:
[----:B------:R-:W-:-:S04]  /*7700*/  FMUL.FTZ R0, R0, 1 ;  /* 0x3f80000000007820 */ /* 0x000fc80000410000 */
[----:B------:R0:W1:Y:S01]  /*7710*/  F2F.F64.F32 R26, R0 ;  /* 0x00000000001a7310 */ /* 0x0000620000201800 */
[----:B------:R-:W-:Y:S05]  /*7720*/  BRA `(.L_x_4339) ;  /* 0x0000000400147947 */ /* 0x000fea0003800000 */
.L_x_4390:
        /* <DEDUP_REMOVED lines=21> */
.L_x_4399:
[----:B------:R-:W-:Y:S05]  /*7880*/  BSYNC B1 ;  /* 0x0000000000017941 */ /* 0x000fea0003800000 */
.L_x_4398:
[----:B------:R-:W-:Y:S01]  /*7890*/  LEA R3, R0, 0x37800000, 0x17 ;  /* 0x3780000000037811 */ /* 0x000fe200078eb8ff */
[----:B------:R-:W-:-:S05]  /*78a0*/  IMAD.SHL.U32 R0, R2, 0x200000, RZ ;  /* 0x0020000002007824 */ /* 0x000fca00078e00ff */
[----:B------:R-:W-:-:S07]  /*78b0*/  LOP3.LUT R0, R3, R0, R4, 0xfe, !PT ;  /* 0x0000000003007212 */ /* 0x000fce00078efe04 */
.L_x_4397:
[----:B------:R-:W-:Y:S05]  /*78c0*/  BSYNC B0 ;  /* 0x0000000000007941 */ /* 0x000fea0003800000 */
.L_x_4396:
[----:B------:R-:W-:-:S04]  /*78d0*/  FMUL.FTZ R0, R0, 1 ;  /* 0x3f80000000007820 */ /* 0x000fc80000410000 */
[----:B------:R0:W1:Y:S01]  /*78e0*/  F2F.F64.F32 R26, R0 ;  /* 0x00000000001a7310 */ /* 0x0000620000201800 */
[----:B------:R-:W-:Y:S05]  /*78f0*/  BRA `(.L_x_4339) ;  /* 0x0000000000a07947 */ /* 0x000fea0003800000 */
.L_x_4389:
        /* <DEDUP_REMOVED lines=14> */
.L_x_4403:
[----:B------:R-:W-:Y:S05]  /*79e0*/  BSYNC B0 ;  /* 0x0000000000007941 */ /* 0x000fea0003800000 */
.L_x_4402:
[----:B------:R-:W-:-:S04]  /*79f0*/  FMUL.FTZ R0, R0, 1 ;  /* 0x3f80000000007820 */ /* 0x000fc80000410000 */
[----:B------:R0:W1:Y:S01]  /*7a00*/  F2F.F64.F32 R26, R0 ;  /* 0x00000000001a7310 */ /* 0x0000620000201800 */
[----:B------:R-:W-:Y:S05]  /*7a10*/  BRA `(.L_x_4339) ;  /* 0x0000000000587947 */ /* 0x000fea0003800000 */
.L_x_4377:
        /* <DEDUP_REMOVED lines=16> */
.L_x_4404:
[----:B------:R-:W-:Y:S05]  /*7b20*/  BRA `(.L_x_4339) ;  /* 0x0000000000147947 */ /* 0x000fea0003800000 */
.L_x_4401:
[----:B------:R-:W2:Y:S02]  /*7b30*/  LDG.E.64 R26, desc[UR36][R2.64] ;  /* 0x00000024021a7981 */ /* 0x000ea4000c1e1b00 */
[----:B--2---:R-:W0:Y:S01]  /*7b40*/  I2F.F64.U64 R26, R26 ;  /* 0x0000001a001a7312 */ /* 0x004e220000301800 */
[----:B------:R-:W-:Y:S05]  /*7b50*/  BRA `(.L_x_4339) ;  /* 0x0000000000087947 */ /* 0x000fea0003800000 */
.L_x_4400:
[----:B------:R-:W2:Y:S02]  /*7b60*/  LDG.E R2, desc[UR36][R2.64] ;  /* 0x0000002402027981 */ /* 0x000ea4000c1e1900 */
[----:B--2---:R0:W1:Y:S02]  /*7b70*/  I2F.F64.U32 R26, R2 ;  /* 0x00000002001a7312 */ /* 0x0040640000201800 */
.L_x_4339:
[----:B------:R-:W-:Y:S05]  /*7b80*/  BSYNC B6 ;  /* 0x0000000000067941 */ /* 0x000fea0003800000 */
.L_x_4338:
[----:B0-----:R-:W0:Y:S01]  /*7b90*/  S2R R2, SR_TID.X ;  /* 0x0000000000027919 */ /* 0x001e220000002100 */
[----:B------:R-:W4:Y:S01]  /*7ba0*/  LDC.U8 R22, c[0x0][0x240] ;  /* 0x00009000ff167b82 */ /* 0x000f220000000000 */
[----:B------:R-:W-:Y:S01]  /*7bb0*/  BSSY B6, `(.L_x_4405) ;  /* 0x000014d000067945 */ /* 0x000fe20003800000 */
[C---:B0-----:R-:W-:Y:S01]  /*7bc0*/  VIADD R23, R2.reuse, 0x80 ;  /* 0x0000008002177836 */ /* 0x041fe20000000000 */
[CC--:B------:R-:W-:Y:S01]  /*7bd0*/  ISETP.GE.AND P1, PT, R2.reuse, R33.reuse, PT ;  /* 0x000000210200720c */ /* 0x0c0fe20003f26270 */
[C---:B------:R-:W-:Y:S02]  /*7be0*/  VIADD R0, R2.reuse, 0x100 ;  /* 0x0000010002007836 */ /* 0x040fe40000000000 */
[----:B------:R-:W-:Y:S01]  /*7bf0*/  VIADD R8, R2, 0x180 ;  /* 0x0000018002087836 */ /* 0x000fe20000000000 */
[----:B------:R-:W-:Y:S02]  /*7c00*/  ISETP.GE.AND P0, PT, R23, R33, PT ;  /* 0x000000211700720c */ /* 0x000fe40003f06270 */
[----:B-1---5:R-:W-:-:S02]  /*7c10*/  FSEL R6, R34, RZ, !P1 ;  /* 0x000000ff22067208 */ /* 0x022fc40004800000 */
[----:B--2---:R-:W-:Y:S02]  /*7c20*/  FSEL R30, R30, RZ, !P0 ;  /* 0x000000ff1e1e7208 */ /* 0x004fe40004000000 */
[----:B------:R-:W-:Y:S02]  /*7c30*/  FSEL R31, R31, RZ, !P0 ;  /* 0x000000ff1f1f7208 */ /* 0x000fe40004000000 */
[----:B---3--:R-:W-:Y:S02]  /*7c40*/  FSEL R28, R28, RZ, !P0 ;  /* 0x000000ff1c1c7208 */ /* 0x008fe40004000000 */
[----:B------:R-:W-:Y:S02]  /*7c50*/  FSEL R29, R29, RZ, !P0 ;  /* 0x000000ff1d1d7208 */ /* 0x000fe40004000000 */
[----:B------:R-:W-:Y:S02]  /*7c60*/  ISETP.GE.AND P0, PT, R2, R33, PT ;  /* 0x000000210200720c */ /* 0x000fe40003f06270 */
[----:B------:R-:W-:-:S02]  /*7c70*/  FSEL R7, R35, RZ, !P1 ;  /* 0x000000ff23077208 */ /* 0x000fc40004800000 */
[----:B----4-:R-:W-:Y:S02]  /*7c80*/  FSEL R4, R36, RZ, !P1 ;  /* 0x000000ff24047208 */ /* 0x010fe40004800000 */
[----:B------:R-:W-:Y:S02]  /*7c90*/  FSEL R5, R37, RZ, !P1 ;  /* 0x000000ff25057208 */ /* 0x000fe40004800000 */
[-C--:B------:R-:W-:Y:S02]  /*7ca0*/  ISETP.GE.AND P1, PT, R0, R33.reuse, PT ;  /* 0x000000210000720c */ /* 0x080fe40003f26270 */
[----:B------:R-:W-:Y:S02]  /*7cb0*/  ISETP.GE.AND P2, PT, R8, R33, PT ;  /* 0x000000210800720c */ /* 0x000fe40003f46270 */
[----:B------:R-:W-:Y:S02]  /*7cc0*/  FSEL R19, R19, RZ, !P1 ;  /* 0x000000ff13137208 */ /* 0x000fe40004800000 */
[----:B------:R-:W-:-:S02]  /*7cd0*/  FSEL R0, R18, RZ, !P1 ;  /* 0x000000ff12007208 */ /* 0x000fc40004800000 */
[----:B------:R-:W-:Y:S01]  /*7ce0*/  FSEL R3, R27, RZ, !P2 ;  /* 0x000000ff1b037208 */ /* 0x000fe20005000000 */
[----:B------:R-:W-:Y:S01]  /*7cf0*/  IMAD.MOV.U32 R27, RZ, RZ, R19 ;  /* 0x000000ffff1b7224 */ /* 0x000fe200078e0013 */
[----:B------:R-:W-:Y:S01]  /*7d00*/  FSEL R18, R26, RZ, !P2 ;  /* 0x000000ff1a127208 */ /* 0x000fe20005000000 */
[----:B------:R-:W-:Y:S01]  /*7d10*/  IMAD.MOV.U32 R26, RZ, RZ, R0 ;  /* 0x000000ffff1a7224 */ /* 0x000fe200078e0000 */
[----:B------:R-:W-:Y:S01]  /*7d20*/  FSEL R24, R24, RZ, !P1 ;  /* 0x000000ff18187208 */ /* 0x000fe20004800000 */
[----:B------:R-:W-:Y:S01]  /*7d30*/  IMAD.MOV.U32 R19, RZ, RZ, R3 ;  /* 0x000000ffff137224 */ /* 0x000fe200078e0003 */
[----:B------:R-:W-:Y:S02]  /*7d40*/  FSEL R25, R25, RZ, !P1 ;  /* 0x000000ff19197208 */ /* 0x000fe40004800000 */
[----:B------:R-:W-:Y:S02]  /*7d50*/  FSEL R16, R16, RZ, !P2 ;  /* 0x000000ff10107208 */ /* 0x000fe40005000000 */
[----:B------:R-:W-:Y:S01]  /*7d60*/  FSEL R17, R17, RZ, !P2 ;  /* 0x000000ff11117208 */ /* 0x000fe20005000000 */
[----:B------:R-:W-:Y:S06]  /*7d70*/  @P0 BRA `(.L_x_4406) ;  /* 0x0000001000c00947 */ /* 0x000fec0003800000 */
        /* <DEDUP_REMOVED lines=21> */
.L_x_4410:
[----:B------:R-:W0:Y:S01]  /*7ed0*/  F2I.S64.F64.TRUNC R4, R4 ;  /* 0x0000000400047311 */ /* 0x000e22000030d900 */
[----:B------:R-:W-:Y:S02]  /*7ee0*/  IMAD.MOV.U32 R2, RZ, RZ, R23 ;  /* 0x000000ffff027224 */ /* 0x000fe400078e0017 */
[----:B0-----:R-:W-:-:S05]  /*7ef0*/  IMAD.MOV.U32 R3, RZ, RZ, R4 ;  /* 0x000000ffff037224 */ /* 0x001fca00078e0004 */
[----:B------:R0:W-:Y:S01]  /*7f00*/  STG.E.U8 desc[UR36][R8.64], R3 ;  /* 0x0000000308007986 */ /* 0x0001e2000c101124 */
[----:B------:R-:W-:Y:S05]  /*7f10*/  BRA `(.L_x_4406) ;  /* 0x0000001000587947 */ /* 0x000fea0003800000 */
.L_x_4409:
        /* <DEDUP_REMOVED lines=10> */
.L_x_4413:
[----:B------:R-:W0:Y:S01]  /*7fc0*/  F2I.F64.TRUNC R5, R4 ;  /* 0x0000000400057311 */ /* 0x000e22000030d100 */
[----:B------:R-:W-:Y:S01]  /*7fd0*/  IMAD.MOV.U32 R2, RZ, RZ, R23 ;  /* 0x000000ffff027224 */ /* 0x000fe200078e0017 */
[----:B0-----:R0:W-:Y:S01]  /*7fe0*/  STG.E desc[UR36][R8.64], R5 ;  /* 0x0000000508007986 */ /* 0x0011e2000c101924 */
[----:B------:R-:W-:Y:S05]  /*7ff0*/  BRA `(.L_x_4406) ;  /* 0x0000001000207947 */ /* 0x000fea0003800000 */
.L_x_4412:
[----:B------:R-:W0:Y:S01]  /*8000*/  F2I.F64.TRUNC R5, R4 ;  /* 0x0000000400057311 */ /* 0x000e22000030d100 */
[----:B------:R-:W-:Y:S01]  /*8010*/  IMAD.MOV.U32 R2, RZ, RZ, R23 ;  /* 0x000000ffff027224 */ /* 0x000fe200078e0017 */
[----:B0-----:R0:W-:Y:S01]  /*8020*/  STG.E.U16 desc[UR36][R8.64], R5 ;  /* 0x0000000508007986 */ /* 0x0011e2000c101524 */
[----:B------:R-:W-:Y:S05]  /*8030*/  BRA `(.L_x_4406) ;  /* 0x0000001000107947 */ /* 0x000fea0003800000 */
.L_x_4408:
        /* <DEDUP_REMOVED lines=14> */
.L_x_4415:
        /* <DEDUP_REMOVED lines=9> */
.L_x_4414:
        /* <DEDUP_REMOVED lines=17> */
.L_x_4417:
        /* <DEDUP_REMOVED lines=12> */
.L_x_4416:
[----:B------:R4:W-:Y:S01]  /*8380*/  STG.E.64 desc[UR36][R8.64], R4 ;  /* 0x0000000408007986 */ /* 0x0009e2000c101b24 */
[----:B------:R-:W-:Y:S01]  /*8390*/  IMAD.MOV.U32 R2, RZ, RZ, R23 ;  /* 0x000000ffff027224 */ /* 0x000fe200078e0017 */
[----:B------:R-:W-:Y:S06]  /*83a0*/  BRA `(.L_x_4406) ;  /* 0x0000000c00347947 */ /* 0x000fec0003800000 */
.L_x_4407:
        /* <DEDUP_REMOVED lines=14> */
.L_x_4420:
[----:B------:R0:W-:Y:S01]  /*8490*/  STG.E.128 desc[UR36][R8.64], R4 ;  /* 0x0000000408007986 */ /* 0x0001e2000c101d24 */
[----:B------:R-:W-:Y:S01]  /*84a0*/  IMAD.MOV.U32 R2, RZ, RZ, R23 ;  /* 0x000000ffff027224 */ /* 0x000fe200078e0017 */
[----:B------:R-:W-:Y:S06]  /*84b0*/  BRA `(.L_x_4406) ;  /* 0x0000000800f07947 */ /* 0x000fec0003800000 */
.L_x_4419:
        /* <DEDUP_REMOVED lines=25> */
.L_x_4424:
[----:B------:R-:W-:Y:S05]  /*8650*/  BSYNC B0 ;  /* 0x0000000000007941 */ /* 0x000fea0003800000 */
.L_x_4423:
[----:B------:R-:W-:Y:S01]  /*8660*/  LOP3.LUT R3, R0, R3, RZ, 0xfc, !PT ;  /* 0x0000000300037212 */ /* 0x000fe200078efcff */
[----:B------:R-:W-:-:S04]  /*8670*/  IMAD.MOV.U32 R2, RZ, RZ, R23 ;  /* 0x000000ffff027224 */ /* 0x000fc800078e0017 */
[----:B------:R0:W-:Y:S01]  /*8680*/  STG.E.U8 desc[UR36][R8.64], R3 ;  /* 0x0000000308007986 */ /* 0x0001e2000c101124 */
[----:B------:R-:W-:Y:S05]  /*8690*/  BRA `(.L_x_4406) ;  /* 0x0000000800787947 */ /* 0x000fea0003800000 */
.L_x_4422:
        /* <DEDUP_REMOVED lines=17> */
.L_x_4426:
[----:B------:R-:W-:Y:S01]  /*87b0*/  IMAD.MOV.U32 R0, RZ, RZ, 0x7f ;  /* 0x0000007fff007424 */ /* 0x000fe200078e00ff */
[----:B------:R-:W-:-:S04]  /*87c0*/  ISETP.GT.U32.AND P0, PT, R2, 0x7f800000, PT ;  /* 0x7f8000000200780c */ /* 0x000fc80003f04070 */
[----:B------:R-:W-:-:S09]  /*87d0*/  SEL R0, R0, 0x7c, P0 ;  /* 0x0000007c00007807 */ /* 0x000fd20000000000 */
.L_x_4427:
[----:B------:R-:W-:Y:S05]  /*87e0*/  BSYNC B0 ;  /* 0x0000000000007941 */ /* 0x000fea0003800000 */
.L_x_4425:
[----:B------:R-:W-:-:S04]  /*87f0*/  LOP3.LUT R2, R3, 0x80000000, RZ, 0xc0, !PT ;  /* 0x8000000003027812 */ /* 0x000fc800078ec0ff */
[----:B------:R-:W-:Y:S01]  /*8800*/  SHF.R.U32.HI R3, RZ, 0x18, R2 ;  /* 0x00000018ff037819 */ /* 0x000fe20000011602 */
[----:B------:R-:W-:-:S03]  /*8810*/  IMAD.MOV.U32 R2, RZ, RZ, R23 ;  /* 0x000000ffff027224 */ /* 0x000fc600078e0017 */
[----:B------:R-:W-:-:S05]  /*8820*/  LOP3.LUT R3, R0, R3, RZ, 0xfc, !PT ;  /* 0x0000000300037212 */ /* 0x000fca00078efcff */
[----:B------:R0:W-:Y:S01]  /*8830*/  STG.E.U8 desc[UR36][R8.64], R3 ;  /* 0x0000000308007986 */ /* 0x0001e2000c101124 */
[----:B------:R-:W-:Y:S05]  /*8840*/  BRA `(.L_x_4406) ;  /* 0x00000008000c7947 */ /* 0x000fea0003800000 */
.L_x_4421:
        /* <DEDUP_REMOVED lines=9> */
.L_x_4418:
        /* <DEDUP_REMOVED lines=12> */
.L_x_4430:
        /* <DEDUP_REMOVED lines=21> */
.L_x_4433:
[----:B------:R-:W-:-:S04]  /*8af0*/  LOP3.LUT R0, R7, 0x80000000, RZ, 0xc0, !PT ;  /* 0x8000000007007812 */ /* 0x000fc800078ec0ff */
[----:B------:R-:W-:-:S04]  /*8b00*/  SHF.R.U32.HI R3, RZ, 0x18, R0 ;  /* 0x00000018ff037819 */ /* 0x000fc80000011600 */
[----:B------:R-:W-:-:S04]  /*8b10*/  LOP3.LUT R2, R2, R3, RZ, 0xfc, !PT ;  /* 0x0000000302027212 */ /* 0x000fc800078efcff */
[----:B------:R-:W-:-:S07]  /*8b20*/  PRMT R0, R2, 0x7610, R0 ;  /* 0x0000761002007816 */ /* 0x000fce0000000000 */
.L_x_4432:
[----:B------:R-:W-:Y:S05]  /*8b30*/  BSYNC B0 ;  /* 0x0000000000007941 */ /* 0x000fea0003800000 */
.L_x_4431:
[----:B------:R0:W-:Y:S01]  /*8b40*/  STG.E.U8 desc[UR36][R8.64], R0 ;  /* 0x0000000008007986 */ /* 0x0001e2000c101124 */
[----:B------:R-:W-:Y:S01]  /*8b50*/  IMAD.MOV.U32 R2, RZ, RZ, R23 ;  /* 0x000000ffff027224 */ /* 0x000fe200078e0017 */
[----:B------:R-:W-:Y:S06]  /*8b60*/  BRA `(.L_x_4406) ;  /* 0x0000000400447947 */ /* 0x000fec0003800000 */
.L_x_4429:
        /* <DEDUP_REMOVED lines=21> */
.L_x_4436:
[----:B------:R-:W-:-:S04]  /*8cc0*/  LOP3.LUT R0, R7, 0x80000000, RZ, 0xc0, !PT ;  /* 0x8000000007007812 */ /* 0x000fc800078ec0ff */
[----:B------:R-:W-:-:S04]  /*8cd0*/  SHF.R.U32.HI R3, RZ, 0x18, R0 ;  /* 0x00000018ff037819 */ /* 0x000fc80000011600 */
[----:B------:R-:W-:-:S04]  /*8ce0*/  LOP3.LUT R2, R2, R3, RZ, 0xfc, !PT ;  /* 0x0000000302027212 */ /* 0x000fc800078efcff */
[----:B------:R-:W-:-:S07]  /*8cf0*/  PRMT R0, R2, 0x7610, R0 ;  /* 0x0000761002007816 */ /* 0x000fce0000000000 */
.L_x_4435:
[----:B------:R-:W-:Y:S05]  /*8d00*/  BSYNC B0 ;  /* 0x0000000000007941 */ /* 0x000fea0003800000 */
.L_x_4434:
[----:B------:R0:W-:Y:S01]  /*8d10*/  STG.E.U8 desc[UR36][R8.64], R0 ;  /* 0x0000000008007986 */ /* 0x0001e2000c101124 */
[----:B------:R-:W-:Y:S01]  /*8d20*/  IMAD.MOV.U32 R2, RZ, RZ, R23 ;  /* 0x000000ffff027224 */ /* 0x000fe200078e0017 */
[----:B------:R-:W-:Y:S06]  /*8d30*/  BRA `(.L_x_4406) ;  /* 0x0000000000d07947 */ /* 0x000fec0003800000 */
.L_x_4428:
        /* <DEDUP_REMOVED lines=27> */
.L_x_4411:
        /* <DEDUP_REMOVED lines=16> */
.L_x_4439:
[----:B------:R-:W-:Y:S01]  /*8ff0*/  IMAD.MOV.U32 R2, RZ, RZ, R23 ;  /* 0x000000ffff027224 */ /* 0x000fe200078e0017 */
[----:B------:R-:W-:Y:S06]  /*9000*/  BRA `(.L_x_4406) ;  /* 0x00000000001c7947 */ /* 0x000fec0003800000 */
.L_x_4438:
[----:B------:R-:W0:Y:S01]  /*9010*/  F2I.U64.F64.TRUNC R4, R4 ;  /* 0x0000000400047311 */ /* 0x000e22000030d800 */
[----:B------:R-:W-:Y:S01]  /*9020*/  IMAD.MOV.U32 R2, RZ, RZ, R23 ;  /* 0x000000ffff027224 */ /* 0x000fe200078e0017 */
[----:B0-----:R0:W-:Y:S01]  /*9030*/  STG.E.64 desc[UR36][R8.64], R4 ;  /* 0x0000000408007986 */ /* 0x0011e2000c101b24 */
[----:B------:R-:W-:Y:S05]  /*9040*/  BRA `(.L_x_4406) ;  /* 0x00000000000c7947 */ /* 0x000fea0003800000 */
.L_x_4437:
[----:B------:R-:W0:Y:S01]  /*9050*/  F2I.U32.F64.TRUNC R5, R4 ;  /* 0x0000000400057311 */ /* 0x000e22000030d000 */
[----:B------:R-:W-:Y:S01]  /*9060*/  IMAD.MOV.U32 R2, RZ, RZ, R23 ;  /* 0x000000ffff027224 */ /* 0x000fe200078e0017 */
[----:B0-----:R0:W-:Y:S06]  /*9070*/  STG.E desc[UR36][R8.64], R5 ;  /* 0x0000000508007986 */ /* 0x0011ec000c101924 */
.L_x_4406:
[----:B------:R-:W-:Y:S05]  /*9080*/  BSYNC B6 ;  /* 0x0000000000067941 */ /* 0x000fea0003800000 */
.L_x_4405:
[----:B------:R-:W-:Y:S01]  /*9090*/  ISETP.GE.AND P0, PT, R2, R33, PT ;  /* 0x000000210200720c */ /* 0x000fe20003f06270 */
[----:B------:R-:W-:-:S12]  /*90a0*/  BSSY B6, `(.L_x_4440) ;  /* 0x0000238000067945 */ /* 0x000fd80003800000 */
[----:B------:R-:W-:Y:S05]  /*90b0*/  @P0 BRA `(.L_x_4441) ;  /* 0x0000002000d80947 */ /* 0x000fea0003800000 */
[----:B0---4-:R-:W0:Y:S01]  /*90c0*/  LDC.64 R4, c[0x0][0x218] ;  /* 0x00008600ff047b82 */ /* 0x011e220000000a00 */
[----:B------:R-:W-:Y:S01]  /*90d0*/  IMAD R0, R32, 0x200, R2 ;  /* 0x0000020020007824 */ /* 0x000fe200078e0202 */
[----:B------:R-:W-:Y:S01]  /*90e0*/  PRMT R6, R22, 0x9910, RZ ;  /* 0x0000991016067816 */ /* 0x000fe200000000ff */
[----:B------:R-:W-:Y:S02]  /*90f0*/  ULDC UR4, c[0x0][0x244] ;  /* 0x0000910000047ab9 */ /* 0x000fe40000000800 */
[----:B-1-3--:R-:W-:Y:S02]  /*9100*/  IMAD R3, R0, UR4, RZ ;  /* 0x0000000400037c24 */ /* 0x00afe4000f8e02ff */
        /* <DEDUP_REMOVED lines=16> */
.L_x_4445:
[----:B------:R-:W0:Y:S02]  /*9210*/  F2I.S64.F64.TRUNC R28, R28 ;  /* 0x0000001c001c7311 */ /* 0x000e24000030d900 */
[----:B0-----:R-:W-:-:S05]  /*9220*/  IMAD.MOV.U32 R3, RZ, RZ, R28 ;  /* 0x000000ffff037224 */ /* 0x001fca00078e001c */
[----:B------:R0:W-:Y:S01]  /*9230*/  STG.E.U8 desc[UR36][R4.64], R3 ;  /* 0x0000000304007986 */ /* 0x0001e2000c101124 */
[----:B------:R-:W-:Y:S05]  /*9240*/  BRA `(.L_x_4447) ;  /* 0x0000001000007947 */ /* 0x000fea0003800000 */
.L_x_4444:
        /* <DEDUP_REMOVED lines=9> */
.L_x_4449:
[----:B------:R-:W0:Y:S02]  /*92e0*/  F2I.F64.TRUNC R29, R28 ;  /* 0x0000001c001d7311 */ /* 0x000e24000030d100 */
[----:B0-----:R0:W-:Y:S01]  /*92f0*/  STG.E desc[UR36][R4.64], R29 ;  /* 0x0000001d04007986 */ /* 0x0011e2000c101924 */
[----:B------:R-:W-:Y:S05]  /*9300*/  BRA `(.L_x_4447) ;  /* 0x0000000c00d07947 */ /* 0x000fea0003800000 */
.L_x_4448:
[----:B------:R-:W0:Y:S02]  /*9310*/  F2I.F64.TRUNC R29, R28 ;  /* 0x0000001c001d7311 */ /* 0x000e24000030d100 */
[----:B0-----:R0:W-:Y:S01]  /*9320*/  STG.E.U16 desc[UR36][R4.64], R29 ;  /* 0x0000001d04007986 */ /* 0x0011e2000c101524 */
[----:B------:R-:W-:Y:S05]  /*9330*/  BRA `(.L_x_4447) ;  /* 0x0000000c00c47947 */ /* 0x000fea0003800000 */
.L_x_4443:
        /* <DEDUP_REMOVED lines=13> */
.L_x_4451:
        /* <DEDUP_REMOVED lines=8> */
.L_x_4450:
        /* <DEDUP_REMOVED lines=16> */
.L_x_4453:
        /* <DEDUP_REMOVED lines=11> */
.L_x_4452:
[----:B------:R0:W-:Y:S01]  /*9640*/  STG.E.64 desc[UR36][R4.64], R28 ;  /* 0x0000001c04007986 */ /* 0x0001e2000c101b24 */
[----:B------:R-:W-:Y:S05]  /*9650*/  BRA `(.L_x_4447) ;  /* 0x0000000800fc7947 */ /* 0x000fea0003800000 */
.L_x_4442:
        /* <DEDUP_REMOVED lines=13> */
.L_x_4456:
[----:B------:R0:W-:Y:S01]  /*9730*/  STG.E.128 desc[UR36][R4.64], R28 ;  /* 0x0000001c04007986 */ /* 0x0001e2000c101d24 */
[----:B------:R-:W-:Y:S05]  /*9740*/  BRA `(.L_x_4447) ;  /* 0x0000000800c07947 */ /* 0x000fea0003800000 */
.L_x_4455:
        /* <DEDUP_REMOVED lines=8> */
[----:B--2---:R-:W0:Y:S01]  /*97d0*/  F2F.F32.F64 R9, R28 ;  /* 0x0000001c00097310 */ /* 0x004e220000301000 */
        /* <DEDUP_REMOVED lines=16> */
.L_x_4460:
[----:B------:R-:W-:Y:S05]  /*98e0*/  BSYNC B0 ;  /* 0x0000000000007941 */ /* 0x000fea0003800000 */
.L_x_4459:
[----:B------:R-:W-:-:S05]  /*98f0*/  LOP3.LUT R7, R0, R7, RZ, 0xfc, !PT ;  /* 0x0000000700077212 */ /* 0x000fca00078efcff */
[----:B------:R0:W-:Y:S01]  /*9900*/  STG.E.U8 desc[UR36][R4.64], R7 ;  /* 0x0000000704007986 */ /* 0x0001e2000c101124 */
[----:B------:R-:W-:Y:S05]  /*9910*/  BRA `(.L_x_4447) ;  /* 0x00000008004c7947 */ /* 0x000fea0003800000 */
.L_x_4458:
        /* <DEDUP_REMOVED lines=17> */
.L_x_4462:
[----:B------:R-:W-:Y:S01]  /*9a30*/  IMAD.MOV.U32 R0, RZ, RZ, 0x7f ;  /* 0x0000007fff007424 */ /* 0x000fe200078e00ff */
[----:B------:R-:W-:-:S04]  /*9a40*/  ISETP.GT.U32.AND P0, PT, R3, 0x7f800000, PT ;  /* 0x7f8000000300780c */ /* 0x000fc80003f04070 */
[----:B------:R-:W-:-:S09]  /*9a50*/  SEL R0, R0, 0x7c, P0 ;  /* 0x0000007c00007807 */ /* 0x000fd20000000000 */
.L_x_4463:
[----:B------:R-:W-:Y:S05]  /*9a60*/  BSYNC B0 ;  /* 0x0000000000007941 */ /* 0x000fea0003800000 */
.L_x_4461:
[----:B------:R-:W-:-:S04]  /*9a70*/  LOP3.LUT R3, R7, 0x80000000, RZ, 0xc0, !PT ;  /* 0x8000000007037812 */ /* 0x000fc800078ec0ff */
[----:B------:R-:W-:-:S04]  /*9a80*/  SHF.R.U32.HI R3, RZ, 0x18, R3 ;  /* 0x00000018ff037819 */ /* 0x000fc80000011603 */
[----:B------:R-:W-:-:S05]  /*9a90*/  LOP3.LUT R3, R0, R3, RZ, 0xfc, !PT ;  /* 0x0000000300037212 */ /* 0x000fca00078efcff */
[----:B------:R0:W-:Y:S01]  /*9aa0*/  STG.E.U8 desc[UR36][R4.64], R3 ;  /* 0x0000000304007986 */ /* 0x0001e2000c101124 */
[----:B------:R-:W-:Y:S05]  /*9ab0*/  BRA `(.L_x_4447) ;  /* 0x0000000400e47947 */ /* 0x000fea0003800000 */
.L_x_4457:
        /* <DEDUP_REMOVED lines=8> */
.L_x_4454:
        /* <DEDUP_REMOVED lines=11> */
.L_x_4466:
        /* <DEDUP_REMOVED lines=21> */
.L_x_4469:
[----:B------:R-:W-:-:S04]  /*9d40*/  LOP3.LUT R0, R7, 0x80000000, RZ, 0xc0, !PT ;  /* 0x8000000007007812 */ /* 0x000fc800078ec0ff */
[----:B------:R-:W-:-:S04]  /*9d50*/  SHF.R.U32.HI R0, RZ, 0x18, R0 ;  /* 0x00000018ff007819 */ /* 0x000fc80000011600 */
[----:B------:R-:W-:-:S07]  /*9d60*/  LOP3.LUT R0, R3, R0, RZ, 0xfc, !PT ;  /* 0x0000000003007212 */ /* 0x000fce00078efcff */
.L_x_4468:
[----:B------:R-:W-:Y:S05]  /*9d70*/  BSYNC B0 ;  /* 0x0000000000007941 */ /* 0x000fea0003800000 */
.L_x_4467:
[----:B------:R0:W-:Y:S01]  /*9d80*/  STG.E.U8 desc[UR36][R4.64], R0 ;  /* 0x0000000004007986 */ /* 0x0001e2000c101124 */
[----:B------:R-:W-:Y:S05]  /*9d90*/  BRA `(.L_x_4447) ;  /* 0x00000004002c7947 */ /* 0x000fea0003800000 */
.L_x_4465:
        /* <DEDUP_REMOVED lines=21> */
.L_x_4472:
[----:B------:R-:W-:-:S04]  /*9ef0*/  LOP3.LUT R0, R7, 0x80000000, RZ, 0xc0, !PT ;  /* 0x8000000007007812 */ /* 0x000fc800078ec0ff */
[----:B------:R-:W-:-:S04]  /*9f00*/  SHF.R.U32.HI R0, RZ, 0x18, R0 ;  /* 0x00000018ff007819 */ /* 0x000fc80000011600 */
[----:B------:R-:W-:-:S07]  /*9f10*/  LOP3.LUT R0, R3, R0, RZ, 0xfc, !PT ;  /* 0x0000000003007212 */ /* 0x000fce00078efcff */
.L_x_4471:
[----:B------:R-:W-:Y:S05]  /*9f20*/  BSYNC B0 ;  /* 0x0000000000007941 */ /* 0x000fea0003800000 */
.L_x_4470:
[----:B------:R0:W-:Y:S01]  /*9f30*/  STG.E.U8 desc[UR36][R4.64], R0 ;  /* 0x0000000004007986 */ /* 0x0001e2000c101124 */
[----:B------:R-:W-:Y:S05]  /*9f40*/  BRA `(.L_x_4447) ;  /* 0x0000000000c07947 */ /* 0x000fea0003800000 */
.L_x_4464:
        /* <DEDUP_REMOVED lines=26> */
.L_x_4446:
[----:B------:R-:W-:Y:S01]  /*a0f0*/  MOV R14, 0x0 ;  /* 0x00000000000e7802 */ /* 0x000fe20000000f00 */
[----:B------:R-:W-:Y:S01]  /*a100*/  ULDC.64 UR4, c[0x4][0x118] ;  /* 0x0100460000047ab9 */ /* 0x000fe20000000a00 */
[----:B------:R-:W-:Y:S01]  /*a110*/  ULDC.64 UR6, c[0x4][0x10] ;  /* 0x0100040000067ab9 */ /* 0x000fe20000000a00 */
[----:B------:R-:W-:Y:S02]  /*a120*/  IMAD.U32 R4, RZ, RZ, UR4 ;  /* 0x00000004ff047e24 */ /* 0x000fe4000f8e00ff */
[----:B------:R-:W-:Y:S01]  /*a130*/  IMAD.U32 R5, RZ, RZ, UR5 ;  /* 0x00000005ff057e24 */ /* 0x000fe2000f8e00ff */
[----:B------:R-:W0:Y:S01]  /*a140*/  LDC.64 R14, c[0x4][R14] ;  /* 0x010000000e0e7b82 */ /* 0x000e220000000a00 */
[----:B------:R-:W-:Y:S01]  /*a150*/  ULDC.64 UR4, c[0x4][0x120] ;  /* 0x0100480000047ab9 */ /* 0x000fe20000000a00 */
[----:B--2---:R-:W-:Y:S02]  /*a160*/  IMAD.U32 R10, RZ, RZ, UR6 ;  /* 0x00000006ff0a7e24 */ /* 0x004fe4000f8e00ff */
        /* <DEDUP_REMOVED lines=8> */
.L_x_4475:
[----:B------:R-:W-:Y:S05]  /*a1f0*/  BRA `(.L_x_4447) ;  /* 0x0000000000147947 */ /* 0x000fea0003800000 */
.L_x_4474:
[----:B------:R-:W0:Y:S02]  /*a200*/  F2I.U64.F64.TRUNC R28, R28 ;  /* 0x0000001c001c7311 */ /* 0x000e24000030d800 */
[----:B0-----:R0:W-:Y:S01]  /*a210*/  STG.E.64 desc[UR36][R4.64], R28 ;  /* 0x0000001c04007986 */ /* 0x0011e2000c101b24 */
[----:B------:R-:W-:Y:S05]  /*a220*/  BRA `(.L_x_4447) ;  /* 0x0000000000087947 */ /* 0x000fea0003800000 */
.L_x_4473:
[----:B------:R-:W0:Y:S02]  /*a230*/  F2I.U32.F64.TRUNC R29, R28 ;  /* 0x0000001c001d7311 */ /* 0x000e24000030d000 */
[----:B0-----:R0:W-:Y:S02]  /*a240*/  STG.E desc[UR36][R4.64], R29 ;  /* 0x0000001d04007986 */ /* 0x0011e4000c101924 */
.L_x_4447:
[----:B------:R-:W-:-:S05]  /*a250*/  VIADD R2, R2, 0x80 ;  /* 0x0000008002027836 */ /* 0x000fca0000000000 */
[----:B------:R-:W-:-:S13]  /*a260*/  ISETP.GE.AND P0, PT, R2, R33, PT ;  /* 0x000000210200720c */ /* 0x000fda0003f06270 */
[----:B------:R-:W-:Y:S05]  /*a270*/  @P0 BRA `(.L_x_4441) ;  /* 0x0000001000680947 */ /* 0x000fea0003800000 */
[----:B01-34-:R-:W0:Y:S01]  /*a280*/  LDC.64 R4, c[0x0][0x218] ;  /* 0x00008600ff047b82 */ /* 0x01be220000000a00 */
        /* <DEDUP_REMOVED lines=20> */
.L_x_4479:
[----:B------:R-:W0:Y:S02]  /*a3d0*/  F2I.S64.F64.TRUNC R24, R24 ;  /* 0x0000001800187311 */ /* 0x000e24000030d900 */
[----:B0-----:R-:W-:-:S05]  /*a3e0*/  IMAD.MOV.U32 R3, RZ, RZ, R24 ;  /* 0x000000ffff037224 */ /* 0x001fca00078e0018 */
[----:B------:R0:W-:Y:S01]  /*a3f0*/  STG.E.U8 desc[UR36][R4.64], R3 ;  /* 0x0000000304007986 */ /* 0x0001e2000c101124 */
[----:B------:R-:W-:Y:S05]  /*a400*/  BRA `(.L_x_4481) ;  /* 0x0000001000007947 */ /* 0x000fea0003800000 */
.L_x_4478:
        /* <DEDUP_REMOVED lines=9> */
.L_x_4483:
[----:B------:R-:W0:Y:S02]  /*a4a0*/  F2I.F64.TRUNC R25, R24 ;  /* 0x0000001800197311 */ /* 0x000e24000030d100 */
[----:B0-----:R0:W-:Y:S01]  /*a4b0*/  STG.E desc[UR36][R4.64], R25 ;  /* 0x0000001904007986 */ /* 0x0011e2000c101924 */
[----:B------:R-:W-:Y:S05]  /*a4c0*/  BRA `(.L_x_4481) ;  /* 0x0000000c00d07947 */ /* 0x000fea0003800000 */
.L_x_4482:
[----:B------:R-:W0:Y:S02]  /*a4d0*/  F2I.F64.TRUNC R25, R24 ;  /* 0x0000001800197311 */ /* 0x000e24000030d100 */
[----:B0-----:R0:W-:Y:S01]  /*a4e0*/  STG.E.U16 desc[UR36][R4.64], R25 ;  /* 0x0000001904007986 */ /* 0x0011e2000c101524 */
[----:B------:R-:W-:Y:S05]  /*a4f0*/  BRA `(.L_x_4481) ;  /* 0x0000000c00c47947 */ /* 0x000fea0003800000 */
.L_x_4477:
        /* <DEDUP_REMOVED lines=13> */
.L_x_4485:
        /* <DEDUP_REMOVED lines=8> */
.L_x_4484:
        /* <DEDUP_REMOVED lines=16> */
.L_x_4487:
        /* <DEDUP_REMOVED lines=11> */
.L_x_4486:
[----:B------:R0:W-:Y:S01]  /*a800*/  STG.E.64 desc[UR36][R4.64], R24 ;  /* 0x0000001804007986 */ /* 0x0001e2000c101b24 */
[----:B------:R-:W-:Y:S05]  /*a810*/  BRA `(.L_x_4481) ;  /* 0x0000000800fc7947 */ /* 0x000fea0003800000 */
.L_x_4476:
        /* <DEDUP_REMOVED lines=13> */
.L_x_4490:
[----:B------:R0:W-:Y:S01]  /*a8f0*/  STG.E.128 desc[UR36][R4.64], R24 ;  /* 0x0000001804007986 */ /* 0x0001e2000c101d24 */
[----:B------:R-:W-:Y:S05]  /*a900*/  BRA `(.L_x_4481) ;  /* 0x0000000800c07947 */ /* 0x000fea0003800000 */
.L_x_4489:
        /* <DEDUP_REMOVED lines=25> */
.L_x_4494:
[----:B------:R-:W-:Y:S05]  /*aaa0*/  BSYNC B0 ;  /* 0x0000000000007941 */ /* 0x000fea0003800000 */
.L_x_4493:
[----:B------:R-:W-:-:S05]  /*aab0*/  LOP3.LUT R7, R0, R7, RZ, 0xfc, !PT ;  /* 0x0000000700077212 */ /* 0x000fca00078efcff */
[----:B------:R0:W-:Y:S01]  /*aac0*/  STG.E.U8 desc[UR36][R4.64], R7 ;  /* 0x0000000704007986 */ /* 0x0001e2000c101124 */
[----:B------:R-:W-:Y:S05]  /*aad0*/  BRA `(.L_x_4481) ;  /* 0x00000008004c7947 */ /* 0x000fea0003800000 */
.L_x_4492:
        /* <DEDUP_REMOVED lines=17> */
.L_x_4496:
[----:B------:R-:W-:Y:S01]  /*abf0*/  IMAD.MOV.U32 R0, RZ, RZ, 0x7f ;  /* 0x0000007fff007424 */ /* 0x000fe200078e00ff */
[----:B------:R-:W-:-:S04]  /*ac00*/  ISETP.GT.U32.AND P0, PT, R3, 0x7f800000, PT ;  /* 0x7f8000000300780c */ /* 0x000fc80003f04070 */
[----:B------:R-:W-:-:S09]  /*ac10*/  SEL R0, R0, 0x7c, P0 ;  /* 0x0000007c00007807 */ /* 0x000fd20000000000 */
.L_x_4497:
[----:B------:R-:W-:Y:S05]  /*ac20*/  BSYNC B0 ;  /* 0x0000000000007941 */ /* 0x000fea0003800000 */
.L_x_4495:
[----:B------:R-:W-:-:S04]  /*ac30*/  LOP3.LUT R3, R7, 0x80000000, RZ, 0xc0, !PT ;  /* 0x8000000007037812 */ /* 0x000fc800078ec0ff */
[----:B------:R-:W-:-:S04]  /*ac40*/  SHF.R.U32.HI R3, RZ, 0x18, R3 ;  /* 0x00000018ff037819 */ /* 0x000fc80000011603 */
[----:B------:R-:W-:-:S05]  /*ac50*/  LOP3.LUT R3, R0, R3, RZ, 0xfc, !PT ;  /* 0x0000000300037212 */ /* 0x000fca00078efcff */
[----:B------:R0:W-:Y:S01]  /*ac60*/  STG.E.U8 desc[UR36][R4.64], R3 ;  /* 0x0000000304007986 */ /* 0x0001e2000c101124 */
[----:B------:R-:W-:Y:S05]  /*ac70*/  BRA `(.L_x_4481) ;  /* 0x0000000400e47947 */ /* 0x000fea0003800000 */
.L_x_4491:
        /* <DEDUP_REMOVED lines=8> */
.L_x_4488:
        /* <DEDUP_REMOVED lines=11> */
.L_x_4500:
        /* <DEDUP_REMOVED lines=21> */
.L_x_4503:
[----:B------:R-:W-:-:S04]  /*af00*/  LOP3.LUT R0, R7, 0x80000000, RZ, 0xc0, !PT ;  /* 0x8000000007007812 */ /* 0x000fc800078ec0ff */
[----:B------:R-:W-:-:S04]  /*af10*/  SHF.R.U32.HI R0, RZ, 0x18, R0 ;  /* 0x00000018ff007819 */ /* 0x000fc80000011600 */
[----:B------:R-:W-:-:S07]  /*af20*/  LOP3.LUT R0, R3, R0, RZ, 0xfc, !PT ;  /* 0x0000000003007212 */ /* 0x000fce00078efcff */
.L_x_4502:
[----:B------:R-:W-:Y:S05]  /*af30*/  BSYNC B0 ;  /* 0x0000000000007941 */ /* 0x000fea0003800000 */
.L_x_4501:
[----:B------:R0:W-:Y:S01]  /*af40*/  STG.E.U8 desc[UR36][R4.64], R0 ;  /* 0x0000000004007986 */ /* 0x0001e2000c101124 */
[----:B------:R-:W-:Y:S05]  /*af50*/  BRA `(.L_x_4481) ;  /* 0x00000004002c7947 */ /* 0x000fea0003800000 */
.L_x_4499:
        /* <DEDUP_REMOVED lines=21> */
.L_x_4506:
[----:B------:R-:W-:-:S04]  /*b0b0*/  LOP3.LUT R0, R7, 0x80000000, RZ, 0xc0, !PT ;  /* 0x8000000007007812 */ /* 0x000fc800078ec0ff */
[----:B------:R-:W-:-:S04]  /*b0c0*/  SHF.R.U32.HI R0, RZ, 0x18, R0 ;  /* 0x00000018ff007819 */ /* 0x000fc80000011600 */
[----:B------:R-:W-:-:S07]  /*b0d0*/  LOP3.LUT R0, R3, R0, RZ, 0xfc, !PT ;  /* 0x0000000003007212 */ /* 0x000fce00078efcff */
.L_x_4505:
[----:B------:R-:W-:Y:S05]  /*b0e0*/  BSYNC B0 ;  /* 0x0000000000007941 */ /* 0x000fea0003800000 */
.L_x_4504:
[----:B------:R0:W-:Y:S01]  /*b0f0*/  STG.E.U8 desc[UR36][R4.64], R0 ;  /* 0x0000000004007986 */ /* 0x0001e2000c101124 */
[----:B------:R-:W-:Y:S05]  /*b100*/  BRA `(.L_x_4481) ;  /* 0x0000000000c07947 */ /* 0x000fea0003800000 */
.L_x_4498:
        /* <DEDUP_REMOVED lines=26> */
.L_x_4480:
        /* <DEDUP_REMOVED lines=16> */
.L_x_4509:
[----:B------:R-:W-:Y:S05]  /*b3b0*/  BRA `(.L_x_4481) ;  /* 0x0000000000147947 */ /* 0x000fea0003800000 */
.L_x_4508:
[----:B------:R-:W0:Y:S02]  /*b3c0*/  F2I.U64.F64.TRUNC R24, R24 ;  /* 0x0000001800187311 */ /* 0x000e24000030d800 */
[----:B0-----:R0:W-:Y:S01]  /*b3d0*/  STG.E.64 desc[UR36][R4.64], R24 ;  /* 0x0000001804007986 */ /* 0x0011e2000c101b24 */
[----:B------:R-:W-:Y:S05]  /*b3e0*/  BRA `(.L_x_4481) ;  /* 0x0000000000087947 */ /* 0x000fea0003800000 */
.L_x_4507:
[----:B------:R-:W0:Y:S02]  /*b3f0*/  F2I.U32.F64.TRUNC R25, R24 ;  /* 0x0000001800197311 */ /* 0x000e24000030d000 */
[----:B0-----:R0:W-:Y:S02]  /*b400*/  STG.E desc[UR36][R4.64], R25 ;  /* 0x0000001904007986 */ /* 0x0011e4000c101924 */
.L_x_4481:
[----:B------:R-:W-:-:S07]  /*b410*/  VIADD R2, R2, 0x80 ;  /* 0x0000008002027836 */ /* 0x000fce0000000000 */
.L_x_4441:
[----:B------:R-:W-:Y:S05]  /*b420*/  BSYNC B6 ;  /* 0x0000000000067941 */ /* 0x000fea0003800000 */
.L_x_4440:
[----:B------:R-:W-:-:S13]  /*b430*/  ISETP.GE.AND P0, PT, R2, R33, PT ;  /* 0x000000210200720c */ /* 0x000fda0003f06270 */
[----:B------:R-:W-:Y:S05]  /*b440*/  @P0 EXIT ;  /* 0x000000000000094d */ /* 0x000fea0003800000 */
[----:B01-34-:R-:W0:Y:S01]  /*b450*/  LDC.64 R4, c[0x0][0x218] ;  /* 0x00008600ff047b82 */ /* 0x01be220000000a00 */
        /* <DEDUP_REMOVED lines=19> */
.L_x_4513:
[----:B------:R-:W0:Y:S02]  /*b590*/  F2I.S64.F64.TRUNC R16, R16 ;  /* 0x0000001000107311 */ /* 0x000e24000030d900 */
[----:B0-----:R-:W-:-:S05]  /*b5a0*/  IMAD.MOV.U32 R5, RZ, RZ, R16 ;  /* 0x000000ffff057224 */ /* 0x001fca00078e0010 */
[----:B------:R-:W-:Y:S01]  /*b5b0*/  STG.E.U8 desc[UR36][R2.64], R5 ;  /* 0x0000000502007986 */ /* 0x000fe2000c101124 */
[----:B------:R-:W-:Y:S05]  /*b5c0*/  EXIT ;  /* 0x000000000000794d */ /* 0x000fea0003800000 */
.L_x_4512:
        /* <DEDUP_REMOVED lines=9> */
.L_x_4516:
[----:B------:R-:W0:Y:S02]  /*b660*/  F2I.F64.TRUNC R17, R16 ;  /* 0x0000001000117311 */ /* 0x000e24000030d100 */
[----:B0-----:R-:W-:Y:S01]  /*b670*/  STG.E desc[UR36][R2.64], R17 ;  /* 0x0000001102007986 */ /* 0x001fe2000c101924 */
[----:B------:R-:W-:Y:S05]  /*b680*/  EXIT ;  /* 0x000000000000794d */ /* 0x000fea0003800000 */
.L_x_4515:
[----:B------:R-:W0:Y:S02]  /*b690*/  F2I.F64.TRUNC R17, R16 ;  /* 0x0000001000117311 */ /* 0x000e24000030d100 */
[----:B0-----:R-:W-:Y:S01]  /*b6a0*/  STG.E.U16 desc[UR36][R2.64], R17 ;  /* 0x0000001102007986 */ /* 0x001fe2000c101524 */
[----:B------:R-:W-:Y:S05]  /*b6b0*/  EXIT ;  /* 0x000000000000794d */ /* 0x000fea0003800000 */
.L_x_4511:
        /* <DEDUP_REMOVED lines=13> */
.L_x_4518:
        /* <DEDUP_REMOVED lines=8> */
.L_x_4517:
        /* <DEDUP_REMOVED lines=16> */
.L_x_4520:
        /* <DEDUP_REMOVED lines=11> */
.L_x_4519:
[----:B------:R-:W-:Y:S01]  /*b9c0*/  STG.E.64 desc[UR36][R2.64], R16 ;  /* 0x0000001002007986 */ /* 0x000fe2000c101b24 */
[----:B------:R-:W-:Y:S05]  /*b9d0*/  EXIT ;  /* 0x000000000000794d */ /* 0x000fea0003800000 */
.L_x_4510:
        /* <DEDUP_REMOVED lines=13> */
.L_x_4523:
[----:B------:R-:W-:Y:S01]  /*bab0*/  STG.E.128 desc[UR36][R2.64], R16 ;  /* 0x0000001002007986 */ /* 0x000fe2000c101d24 */
[----:B------:R-:W-:Y:S05]  /*bac0*/  EXIT ;  /* 0x000000000000794d */ /* 0x000fea0003800000 */
.L_x_4522:
        /* <DEDUP_REMOVED lines=25> */
.L_x_4527:
[----:B------:R-:W-:Y:S05]  /*bc60*/  BSYNC B0 ;  /* 0x0000000000007941 */ /* 0x000fea0003800000 */
.L_x_4526:
[----:B------:R-:W-:-:S05]  /*bc70*/  LOP3.LUT R5, R0, R5, RZ, 0xfc, !PT ;  /* 0x0000000500057212 */ /* 0x000fca00078efcff */
[----:B------:R-:W-:Y:S01]  /*bc80*/  STG.E.U8 desc[UR36][R2.64], R5 ;  /* 0x0000000502007986 */ /* 0x000fe2000c101124 */
[----:B------:R-:W-:Y:S05]  /*bc90*/  EXIT ;  /* 0x000000000000794d */ /* 0x000fea0003800000 */
.L_x_4525:
        /* <DEDUP_REMOVED lines=17> */
.L_x_4529:
[----:B------:R-:W-:Y:S01]  /*bdb0*/  IMAD.MOV.U32 R0, RZ, RZ, 0x7f ;  /* 0x0000007fff007424 */ /* 0x000fe200078e00ff */
[----:B------:R-:W-:-:S04]  /*bdc0*/  ISETP.GT.U32.AND P0, PT, R4, 0x7f800000, PT ;  /* 0x7f8000000400780c */ /* 0x000fc80003f04070 */
[----:B------:R-:W-:-:S09]  /*bdd0*/  SEL R0, R0, 0x7c, P0 ;  /* 0x0000007c00007807 */ /* 0x000fd20000000000 */
.L_x_4530:
[----:B------:R-:W-:Y:S05]  /*bde0*/  BSYNC B0 ;  /* 0x0000000000007941 */ /* 0x000fea0003800000 */
.L_x_4528:
[----:B------:R-:W-:-:S04]  /*bdf0*/  LOP3.LUT R4, R5, 0x80000000, RZ, 0xc0, !PT ;  /* 0x8000000005047812 */ /* 0x000fc800078ec0ff */
[----:B------:R-:W-:-:S04]  /*be00*/  SHF.R.U32.HI R5, RZ, 0x18, R4 ;  /* 0x00000018ff057819 */ /* 0x000fc80000011604 */
[----:B------:R-:W-:-:S05]  /*be10*/  LOP3.LUT R5, R0, R5, RZ, 0xfc, !PT ;  /* 0x0000000500057212 */ /* 0x000fca00078efcff */
[----:B------:R-:W-:Y:S01]  /*be20*/  STG.E.U8 desc[UR36][R2.64], R5 ;  /* 0x0000000502007986 */ /* 0x000fe2000c101124 */
[----:B------:R-:W-:Y:S05]  /*be30*/  EXIT ;  /* 0x000000000000794d */ /* 0x000fea0003800000 */
.L_x_4524:
        /* <DEDUP_REMOVED lines=8> */
.L_x_4521:
        /* <DEDUP_REMOVED lines=11> */
.L_x_4533:
        /* <DEDUP_REMOVED lines=21> */
.L_x_4536:
[----:B------:R-:W-:-:S04]  /*c0c0*/  LOP3.LUT R0, R7, 0x80000000, RZ, 0xc0, !PT ;  /* 0x8000000007007812 */ /* 0x000fc800078ec0ff */
[----:B------:R-:W-:-:S04]  /*c0d0*/  SHF.R.U32.HI R5, RZ, 0x18, R0 ;  /* 0x00000018ff057819 */ /* 0x000fc80000011600 */
[----:B------:R-:W-:-:S04]  /*c0e0*/  LOP3.LUT R4, R4, R5, RZ, 0xfc, !PT ;  /* 0x0000000504047212 */ /* 0x000fc800078efcff */
[----:B------:R-:W-:-:S07]  /*c0f0*/  PRMT R0, R4, 0x7610, R0 ;  /* 0x0000761004007816 */ /* 0x000fce0000000000 */
.L_x_4535:
[----:B------:R-:W-:Y:S05]  /*c100*/  BSYNC B0 ;  /* 0x0000000000007941 */ /* 0x000fea0003800000 */
.L_x_4534:
[----:B------:R-:W-:Y:S01]  /*c110*/  STG.E.U8 desc[UR36][R2.64], R0 ;  /* 0x0000000002007986 */ /* 0x000fe2000c101124 */
[----:B------:R-:W-:Y:S05]  /*c120*/  EXIT ;  /* 0x000000000000794d */ /* 0x000fea0003800000 */
.L_x_4532:
        /* <DEDUP_REMOVED lines=21> */
.L_x_4539:
[----:B------:R-:W-:-:S04]  /*c280*/  LOP3.LUT R0, R7, 0x80000000, RZ, 0xc0, !PT ;  /* 0x8000000007007812 */ /* 0x000fc800078ec0ff */
[----:B------:R-:W-:-:S04]  /*c290*/  SHF.R.U32.HI R5, RZ, 0x18, R0 ;  /* 0x00000018ff057819 */ /* 0x000fc80000011600 */
[----:B------:R-:W-:-:S04]  /*c2a0*/  LOP3.LUT R4, R4, R5, RZ, 0xfc, !PT ;  /* 0x0000000504047212 */ /* 0x000fc800078efcff */
[----:B------:R-:W-:-:S07]  /*c2b0*/  PRMT R0, R4, 0x7610, R0 ;  /* 0x0000761004007816 */ /* 0x000fce0000000000 */
.L_x_4538:
[----:B------:R-:W-:Y:S05]  /*c2c0*/  BSYNC B0 ;  /* 0x0000000000007941 */ /* 0x000fea0003800000 */
.L_x_4537:
[----:B------:R-:W-:Y:S01]  /*c2d0*/  STG.E.U8 desc[UR36][R2.64], R0 ;  /* 0x0000000002007986 */ /* 0x000fe2000c101124 */
[----:B------:R-:W-:Y:S05]  /*c2e0*/  EXIT ;  /* 0x000000000000794d */ /* 0x000fea0003800000 */
.L_x_4531:
        /* <DEDUP_REMOVED lines=26> */
.L_x_4514:
[----:B------:R-:W-:Y:S01]  /*c490*/  MOV R0, 0x0 ;  /* 0x0000000000007802 */ /* 0x000fe20000000f00 */
[----:B------:R-:W-:Y:S01]  /*c4a0*/  ULDC.64 UR4, c[0x4][0x118] ;  /* 0x0100460000047ab9 */ /* 0x000fe20000000a00 */
[----:B------:R-:W-:Y:S01]  /*c4b0*/  ULDC.64 UR6, c[0x4][0x10] ;  /* 0x0100040000067ab9 */ /* 0x000fe20000000a00 */
[----:B------:R-:W-:Y:S01]  /*c4c0*/  IMAD.U32 R4, RZ, RZ, UR4 ;  /* 0x00000004ff047e24 */ /* 0x000fe2000f8e00ff */
[----:B------:R0:W1:Y:S01]  /*c4d0*/  LDC.64 R2, c[0x4][R0] ;  /* 0x0100000000027b82 */ /* 0x0000620000000a00 */
[----:B------:R-:W-:Y:S01]  /*c4e0*/  IMAD.U32 R5, RZ, RZ, UR5 ;  /* 0x00000005ff057e24 */ /* 0x000fe2000f8e00ff */
[----:B------:R-:W-:Y:S01]  /*c4f0*/  ULDC.64 UR4, c[0x4][0x120] ;  /* 0x0100480000047ab9 */ /* 0x000fe20000000a00 */
[----:B--2---:R-:W-:Y:S02]  /*c500*/  IMAD.U32 R10, RZ, RZ, UR6 ;  /* 0x00000006ff0a7e24 */ /* 0x004fe4000f8e00ff */
        /* <DEDUP_REMOVED lines=8> */
.L_x_4542:
[----:B------:R-:W-:Y:S05]  /*c590*/  EXIT ;  /* 0x000000000000794d */ /* 0x000fea0003800000 */
.L_x_4541:
[----:B------:R-:W0:Y:S02]  /*c5a0*/  F2I.U64.F64.TRUNC R16, R16 ;  /* 0x0000001000107311 */ /* 0x000e24000030d800 */
[----:B0-----:R-:W-:Y:S01]  /*c5b0*/  STG.E.64 desc[UR36][R2.64], R16 ;  /* 0x0000001002007986 */ /* 0x001fe2000c101b24 */
[----:B------:R-:W-:Y:S05]  /*c5c0*/  EXIT ;  /* 0x000000000000794d */ /* 0x000fea0003800000 */
.L_x_4540:
[----:B------:R-:W0:Y:S02]  /*c5d0*/  F2I.U32.F64.TRUNC R17, R16 ;  /* 0x0000001000117311 */ /* 0x000e24000030d000 */
[----:B0-----:R-:W-:Y:S01]  /*c5e0*/  STG.E desc[UR36][R2.64], R17 ;  /* 0x0000001102007986 */ /* 0x001fe2000c101924 */
[----:B------:R-:W-:Y:S05]  /*c5f0*/  EXIT ;  /* 0x000000000000794d */ /* 0x000fea0003800000 */
.L_x_4543:
        /* <DEDUP_REMOVED lines=16> */
.L_x_4615:


//--------------------- .text._ZN2at6native18elementwise_kernelILi128ELi2EZNS0_22gpu_kernel_impl_nocastIZZZNS0_54_GLOBAL__N__7dbc7496_16_ComplexKernel_cu_b2145a98_311019complex_kernel_cudaERNS_14TensorIteratorEENKUlvE_clEvENKUlvE_clEvEUlddE_EEvRNS_18TensorIteratorBaseERKT_EUliE_EEviT1_ --------------------------
	.section	.text._ZN2at6native18elementwise_kernelILi128ELi2EZNS0_22gpu_kernel_impl_nocastIZZZNS0_54_GLOBAL__N__7dbc7496_16_ComplexKernel_cu_b2145a98_311019complex_kernel_cudaERNS_14TensorIteratorEENKUlvE_clEvENKUlvE_clEvEUlddE_EEvRNS_18TensorIteratorBaseERKT_EUliE_EEviT1_,"ax",@progbits
	.align	128
        .global         _ZN2at6native18elementwise_kernelILi128ELi2EZNS0_22gpu_kernel_impl_nocastIZZZNS0_54_GLOBAL__N__7dbc7496_16_ComplexKernel_cu_b2145a98_311019complex_kernel_cudaERNS_14TensorIteratorEENKUlvE_clEvENKUlvE_clEvEUlddE_EEvRNS_18TensorIteratorBaseERKT_EUliE_EEviT1_
        .type           _ZN2at6native18elementwise_kernelILi128ELi2EZNS0_22gpu_kernel_impl_nocastIZZZNS0_54_GLOBAL__N__7dbc7496_16_ComplexKernel_cu_b2145a98_311019complex_kernel_cudaERNS_14TensorIteratorEENKUlvE_clEvENKUlvE_clEvEUlddE_EEvRNS_18TensorIteratorBaseERKT_EUliE_EEviT1_,@function
        .size           _ZN2at6native18elementwise_kernelILi128ELi2EZNS0_22gpu_kernel_impl_nocastIZZZNS0_54_GLOBAL__N__7dbc7496_16_ComplexKernel_cu_b2145a98_311019complex_kernel_cudaERNS_14TensorIteratorEENKUlvE_clEvENKUlvE_clEvEUlddE_EEvRNS_18TensorIteratorBaseERKT_EUliE_EEviT1_,(.L_x_4616 - _ZN2at6native18elementwise_kernelILi128ELi2EZNS0_22gpu_kernel_impl_nocastIZZZNS0_54_GLOBAL__N__7dbc7496_16_ComplexKernel_cu_b2145a98_311019complex_kernel_cudaERNS_14TensorIteratorEENKUlvE_clEvENKUlvE_clEvEUlddE_EEvRNS_18TensorIteratorBaseERKT_EUliE_EEviT1_)
        .other          _ZN2at6native18elementwise_kernelILi128ELi2EZNS0_22gpu_kernel_impl_nocastIZZZNS0_54_GLOBAL__N__7dbc7496_16_ComplexKernel_cu_b2145a98_311019complex_kernel_cudaERNS_14TensorIteratorEENKUlvE_clEvENKUlvE_clEvEUlddE_EEvRNS_18TensorIteratorBaseERKT_EUliE_EEviT1_,@"STO_CUDA_ENTRY STV_DEFAULT"
_ZN2at6native18elementwise_kernelILi128ELi2EZNS0_22gpu_kernel_impl_nocastIZZZNS0_54_GLOBAL__N__7dbc7496_16_ComplexKernel_cu_b2145a98_311019complex_kernel_cudaERNS_14TensorIteratorEENKUlvE_clEvENKUlvE_clEvEUlddE_EEvRNS_18TensorIteratorBaseERKT_EUliE_EEviT1_:
.text._ZN2at6native18elementwise_kernelILi128ELi2EZNS0_22gpu_kernel_impl_nocastIZZZNS0_54_GLOBAL__N__7dbc7496_16_ComplexKernel_cu_b2145a98_311019complex_kernel_cudaERNS_14TensorIteratorEENKUlvE_clEvENKUlvE_clEvEUlddE_EEvRNS_18TensorIteratorBaseERKT_EUliE_EEviT1_:
        /* <DEDUP_REMOVED lines=363> */
.L_x_4546:
[----:B------:R-:W-:Y:S01]  /*16b0*/  ULDC.64 UR10, c[0x0][0x488] ;  /* 0x00012200000a7ab9 */ /* 0x000fe20000000a00 */
[----:B------:R-:W-:Y:S01]  /*16c0*/  ULDC.64 UR8, c[0x0][0x480] ;  /* 0x0001200000087ab9 */ /* 0x000fe20000000a00 */
[----:B------:R-:W-:Y:S02]  /*16d0*/  IADD3 R6, P1, R4, UR10, RZ ;  /* 0x0000000a04067c10 */ /* 0x000fe4000ff3e0ff */
[----:B------:R-:W-:Y:S02]  /*16e0*/  IADD3 R4, P0, R2, UR8, RZ ;  /* 0x0000000802047c10 */ /* 0x000fe4000ff1e0ff */
[----:B------:R-:W-:Y:S02]  /*16f0*/  IADD3.X R7, RZ, UR11, RZ, P1, !PT ;  /* 0x0000000bff077c10 */ /* 0x000fe40008ffe4ff */
[----:B------:R-:W-:Y:S01]  /*1700*/  IADD3.X R5, RZ, UR9, RZ, P0, !PT ;  /* 0x00000009ff057c10 */ /* 0x000fe200087fe4ff */
[----:B------:R-:W-:-:S03]  /*1710*/  ULDC.64 UR8, c[0x0][0x478] ;  /* 0x00011e0000087ab9 */ /* 0x000fc60000000a00 */
[----:B------:R-:W2:Y:S04]  /*1720*/  LDG.E.64 R6, desc[UR4][R6.64] ;  /* 0x0000000406067981 */ /* 0x000ea8000c1e1b00 */
[----:B------:R-:W2:Y:S01]  /*1730*/  LDG.E.64 R4, desc[UR4][R4.64] ;  /* 0x0000000404047981 */ /* 0x000ea2000c1e1b00 */
[----:B------:R-:W-:Y:S02]  /*1740*/  IADD3 R2, P0, R3, UR8, RZ ;  /* 0x0000000803027c10 */ /* 0x000fe4000ff1e0ff */
[----:B------:R-:W-:Y:S02]  /*1750*/  IADD3 R9, R0, 0x80, RZ ;  /* 0x0000008000097810 */ /* 0x000fe40007ffe0ff */
[----:B------:R-:W-:-:S05]  /*1760*/  IADD3.X R3, RZ, UR9, RZ, P0, !PT ;  /* 0x00000009ff037c10 */ /* 0x000fca00087fe4ff */
[----:B--2---:R0:W-:Y:S04]  /*1770*/  STG.E.128 desc[UR4][R2.64], R4 ;  /* 0x0000000402007986 */ /* 0x0041e8000c101d04 */
.L_x_4545:
[----:B------:R-:W-:Y:S05]  /*1780*/  BSYNC B0 ;  /* 0x0000000000007941 */ /* 0x000fea0003800000 */
.L_x_4544:
        /* <DEDUP_REMOVED lines=355> */
.L_x_4547:
[----:B------:R-:W-:Y:S01]  /*2dc0*/  ULDC.64 UR6, c[0x0][0x480] ;  /* 0x0001200000067ab9 */ /* 0x000fe20000000a00 */
[----:B------:R-:W-:Y:S01]  /*2dd0*/  ULDC.64 UR8, c[0x0][0x488] ;  /* 0x0001220000087ab9 */ /* 0x000fe20000000a00 */
[----:B------:R-:W-:Y:S02]  /*2de0*/  IADD3 R4, P0, R2, UR6, RZ ;  /* 0x0000000602047c10 */ /* 0x000fe4000ff1e0ff */
[----:B------:R-:W-:Y:S02]  /*2df0*/  IADD3 R6, P1, R0, UR8, RZ ;  /* 0x0000000800067c10 */ /* 0x000fe4000ff3e0ff */
[----:B------:R-:W-:Y:S01]  /*2e00*/  IADD3.X R5, RZ, UR7, RZ, P0, !PT ;  /* 0x00000007ff057c10 */ /* 0x000fe200087fe4ff */
[----:B------:R-:W-:Y:S01]  /*2e10*/  ULDC.64 UR6, c[0x0][0x478] ;  /* 0x00011e0000067ab9 */ /* 0x000fe20000000a00 */
[----:B------:R-:W-:-:S04]  /*2e20*/  IADD3.X R7, RZ, UR9, RZ, P1, !PT ;  /* 0x00000009ff077c10 */ /* 0x000fc80008ffe4ff */
[----:B------:R-:W2:Y:S04]  /*2e30*/  LDG.E.64 R4, desc[UR4][R4.64] ;  /* 0x0000000404047981 */ /* 0x000ea8000c1e1b00 */
[----:B------:R-:W2:Y:S01]  /*2e40*/  LDG.E.64 R6, desc[UR4][R6.64] ;  /* 0x0000000406067981 */ /* 0x000ea2000c1e1b00 */
[----:B------:R-:W-:-:S04]  /*2e50*/  IADD3 R2, P0, R3, UR6, RZ ;  /* 0x0000000603027c10 */ /* 0x000fc8000ff1e0ff */
[----:B------:R-:W-:-:S05]  /*2e60*/  IADD3.X R3, RZ, UR7, RZ, P0, !PT ;  /* 0x00000007ff037c10 */ /* 0x000fca00087fe4ff */
[----:B--2---:R-:W-:Y:S01]  /*2e70*/  STG.E.128 desc[UR4][R2.64], R4 ;  /* 0x0000000402007986 */ /* 0x004fe2000c101d04 */
[----:B------:R-:W-:Y:S05]  /*2e80*/  EXIT ;  /* 0x000000000000794d */ /* 0x000fea0003800000 */
.L_x_4548:
        /* <DEDUP_REMOVED lines=15> */
.L_x_4616:


//--------------------- .text._ZN2at6native27unrolled_elementwise_kernelIZZZNS0_54_GLOBAL__N__7dbc7496_16_ComplexKernel_cu_b2145a98_311019complex_kernel_cudaERNS_14TensorIteratorEENKUlvE_clEvENKUlvE_clEvEUlddE_St5arrayIPcLm3EELi4E23TrivialOffsetCalculatorILi2EjESB_ILi1EjENS0_6memory15LoadWithoutCastENSE_16StoreWithoutCastEEEviT_T0_T2_T3_T4_T5_ --------------------------
	.section	.text._ZN2at6native27unrolled_elementwise_kernelIZZZNS0_54_GLOBAL__N__7dbc7496_16_ComplexKernel_cu_b2145a98_311019complex_kernel_cudaERNS_14TensorIteratorEENKUlvE_clEvENKUlvE_clEvEUlddE_St5arrayIPcLm3EELi4E23TrivialOffsetCalculatorILi2EjESB_ILi1EjENS0_6memory15LoadWithoutCastENSE_16StoreWithoutCastEEEviT_T0_T2_T3_T4_T5_,"ax",@progbits
	.align	128
        .global         _ZN2at6native27unrolled_elementwise_kernelIZZZNS0_54_GLOBAL__N__7dbc7496_16_ComplexKernel_cu_b2145a98_311019complex_kernel_cudaERNS_14TensorIteratorEENKUlvE_clEvENKUlvE_clEvEUlddE_St5arrayIPcLm3EELi4E23TrivialOffsetCalculatorILi2EjESB_ILi1EjENS0_6memory15LoadWithoutCastENSE_16StoreWithoutCastEEEviT_T0_T2_T3_T4_T5_
        .type           _ZN2at6native27unrolled_elementwise_kernelIZZZNS0_54_GLOBAL__N__7dbc7496_16_ComplexKernel_cu_b2145a98_311019complex_kernel_cudaERNS_14TensorIteratorEENKUlvE_clEvENKUlvE_clEvEUlddE_St5arrayIPcLm3EELi4E23TrivialOffsetCalculatorILi2EjESB_ILi1EjENS0_6memory15LoadWithoutCastENSE_16StoreWithoutCastEEEviT_T0_T2_T3_T4_T5_,@function
        .size           _ZN2at6native27unrolled_elementwise_kernelIZZZNS0_54_GLOBAL__N__7dbc7496_16_ComplexKernel_cu_b2145a98_311019complex_kernel_cudaERNS_14TensorIteratorEENKUlvE_clEvENKUlvE_clEvEUlddE_St5arrayIPcLm3EELi4E23TrivialOffsetCalculatorILi2EjESB_ILi1EjENS0_6memory15LoadWithoutCastENSE_16StoreWithoutCastEEEviT_T0_T2_T3_T4_T5_,(.L_x_4617 - _ZN2at6native27unrolled_elementwise_kernelIZZZNS0_54_GLOBAL__N__7dbc7496_16_ComplexKernel_cu_b2145a98_311019complex_kernel_cudaERNS_14TensorIteratorEENKUlvE_clEvENKUlvE_clEvEUlddE_St5arrayIPcLm3EELi4E23TrivialOffsetCalculatorILi2EjESB_ILi1EjENS0_6memory15LoadWithoutCastENSE_16StoreWithoutCastEEEviT_T0_T2_T3_T4_T5_)
        .other          _ZN2at6native27unrolled_elementwise_kernelIZZZNS0_54_GLOBAL__N__7dbc7496_16_ComplexKernel_cu_b2145a98_311019complex_kernel_cudaERNS_14TensorIteratorEENKUlvE_clEvENKUlvE_clEvEUlddE_St5arrayIPcLm3EELi4E23TrivialOffsetCalculatorILi2EjESB_ILi1EjENS0_6memory15LoadWithoutCastENSE_16StoreWithoutCastEEEviT_T0_T2_T3_T4_T5_,@"STO_CUDA_ENTRY STV_DEFAULT"
_ZN2at6native27unrolled_elementwise_kernelIZZZNS0_54_GLOBAL__N__7dbc7496_16_ComplexKernel_cu_b2145a98_311019complex_kernel_cudaERNS_14TensorIteratorEENKUlvE_clEvENKUlvE_clEvEUlddE_St5arrayIPcLm3EELi4E23TrivialOffsetCalculatorILi2EjESB_ILi1EjENS0_6memory15LoadWithoutCastENSE_16StoreWithoutCastEEEviT_T0_T2_T3_T4_T5_:
.text._ZN2at6native27unrolled_elementwise_kernelIZZZNS0_54_GLOBAL__N__7dbc7496_16_ComplexKernel_cu_b2145a98_311019complex_kernel_cudaERNS_14TensorIteratorEENKUlvE_clEvENKUlvE_clEvEUlddE_St5arrayIPcLm3EELi4E23TrivialOffsetCalculatorILi2EjESB_ILi1EjENS0_6memory15LoadWithoutCastENSE_16StoreWithoutCastEEEviT_T0_T2_T3_T4_T5_:
[----:B------:R-:W-:Y:S01]  /*0000*/  LDC R1, c[0x0][0x28] ;  /* 0x00000a00ff017b82 */ /* 0x000fe20000000800 */
[----:B------:R-:W0:Y:S07]  /*0010*/  S2R R0, SR_CTAID.X ;  /* 0x0000000000007919 */ /* 0x000e2e0000002500 */
[----:B------:R-:W0:Y:S01]  /*0020*/  LDC R5, c[0x0][0x210] ;  /* 0x00008400ff057b82 */ /* 0x000e220000000800 */
[----:B------:R-:W-:Y:S02]  /*0030*/  CS2R R22, SRZ ;  /* 0x0000000000167805 */ /* 0x000fe4000001ff00 */
[----:B------:R-:W-:Y:S01]  /*0040*/  CS2R R18, SRZ ;  /* 0x0000000000127805 */ /* 0x000fe2000001ff00 */
[----:B------:R-:W1:Y:S01]  /*0050*/  S2R R3, SR_TID.X ;  /* 0x0000000000037919 */ /* 0x000e620000002100 */
[----:B------:R-:W-:Y:S01]  /*0060*/  ULDC.64 UR4, c[0x0][0x208] ;  /* 0x0000820000047ab9 */ /* 0x000fe20000000a00 */
[----:B------:R-:W-:Y:S01]  /*0070*/  CS2R R20, SRZ ;  /* 0x0000000000147805 */ /* 0x000fe2000001ff00 */
        /* <DEDUP_REMOVED lines=8> */
[----:B------:R-:W-:Y:S01]  /*0100*/  @!P1 IMAD R11, R0, 0x200, R5 ;  /* 0x00000200000b9824 */ /* 0x000fe200078e0205 */
[----:B------:R-:W2:Y:S01]  /*0110*/  @!P1 LDC.64 R16, c[0x0][0x220] ;  /* 0x00008800ff109b82 */ /* 0x000ea20000000a00 */
[----:B------:R-:W-:-:S05]  /*0120*/  @!P1 VIADD R5, R5, 0x80 ;  /* 0x0000008005059836 */ /* 0x000fca0000000000 */
[----:B------:R-:W-:Y:S02]  /*0130*/  ISETP.GE.AND P2, PT, R5, R2, PT ;  /* 0x000000020500720c */ /* 0x000fe40003f46270 */
[----:B------:R-:W3:Y:S11]  /*0140*/  @!P1 LDC.64 R24, c[0x0][0x228] ;  /* 0x00008a00ff189b82 */ /* 0x000ef60000000a00 */
[----:B------:R-:W4:Y:S01]  /*0150*/  @!P2 LDC.64 R14, c[0x0][0x220] ;  /* 0x00008800ff0eab82 */ /* 0x000f220000000a00 */
[----:B------:R-:W-:Y:S01]  /*0160*/  @!P2 LEA R27, R0, R5, 0x9 ;  /* 0x00000005001ba211 */ /* 0x000fe200078e48ff */
[----:B--2---:R-:W-:-:S06]  /*0170*/  @!P1 IMAD.WIDE.U32 R16, R11, 0x8, R16 ;  /* 0x000000080b109825 */ /* 0x004fcc00078e0010 */
[----:B------:R-:W2:Y:S01]  /*0180*/  @!P2 LDC.64 R8, c[0x0][0x228] ;  /* 0x00008a00ff08ab82 */ /* 0x000ea20000000a00 */
[----:B------:R-:W2:Y:S01]  /*0190*/  @!P1 LDG.E.64 R22, desc[UR4][R16.64] ;  /* 0x0000000410169981 */ /* 0x000ea2000c1e1b00 */
[----:B---3--:R-:W-:Y:S01]  /*01a0*/  @!P1 IMAD.WIDE.U32 R24, R11, 0x8, R24 ;  /* 0x000000080b189825 */ /* 0x008fe200078e0018 */
[----:B------:R-:W-:-:S03]  /*01b0*/  CS2R R10, SRZ ;  /* 0x00000000000a7805 */ /* 0x000fc6000001ff00 */
[----:B0-----:R-:W-:Y:S01]  /*01c0*/  @!P0 IMAD.WIDE.U32 R12, R4, 0x8, R12 ;  /* 0x00000008040c8825 */ /* 0x001fe200078e000c */
[----:B------:R1:W3:Y:S04]  /*01d0*/  @!P1 LDG.E.64 R18, desc[UR4][R24.64] ;  /* 0x0000000418129981 */ /* 0x0002e8000c1e1b00 */
[----:B------:R0:W3:Y:S01]  /*01e0*/  @!P0 LDG.E.64 R10, desc[UR4][R12.64] ;  /* 0x000000040c0a8981 */ /* 0x0000e2000c1e1b00 */
[----:B----4-:R-:W-:-:S04]  /*01f0*/  @!P2 IMAD.WIDE.U32 R14, R27, 0x8, R14 ;  /* 0x000000081b0ea825 */ /* 0x010fc800078e000e */
[----:B-1----:R-:W-:Y:S01]  /*0200*/  @!P0 IMAD.WIDE.U32 R24, R4, 0x8, R6 ;  /* 0x0000000804188825 */ /* 0x002fe200078e0006 */
[----:B------:R-:W4:Y:S03]  /*0210*/  @!P2 LDG.E.64 R20, desc[UR4][R14.64] ;  /* 0x000000040e14a981 */ /* 0x000f26000c1e1b00 */
[----:B--2---:R-:W-:Y:S01]  /*0220*/  @!P2 IMAD.WIDE.U32 R26, R27, 0x8, R8 ;  /* 0x000000081b1aa825 */ /* 0x004fe200078e0008 */
[----:B------:R-:W-:-:S06]  /*0230*/  CS2R R8, SRZ ;  /* 0x0000000000087805 */ /* 0x000fcc000001ff00 */
[----:B------:R1:W2:Y:S01]  /*0240*/  @!P0 LDG.E.64 R8, desc[UR4][R24.64] ;  /* 0x0000000418088981 */ /* 0x0002a2000c1e1b00 */
[----:B------:R-:W-:-:S06]  /*0250*/  CS2R R6, SRZ ;  /* 0x0000000000067805 */ /* 0x000fcc000001ff00 */
[----:B------:R-:W2:Y:S01]  /*0260*/  @!P2 LDG.E.64 R6, desc[UR4][R26.64] ;  /* 0x000000041a06a981 */ /* 0x000ea2000c1e1b00 */
[----:B------:R-:W-:-:S05]  /*0270*/  @!P2 VIADD R5, R5, 0x80 ;  /* 0x000000800505a836 */ /* 0x000fca0000000000 */
[----:B------:R-:W-:-:S13]  /*0280*/  ISETP.GE.AND P1, PT, R5, R2, PT ;  /* 0x000000020500720c */ /* 0x000fda0003f26270 */
[----:B------:R-:W1:Y:S01]  /*0290*/  @!P1 LDC.64 R16, c[0x0][0x228] ;  /* 0x00008a00ff109b82 */ /* 0x000e620000000a00 */
[----:B------:R-:W-:-:S07]  /*02a0*/  @!P1 IMAD R5, R0, 0x200, R5 ;  /* 0x0000020000059824 */ /* 0x000fce00078e0205 */
[----:B------:R-:W1:Y:S01]  /*02b0*/  @!P1 LDC.64 R28, c[0x0][0x220] ;  /* 0x00008800ff1c9b82 */ /* 0x000e620000000a00 */
[----:B0-----:R-:W-:Y:S01]  /*02c0*/  CS2R R12, SRZ ;  /* 0x00000000000c7805 */ /* 0x001fe2000001ff00 */
[----:B-1----:R-:W-:Y:S02]  /*02d0*/  VIADD R25, R3, 0x80 ;  /* 0x0000008003197836 */ /* 0x002fe40000000000 */
[----:B------:R-:W-:-:S05]  /*02e0*/  @!P1 IMAD.WIDE.U32 R16, R5, 0x8, R16 ;  /* 0x0000000805109825 */ /* 0x000fca00078e0010 */
[----:B------:R0:W5:Y:S01]  /*02f0*/  @!P1 LDG.E.64 R12, desc[UR4][R16.64] ;  /* 0x00000004100c9981 */ /* 0x000162000c1e1b00 */
[----:B------:R-:W-:Y:S02]  /*0300*/  ISETP.GE.AND P2, PT, R25, R2, PT ;  /* 0x000000021900720c */ /* 0x000fe40003f46270 */
[----:B------:R-:W-:Y:S01]  /*0310*/  CS2R R14, SRZ ;  /* 0x00000000000e7805 */ /* 0x000fe2000001ff00 */
[----:B------:R-:W-:Y:S01]  /*0320*/  @!P1 IMAD.WIDE.U32 R28, R5, 0x8, R28 ;  /* 0x00000008051c9825 */ /* 0x000fe200078e001c */
[----:B0-----:R-:W0:Y:S01]  /*0330*/  @!P0 LDC.64 R16, c[0x0][0x218] ;  /* 0x00008600ff108b82 */ /* 0x001e220000000a00 */
[----:B------:R-:W-:Y:S02]  /*0340*/  MOV R5, R3 ;  /* 0x0000000300057202 */ /* 0x000fe40000000f00 */
[----:B------:R-:W-:Y:S01]  /*0350*/  @!P0 IMAD.MOV.U32 R5, RZ, RZ, R25 ;  /* 0x000000ffff058224 */ /* 0x000fe200078e0019 */
[----:B------:R1:W5:Y:S01]  /*0360*/  @!P1 LDG.E.64 R14, desc[UR4][R28.64] ;  /* 0x000000041c0e9981 */ /* 0x000362000c1e1b00 */
[----:B------:R-:W-:-:S05]  /*0370*/  VIADD R27, R3, 0x100 ;  /* 0x00000100031b7836 */ /* 0x000fca0000000000 */
[-C--:B------:R-:W-:Y:S02]  /*0380*/  ISETP.GE.AND P1, PT, R27, R2.reuse, PT ;  /* 0x000000021b00720c */ /* 0x080fe40003f26270 */
[----:B------:R-:W-:Y:S01]  /*0390*/  ISETP.GE.AND P3, PT, R5, R2, PT ;  /* 0x000000020500720c */ /* 0x000fe20003f66270 */
[----:B------:R-:W-:Y:S01]  /*03a0*/  BSSY B0, `(.L_x_4549) ;  /* 0x0000027000007945 */ /* 0x000fe20003800000 */
[----:B------:R-:W-:Y:S02]  /*03b0*/  FSEL R25, R22, RZ, !P2 ;  /* 0x000000ff16197208 */ /* 0x000fe40005000000 */
[----:B------:R-:W-:Y:S02]  /*03c0*/  FSEL R22, R23, RZ, !P2 ;  /* 0x000000ff17167208 */ /* 0x000fe40005000000 */
[----:B---3--:R-:W-:Y:S02]  /*03d0*/  FSEL R23, R18, RZ, !P2 ;  /* 0x000000ff12177208 */ /* 0x008fe40005000000 */
[----:B------:R-:W-:-:S02]  /*03e0*/  FSEL R18, R19, RZ, !P2 ;  /* 0x000000ff13127208 */ /* 0x000fc40005000000 */
[----:B------:R-:W-:-:S04]  /*03f0*/  ISETP.GE.AND P2, PT, R3, R2, PT ;  /* 0x000000020300720c */ /* 0x000fc80003f46270 */
[----:B------:R-:W-:Y:S02]  /*0400*/  FSEL R10, R10, RZ, !P2 ;  /* 0x000000ff0a0a7208 */ /* 0x000fe40005000000 */
[----:B------:R-:W-:Y:S02]  /*0410*/  FSEL R27, R11, RZ, !P2 ;  /* 0x000000ff0b1b7208 */ /* 0x000fe40005000000 */
[----:B----4-:R-:W-:Y:S02]  /*0420*/  FSEL R4, R20, RZ, !P1 ;  /* 0x000000ff14047208 */ /* 0x010fe40004800000 */
[----:B------:R-:W-:Y:S01]  /*0430*/  FSEL R19, R21, RZ, !P1 ;  /* 0x000000ff15137208 */ /* 0x000fe20004800000 */
[----:B------:R-:W-:Y:S01]  /*0440*/  @!P0 IMAD R21, R0, 0x200, R3 ;  /* 0x0000020000158824 */ /* 0x000fe200078e0203 */
[----:B--2---:R-:W-:Y:S01]  /*0450*/  FSEL R20, R8, RZ, !P2 ;  /* 0x000000ff08147208 */ /* 0x004fe20005000000 */
[----:B------:R-:W-:Y:S01]  /*0460*/  @!P0 IMAD.MOV.U32 R8, RZ, RZ, R10 ;  /* 0x000000ffff088224 */ /* 0x000fe200078e000a */
[----:B------:R-:W-:Y:S01]  /*0470*/  FSEL R11, R9, RZ, !P2 ;  /* 0x000000ff090b7208 */ /* 0x000fe20005000000 */
[----:B0-----:R-:W-:Y:S01]  /*0480*/  @!P0 IMAD.WIDE.U32 R16, R21, 0x10, R16 ;  /* 0x0000001015108825 */ /* 0x001fe200078e0010 */
[----:B------:R-:W-:-:S03]  /*0490*/  @!P0 MOV R10, R20 ;  /* 0x00000014000a8202 */ /* 0x000fc60000000f00 */
[----:B------:R-:W-:-:S05]  /*04a0*/  @!P0 IMAD.MOV.U32 R9, RZ, RZ, R27 ;  /* 0x000000ffff098224 */ /* 0x000fca00078e001b */
[----:B------:R1:W-:Y:S01]  /*04b0*/  @!P0 STG.E.128 desc[UR4][R16.64], R8 ;  /* 0x0000000810008986 */ /* 0x0003e2000c101d04 */
[----:B------:R-:W-:Y:S02]  /*04c0*/  FSEL R6, R6, RZ, !P1 ;  /* 0x000000ff06067208 */ /* 0x000fe40004800000 */
[----:B------:R-:W-:Y:S01]  /*04d0*/  FSEL R7, R7, RZ, !P1 ;  /* 0x000000ff07077208 */ /* 0x000fe20004800000 */
[----:B------:R-:W-:Y:S06]  /*04e0*/  @P3 BRA `(.L_x_4550) ;  /* 0x0000000000483947 */ /* 0x000fec0003800000 */
[----:B-1----:R-:W0:Y:S01]  /*04f0*/  LDC.64 R16, c[0x0][0x218] ;  /* 0x00008600ff107b82 */ /* 0x002e220000000a00 */
[----:B------:R-:W-:Y:S01]  /*0500*/  IMAD R21, R0, 0x200, R5 ;  /* 0x0000020000157824 */ /* 0x000fe200078e0205 */
[----:B------:R-:W-:Y:S01]  /*0510*/  MOV R9, R22 ;  /* 0x0000001600097202 */ /* 0x000fe20000000f00 */
[----:B------:R-:W-:Y:S02]  /*0520*/  VIADD R5, R5, 0x80 ;  /* 0x0000008005057836 */ /* 0x000fe40000000000 */
[----:B------:R-:W-:Y:S02]  /*0530*/  IMAD.MOV.U32 R8, RZ, RZ, R25 ;  /* 0x000000ffff087224 */ /* 0x000fe400078e0019 */
[----:B------:R-:W-:Y:S01]  /*0540*/  IMAD.MOV.U32 R10, RZ, RZ, R23 ;  /* 0x000000ffff0a7224 */ /* 0x000fe200078e0017 */
[----:B------:R-:W-:-:S13]  /*0550*/  ISETP.GE.AND P0, PT, R5, R2, PT ;  /* 0x000000020500720c */ /* 0x000fda0003f06270 */
[----:B------:R-:W-:Y:S02]  /*0560*/  @!P0 IMAD R11, R0, 0x200, R5 ;  /* 0x00000200000b8824 */ /* 0x000fe400078e0205 */
[----:B------:R-:W-:Y:S02]  /*0570*/  @!P0 VIADD R5, R5, 0x80 ;  /* 0x0000008005058836 */ /* 0x000fe40000000000 */
[----:B0-----:R-:W-:-:S04]  /*0580*/  IMAD.WIDE.U32 R20, R21, 0x10, R16 ;  /* 0x0000001015147825 */ /* 0x001fc800078e0010 */
[----:B------:R-:W-:-:S04]  /*0590*/  @!P0 IMAD.WIDE.U32 R16, R11, 0x10, R16 ;  /* 0x000000100b108825 */ /* 0x000fc800078e0010 */
[----:B------:R-:W-:-:S05]  /*05a0*/  IMAD.MOV.U32 R11, RZ, RZ, R18 ;  /* 0x000000ffff0b7224 */ /* 0x000fca00078e0012 */
[----:B------:R0:W-:Y:S02]  /*05b0*/  STG.E.128 desc[UR4][R20.64], R8 ;  /* 0x0000000814007986 */ /* 0x0001e4000c101d04 */
[----:B0-----:R-:W-:Y:S01]  /*05c0*/  @!P0 IMAD.MOV.U32 R8, RZ, RZ, R4 ;  /* 0x000000ffff088224 */ /* 0x001fe200078e0004 */
[----:B------:R-:W-:Y:S01]  /*05d0*/  @!P0 MOV R10, R6 ;  /* 0x00000006000a8202 */ /* 0x000fe20000000f00 */
[----:B------:R-:W-:Y:S02]  /*05e0*/  @!P0 IMAD.MOV.U32 R9, RZ, RZ, R19 ;  /* 0x000000ffff098224 */ /* 0x000fe400078e0013 */
[----:B------:R-:W-:-:S05]  /*05f0*/  @!P0 IMAD.MOV.U32 R11, RZ, RZ, R7 ;  /* 0x000000ffff0b8224 */ /* 0x000fca00078e0007 */
[----:B------:R0:W-:Y:S02]  /*0600*/  @!P0 STG.E.128 desc[UR4][R16.64], R8 ;  /* 0x0000000810008986 */ /* 0x0001e4000c101d04 */
.L_x_4550:
[----:B------:R-:W-:Y:S05]  /*0610*/  BSYNC B0 ;  /* 0x0000000000007941 */ /* 0x000fea0003800000 */
.L_x_4549:
[----:B------:R-:W-:-:S13]  /*0620*/  ISETP.GE.AND P0, PT, R5, R2, PT ;  /* 0x000000020500720c */ /* 0x000fda0003f06270 */
[----:B------:R-:W-:Y:S05]  /*0630*/  @P0 EXIT ;  /* 0x000000000000094d */ /* 0x000fea0003800000 */
[----:B------:R-:W2:Y:S01]  /*0640*/  LDC.64 R6, c[0x0][0x218] ;  /* 0x00008600ff067b82 */ /* 0x000ea20000000a00 */
[----:B------:R-:W-:-:S05]  /*0650*/  VIADD R3, R3, 0x180 ;  /* 0x0000018003037836 */ /* 0x000fca0000000000 */
[----:B------:R-:W-:Y:S02]  /*0660*/  ISETP.GE.AND P0, PT, R3, R2, PT ;  /* 0x000000020300720c */ /* 0x000fe40003f06270 */
[----:B------:R-:W-:Y:S02]  /*0670*/  LEA R3, R0, R5, 0x9 ;  /* 0x0000000500037211 */ /* 0x000fe400078e48ff */
[----:B-----5:R-:W-:Y:S02]  /*0680*/  FSEL R0, R12, RZ, !P0 ;  /* 0x000000ff0c007208 */ /* 0x020fe40004000000 */
[----:B------:R-:W-:Y:S02]  /*0690*/  FSEL R13, R13, RZ, !P0 ;  /* 0x000000ff0d0d7208 */ /* 0x000fe40004000000 */
[----:B------:R-:W-:Y:S02]  /*06a0*/  FSEL R4, R14, RZ, !P0 ;  /* 0x000000ff0e047208 */ /* 0x000fe40004000000 */
[----:B------:R-:W-:Y:S01]  /*06b0*/  FSEL R5, R15, RZ, !P0 ;  /* 0x000000ff0f057208 */ /* 0x000fe20004000000 */
[----:B--2---:R-:W-:-:S04]  /*06c0*/  IMAD.WIDE.U32 R2, R3, 0x10, R6 ;  /* 0x0000001003027825 */ /* 0x004fc800078e0006 */
[----:B------:R-:W-:Y:S02]  /*06d0*/  IMAD.MOV.U32 R6, RZ, RZ, R0 ;  /* 0x000000ffff067224 */ /* 0x000fe400078e0000 */
[----:B------:R-:W-:-:S05]  /*06e0*/  IMAD.MOV.U32 R7, RZ, RZ, R13 ;  /* 0x000000ffff077224 */ /* 0x000fca00078e000d */
[----:B------:R-:W-:Y:S01]  /*06f0*/  STG.E.128 desc[UR4][R2.64], R4 ;  /* 0x0000000402007986 */ /* 0x000fe2000c101d04 */
[----:B------:R-:W-:Y:S05]  /*0700*/  EXIT ;  /* 0x000000000000794d */ /* 0x000fea0003800000 */
.L_x_4551:
        /* <DEDUP_REMOVED lines=15> */
.L_x_4617:


//--------------------- .text._ZN2at6native29vectorized_elementwise_kernelILi2EZZZNS0_54_GLOBAL__N__7dbc7496_16_ComplexKernel_cu_b2145a98_311019complex_kernel_cudaERNS_14TensorIteratorEENKUlvE_clEvENKUlvE_clEvEUlddE_St5arrayIPcLm3EEEEviT0_T1_ --------------------------
	.section	.text._ZN2at6native29vectorized_elementwise_kernelILi2EZZZNS0_54_GLOBAL__N__7dbc7496_16_ComplexKernel_cu_b2145a98_311019complex_kernel_cudaERNS_14TensorIteratorEENKUlvE_clEvENKUlvE_clEvEUlddE_St5arrayIPcLm3EEEEviT0_T1_,"ax",@progbits
	.align	128
        .global         _ZN2at6native29vectorized_elementwise_kernelILi2EZZZNS0_54_GLOBAL__N__7dbc7496_16_ComplexKernel_cu_b2145a98_311019complex_kernel_cudaERNS_14TensorIteratorEENKUlvE_clEvENKUlvE_clEvEUlddE_St5arrayIPcLm3EEEEviT0_T1_
        .type           _ZN2at6native29vectorized_elementwise_kernelILi2EZZZNS0_54_GLOBAL__N__7dbc7496_16_ComplexKernel_cu_b2145a98_311019complex_kernel_cudaERNS_14TensorIteratorEENKUlvE_clEvENKUlvE_clEvEUlddE_St5arrayIPcLm3EEEEviT0_T1_,@function
        .size           _ZN2at6native29vectorized_elementwise_kernelILi2EZZZNS0_54_GLOBAL__N__7dbc7496_16_ComplexKernel_cu_b2145a98_311019complex_kernel_cudaERNS_14TensorIteratorEENKUlvE_clEvENKUlvE_clEvEUlddE_St5arrayIPcLm3EEEEviT0_T1_,(.L_x_4618 - _ZN2at6native29vectorized_elementwise_kernelILi2EZZZNS0_54_GLOBAL__N__7dbc7496_16_ComplexKernel_cu_b2145a98_311019complex_kernel_cudaERNS_14TensorIteratorEENKUlvE_clEvENKUlvE_clEvEUlddE_St5arrayIPcLm3EEEEviT0_T1_)
        .other          _ZN2at6native29vectorized_elementwise_kernelILi2EZZZNS0_54_GLOBAL__N__7dbc7496_16_ComplexKernel_cu_b2145a98_311019complex_kernel_cudaERNS_14TensorIteratorEENKUlvE_clEvENKUlvE_clEvEUlddE_St5arrayIPcLm3EEEEviT0_T1_,@"STO_CUDA_ENTRY STV_DEFAULT"
_ZN2at6native29vectorized_elementwise_kernelILi2EZZZNS0_54_GLOBAL__N__7dbc7496_16_ComplexKernel_cu_b2145a98_311019complex_kernel_cudaERNS_14TensorIteratorEENKUlvE_clEvENKUlvE_clEvEUlddE_St5arrayIPcLm3EEEEviT0_T1_:
.text._ZN2at6native29vectorized_elementwise_kernelILi2EZZZNS0_54_GLOBAL__N__7dbc7496_16_ComplexKernel_cu_b2145a98_311019complex_kernel_cudaERNS_14TensorIteratorEENKUlvE_clEvENKUlvE_clEvEUlddE_St5arrayIPcLm3EEEEviT0_T1_:
[----:B------:R-:W-:Y:S08]  /*0000*/  LDC R1, c[0x0][0x28] ;  /* 0x00000a00ff017b82 */ /* 0x000ff00000000800 */
[----:B------:R-:W0:Y:S01]  /*0010*/  S2UR UR8, SR_CTAID.X ;  /* 0x00000000000879c3 */ /* 0x000e220000002500 */
[----:B------:R-:W-:Y:S01]  /*0020*/  ULDC UR9, c[0x0][0x210] ;  /* 0x0000840000097ab9 */ /* 0x000fe20000000800 */
[----:B------:R-:W-:Y:S01]  /*0030*/  ULDC.64 UR10, c[0x0][0x208] ;  /* 0x00008200000a7ab9 */ /* 0x000fe20000000a00 */
[----:B0-----:R-:W-:-:S04]  /*0040*/  USHF.L.U32 UR8, UR8, 0xa, URZ ;  /* 0x0000000a08087899 */ /* 0x001fc8000800063f */
[----:B------:R-:W-:-:S04]  /*0050*/  UIADD3 UR9, -UR8, UR9, URZ ;  /* 0x0000000908097290 */ /* 0x000fc8000fffe13f */
[----:B------:R-:W-:-:S06]  /*0060*/  UISETP.GE.U32.AND UP0, UPT, UR9, 0x400, UPT ;  /* 0x000004000900788c */ /* 0x000fcc000bf06070 */
[----:B------:R-:W-:-:S13]  /*0070*/  PLOP3.LUT P0, PT, PT, PT, UP0, 0x80, 0x0 ;  /* 0x000000000000781c */ /* 0x000fda0003f0f008 */
[----:B------:R-:W-:Y:S05]  /*0080*/  @!P0 BRA `(.L_x_4552) ;  /* 0x0000000000e88947 */ /* 0x000fea0003800000 */
[----:B------:R-:W0:Y:S01]  /*0090*/  S2R R2, SR_TID.X ;  /* 0x0000000000027919 */ /* 0x000e220000002100 */
[----:B------:R-:W-:Y:S01]  /*00a0*/  ULDC.64 UR6, c[0x0][0x228] ;  /* 0x00008a0000067ab9 */ /* 0x000fe20000000a00 */
[----:B------:R-:W-:Y:S01]  /*00b0*/  ULDC.64 UR4, c[0x0][0x220] ;  /* 0x0000880000047ab9 */ /* 0x000fe20000000a00 */
[----:B------:R-:W-:Y:S02]  /*00c0*/  UIMAD.WIDE UR6, UR8, 0x8, UR6 ;  /* 0x00000008080678a5 */ /* 0x000fe4000f8e0206 */
[----:B------:R-:W-:-:S04]  /*00d0*/  UIMAD.WIDE UR4, UR8, 0x8, UR4 ;  /* 0x00000008080478a5 */ /* 0x000fc8000f8e0204 */
[----:B------:R-:W-:Y:S01]  /*00e0*/  MOV R43, UR7 ;  /* 0x00000007002b7c02 */ /* 0x000fe20008000f00 */
[----:B------:R-:W-:Y:S02]  /*00f0*/  IMAD.U32 R42, RZ, RZ, UR6 ;  /* 0x00000006ff2a7e24 */ /* 0x000fe4000f8e00ff */
[----:B------:R-:W-:Y:S02]  /*0100*/  IMAD.U32 R40, RZ, RZ, UR4 ;  /* 0x00000004ff287e24 */ /* 0x000fe4000f8e00ff */
[----:B------:R-:W-:Y:S01]  /*0110*/  IMAD.U32 R41, RZ, RZ, UR5 ;  /* 0x00000005ff297e24 */ /* 0x000fe2000f8e00ff */
[----:B------:R-:W-:Y:S01]  /*0120*/  ULDC.64 UR4, c[0x0][0x218] ;  /* 0x0000860000047ab9 */ /* 0x000fe20000000a00 */
[----:B0-----:R-:W-:-:S04]  /*0130*/  IMAD.WIDE.U32 R40, R2, 0x10, R40 ;  /* 0x0000001002287825 */ /* 0x001fc800078e0028 */
[----:B------:R-:W-:Y:S01]  /*0140*/  IMAD.WIDE.U32 R42, R2, 0x10, R42 ;  /* 0x00000010022a7825 */ /* 0x000fe200078e002a */
[----:B------:R-:W2:Y:S04]  /*0150*/  LDG.E.128 R4, desc[UR10][R40.64] ;  /* 0x0000000a28047981 */ /* 0x000ea8000c1e1d00 */
[----:B------:R-:W3:Y:S04]  /*0160*/  LDG.E.128 R8, desc[UR10][R42.64] ;  /* 0x0000000a2a087981 */ /* 0x000ee8000c1e1d00 */
[----:B------:R-:W4:Y:S04]  /*0170*/  LDG.E.128 R36, desc[UR10][R40.64+0x800] ;  /* 0x0008000a28247981 */ /* 0x000f28000c1e1d00 */
[----:B------:R-:W5:Y:S04]  /*0180*/  LDG.E.128 R12, desc[UR10][R42.64+0x800] ;  /* 0x0008000a2a0c7981 */ /* 0x000f68000c1e1d00 */
[----:B------:R-:W5:Y:S04]  /*0190*/  LDG.E.128 R16, desc[UR10][R40.64+0x1000] ;  /* 0x0010000a28107981 */ /* 0x000f68000c1e1d00 */
[----:B------:R-:W5:Y:S04]  /*01a0*/  LDG.E.128 R20, desc[UR10][R40.64+0x1800] ;  /* 0x0018000a28147981 */ /* 0x000f68000c1e1d00 */
[----:B------:R-:W5:Y:S04]  /*01b0*/  LDG.E.128 R24, desc[UR10][R42.64+0x1000] ;  /* 0x0010000a2a187981 */ /* 0x000f68000c1e1d00 */
[----:B------:R-:W5:Y:S01]  /*01c0*/  LDG.E.128 R28, desc[UR10][R42.64+0x1800] ;  /* 0x0018000a2a1c7981 */ /* 0x000f62000c1e1d00 */
[----:B------:R-:W-:Y:S01]  /*01d0*/  UIMAD.WIDE.U32 UR4, UR8, 0x10, UR4 ;  /* 0x00000010080478a5 */ /* 0x000fe2000f8e0004 */
[----:B------:R-:W-:-:S05]  /*01e0*/  IMAD.MOV.U32 R3, RZ, RZ, 0x20 ;  /* 0x00000020ff037424 */ /* 0x000fca00078e00ff */
[----:B------:R-:W-:-:S04]  /*01f0*/  IMAD.WIDE R2, R2, R3, UR4 ;  /* 0x0000000402027e25 */ /* 0x000fc8000f8e0203 */
[----:B--2---:R-:W-:Y:S02]  /*0200*/  IMAD.MOV.U32 R32, RZ, RZ, R4 ;  /* 0x000000ffff207224 */ /* 0x004fe400078e0004 */
[----:B------:R-:W-:Y:S01]  /*0210*/  IMAD.MOV.U32 R33, RZ, RZ, R5 ;  /* 0x000000ffff217224 */ /* 0x000fe200078e0005 */
[----:B---3--:R-:W-:Y:S01]  /*0220*/  MOV R34, R8 ;  /* 0x0000000800227202 */ /* 0x008fe20000000f00 */
[----:B------:R-:W-:Y:S01]  /*0230*/  IMAD.MOV.U32 R35, RZ, RZ, R9 ;  /* 0x000000ffff237224 */ /* 0x000fe200078e0009 */
[----:B------:R-:W-:Y:S01]  /*0240*/  MOV R8, R6 ;  /* 0x0000000600087202 */ /* 0x000fe20000000f00 */
[----:B------:R-:W-:Y:S02]  /*0250*/  IMAD.MOV.U32 R9, RZ, RZ, R7 ;  /* 0x000000ffff097224 */ /* 0x000fe400078e0007 */
[----:B----4-:R-:W-:Y:S01]  /*0260*/  IMAD.MOV.U32 R4, RZ, RZ, R36 ;  /* 0x000000ffff047224 */ /* 0x010fe200078e0024 */
[----:B------:R0:W-:Y:S01]  /*0270*/  STG.E.128 desc[UR10][R2.64], R32 ;  /* 0x0000002002007986 */ /* 0x0001e2000c101d0a */
[----:B------:R-:W-:-:S02]  /*0280*/  IMAD.MOV.U32 R5, RZ, RZ, R37 ;  /* 0x000000ffff057224 */ /* 0x000fc400078e0025 */
[----:B-----5:R-:W-:Y:S01]  /*0290*/  IMAD.MOV.U32 R6, RZ, RZ, R12 ;  /* 0x000000ffff067224 */ /* 0x020fe200078e000c */
[----:B------:R-:W-:Y:S01]  /*02a0*/  MOV R12, R38 ;  /* 0x00000026000c7202 */ /* 0x000fe20000000f00 */
[----:B------:R-:W-:Y:S01]  /*02b0*/  IMAD.MOV.U32 R7, RZ, RZ, R13 ;  /* 0x000000ffff077224 */ /* 0x000fe200078e000d */
[----:B------:R-:W-:Y:S01]  /*02c0*/  STG.E.128 desc[UR10][R2.64+0x10], R8 ;  /* 0x0000100802007986 */ /* 0x000fe2000c101d0a */
[----:B------:R-:W-:Y:S01]  /*02d0*/  IMAD.MOV.U32 R36, RZ, RZ, R16 ;  /* 0x000000ffff247224 */ /* 0x000fe200078e0010 */
[----:B------:R-:W-:Y:S01]  /*02e0*/  MOV R16, R18 ;  /* 0x0000001200107202 */ /* 0x000fe20000000f00 */
[----:B------:R-:W-:Y:S01]  /*02f0*/  IMAD.MOV.U32 R37, RZ, RZ, R17 ;  /* 0x000000ffff257224 */ /* 0x000fe200078e0011 */
[----:B------:R-:W-:Y:S01]  /*0300*/  STG.E.128 desc[UR10][R2.64+0x1000], R4 ;  /* 0x0010000402007986 */ /* 0x000fe2000c101d0a */
[----:B------:R-:W-:Y:S02]  /*0310*/  IMAD.MOV.U32 R13, RZ, RZ, R39 ;  /* 0x000000ffff0d7224 */ /* 0x000fe400078e0027 */
[----:B------:R-:W-:Y:S01]  /*0320*/  IMAD.MOV.U32 R17, RZ, RZ, R19 ;  /* 0x000000ffff117224 */ /* 0x000fe200078e0013 */
[----:B------:R-:W-:Y:S01]  /*0330*/  MOV R38, R24 ;  /* 0x0000001800267202 */ /* 0x000fe20000000f00 */
[----:B------:R-:W-:Y:S01]  /*0340*/  IMAD.MOV.U32 R39, RZ, RZ, R25 ;  /* 0x000000ffff277224 */ /* 0x000fe200078e0019 */
[----:B------:R-:W-:Y:S01]  /*0350*/  STG.E.128 desc[UR10][R2.64+0x1010], R12 ;  /* 0x0010100c02007986 */ /* 0x000fe2000c101d0a */
[----:B------:R-:W-:-:S02]  /*0360*/  IMAD.MOV.U32 R18, RZ, RZ, R26 ;  /* 0x000000ffff127224 */ /* 0x000fc400078e001a */
[----:B0-----:R-:W-:Y:S01]  /*0370*/  IMAD.MOV.U32 R32, RZ, RZ, R22 ;  /* 0x000000ffff207224 */ /* 0x001fe200078e0016 */
[----:B------:R-:W-:Y:S01]  /*0380*/  MOV R22, R28 ;  /* 0x0000001c00167202 */ /* 0x000fe20000000f00 */
[----:B------:R-:W-:Y:S01]  /*0390*/  IMAD.MOV.U32 R33, RZ, RZ, R23 ;  /* 0x000000ffff217224 */ /* 0x000fe200078e0017 */
[----:B------:R-:W-:Y:S01]  /*03a0*/  STG.E.128 desc[UR10][R2.64+0x2000], R36 ;  /* 0x0020002402007986 */ /* 0x000fe2000c101d0a */
[----:B------:R-:W-:Y:S02]  /*03b0*/  IMAD.MOV.U32 R19, RZ, RZ, R27 ;  /* 0x000000ffff137224 */ /* 0x000fe400078e001b */
[----:B------:R-:W-:Y:S02]  /*03c0*/  IMAD.MOV.U32 R23, RZ, RZ, R29 ;  /* 0x000000ffff177224 */ /* 0x000fe400078e001d */
[----:B------:R-:W-:Y:S01]  /*03d0*/  IMAD.MOV.U32 R34, RZ, RZ, R30 ;  /* 0x000000ffff227224 */ /* 0x000fe200078e001e */
[----:B------:R-:W-:Y:S01]  /*03e0*/  STG.E.128 desc[UR10][R2.64+0x2010], R16 ;  /* 0x0020101002007986 */ /* 0x000fe2000c101d0a */
[----:B------:R-:W-:-:S03]  /*03f0*/  IMAD.MOV.U32 R35, RZ, RZ, R31 ;  /* 0x000000ffff237224 */ /* 0x000fc600078e001f */
[----:B------:R-:W-:Y:S04]  /*0400*/  STG.E.128 desc[UR10][R2.64+0x3000], R20 ;  /* 0x0030001402007986 */ /* 0x000fe8000c101d0a */
[----:B------:R-:W-:Y:S01]  /*0410*/  STG.E.128 desc[UR10][R2.64+0x3010], R32 ;  /* 0x0030102002007986 */ /* 0x000fe2000c101d0a */
[----:B------:R-:W-:Y:S05]  /*0420*/  EXIT ;  /* 0x000000000000794d */ /* 0x000fea0003800000 */
.L_x_4552:
[----:B------:R-:W0:Y:S01]  /*0430*/  S2R R15, SR_TID.X ;  /* 0x00000000000f7919 */ /* 0x000e220000002100 */
[----:B------:R-:W-:Y:S02]  /*0440*/  CS2R R20, SRZ ;  /* 0x0000000000147805 */ /* 0x000fe4000001ff00 */
[----:B------:R-:W-:Y:S02]  /*0450*/  CS2R R22, SRZ ;  /* 0x0000000000167805 */ /* 0x000fe4000001ff00 */
[----:B0-----:R-:W-:Y:S02]  /*0460*/  ISETP.GE.AND P0, PT, R15, UR9, PT ;  /* 0x000000090f007c0c */ /* 0x001fe4000bf06270 */
[----:B------:R-:W-:-:S11]  /*0470*/  MOV R8, R15 ;  /* 0x0000000f00087202 */ /* 0x000fd60000000f00 */
[C---:B------:R-:W-:Y:S02]  /*0480*/  @!P0 VIADD R0, R8.reuse, UR8 ;  /* 0x0000000808008c36 */ /* 0x040fe40008000000 */
[----:B------:R-:W-:-:S05]  /*0490*/  @!P0 VIADD R8, R8, 0x80 ;  /* 0x0000008008088836 */ /* 0x000fca0000000000 */
[----:B------:R-:W-:-:S13]  /*04a0*/  ISETP.GE.AND P5, PT, R8, UR9, PT ;  /* 0x0000000908007c0c */ /* 0x000fda000bfa6270 */
[C---:B------:R-:W-:Y:S01]  /*04b0*/  @!P5 VIADD R17, R8.reuse, UR8 ;  /* 0x000000080811dc36 */ /* 0x040fe20008000000 */
[----:B------:R-:W-:Y:S01]  /*04c0*/  @!P5 IADD3 R8, R8, 0x80, RZ ;  /* 0x000000800808d810 */ /* 0x000fe20007ffe0ff */
[----:B------:R-:W0:Y:S03]  /*04d0*/  @!P5 LDC.64 R2, c[0x0][0x220] ;  /* 0x00008800ff02db82 */ /* 0x000e260000000a00 */
[----:B------:R-:W-:-:S05]  /*04e0*/  ISETP.GE.AND P1, PT, R8, UR9, PT ;  /* 0x0000000908007c0c */ /* 0x000fca000bf26270 */
[----:B------:R-:W1:Y:S08]  /*04f0*/  @!P5 LDC.64 R12, c[0x0][0x228] ;  /* 0x00008a00ff0cdb82 */ /* 0x000e700000000a00 */
[C---:B------:R-:W-:Y:S01]  /*0500*/  @!P1 VIADD R9, R8.reuse, UR8 ;  /* 0x0000000808099c36 */ /* 0x040fe20008000000 */
[----:B------:R-:W2:Y:S01]  /*0510*/  @!P1 LDC.64 R24, c[0x0][0x220] ;  /* 0x00008800ff189b82 */ /* 0x000ea20000000a00 */
[----:B------:R-:W-:-:S05]  /*0520*/  @!P1 VIADD R8, R8, 0x80 ;  /* 0x0000008008089836 */ /* 0x000fca0000000000 */
[----:B------:R-:W-:Y:S01]  /*0530*/  ISETP.GE.AND P2, PT, R8, UR9, PT ;  /* 0x0000000908007c0c */ /* 0x000fe2000bf46270 */
[C---:B0-----:R-:W-:Y:S01]  /*0540*/  @!P5 IMAD.WIDE.U32 R10, R17.reuse, 0x8, R2 ;  /* 0x00000008110ad825 */ /* 0x041fe200078e0002 */
[----:B------:R-:W0:Y:S04]  /*0550*/  @!P1 LDC.64 R40, c[0x0][0x228] ;  /* 0x00008a00ff289b82 */ /* 0x000e280000000a00 */
[----:B------:R3:W4:Y:S01]  /*0560*/  @!P5 LDG.E.64 R20, desc[UR10][R10.64] ;  /* 0x0000000a0a14d981 */ /* 0x000722000c1e1b00 */
[----:B-1----:R-:W-:-:S06]  /*0570*/  @!P5 IMAD.WIDE.U32 R16, R17, 0x8, R12 ;  /* 0x000000081110d825 */ /* 0x002fcc00078e000c */
[C---:B------:R-:W-:Y:S01]  /*0580*/  @!P2 VIADD R5, R8.reuse, UR8 ;  /* 0x000000080805ac36 */ /* 0x040fe20008000000 */
[----:B------:R-:W-:Y:S01]  /*0590*/  @!P2 IADD3 R8, R8, 0x80, RZ ;  /* 0x000000800808a810 */ /* 0x000fe20007ffe0ff */
[----:B------:R-:W1:Y:S01]  /*05a0*/  @!P2 LDC.64 R36, c[0x0][0x220] ;  /* 0x00008800ff24ab82 */ /* 0x000e620000000a00 */
[----:B------:R-:W5:Y:S02]  /*05b0*/  @!P5 LDG.E.64 R22, desc[UR10][R16.64] ;  /* 0x0000000a1016d981 */ /* 0x000f64000c1e1b00 */
[----:B------:R-:W-:-:S05]  /*05c0*/  ISETP.GE.AND P3, PT, R8, UR9, PT ;  /* 0x0000000908007c0c */ /* 0x000fca000bf66270 */
[----:B------:R-:W3:Y:S08]  /*05d0*/  @!P2 LDC.64 R38, c[0x0][0x228] ;  /* 0x00008a00ff26ab82 */ /* 0x000ef00000000a00 */
[C---:B------:R-:W-:Y:S01]  /*05e0*/  @!P3 VIADD R7, R8.reuse, UR8 ;  /* 0x000000080807bc36 */ /* 0x040fe20008000000 */
[----:B------:R-:W2:Y:S01]  /*05f0*/  @!P3 LDC.64 R2, c[0x0][0x220] ;  /* 0x00008800ff02bb82 */ /* 0x000ea20000000a00 */
[----:B------:R-:W-:-:S05]  /*0600*/  @!P3 VIADD R8, R8, 0x80 ;  /* 0x000000800808b836 */ /* 0x000fca0000000000 */
[C---:B------:R-:W-:Y:S01]  /*0610*/  ISETP.GE.AND P4, PT, R8.reuse, UR9, PT ;  /* 0x0000000908007c0c */ /* 0x040fe2000bf86270 */
[C---:B-1----:R-:W-:Y:S01]  /*0620*/  @!P2 IMAD.WIDE.U32 R36, R5.reuse, 0x8, R36 ;  /* 0x000000080524a825 */ /* 0x042fe200078e0024 */
[----:B------:R-:W1:Y:S11]  /*0630*/  @!P3 LDC.64 R30, c[0x0][0x228] ;  /* 0x00008a00ff1ebb82 */ /* 0x000e760000000a00 */
[C---:B------:R-:W-:Y:S01]  /*0640*/  @!P4 VIADD R13, R8.reuse, UR8 ;  /* 0x00000008080dcc36 */ /* 0x040fe20008000000 */
[----:B------:R-:W-:Y:S01]  /*0650*/  @!P4 IADD3 R8, R8, 0x80, RZ ;  /* 0x000000800808c810 */ /* 0x000fe20007ffe0ff */
[----:B------:R-:W1:Y:S03]  /*0660*/  @!P4 LDC.64 R34, c[0x0][0x220] ;  /* 0x00008800ff22cb82 */ /* 0x000e660000000a00 */
[----:B------:R-:W-:Y:S01]  /*0670*/  ISETP.GE.AND P5, PT, R8, UR9, PT ;  /* 0x0000000908007c0c */ /* 0x000fe2000bfa6270 */
[----:B---3--:R-:W-:-:S04]  /*0680*/  @!P2 IMAD.WIDE.U32 R38, R5, 0x8, R38 ;  /* 0x000000080526a825 */ /* 0x008fc800078e0026 */
[----:B------:R-:W3:Y:S01]  /*0690*/  @!P4 LDC.64 R10, c[0x0][0x228] ;  /* 0x00008a00ff0acb82 */ /* 0x000ee20000000a00 */
[----:B--2---:R-:W-:-:S07]  /*06a0*/  @!P3 IMAD.WIDE.U32 R42, R7, 0x8, R2 ;  /* 0x00000008072ab825 */ /* 0x004fce00078e0002 */
[----:B------:R-:W2:Y:S01]  /*06b0*/  @!P5 LDC.64 R4, c[0x0][0x220] ;  /* 0x00008800ff04db82 */ /* 0x000ea20000000a00 */
[----:B------:R-:W-:Y:S01]  /*06c0*/  @!P1 IMAD.WIDE.U32 R24, R9, 0x8, R24 ;  /* 0x0000000809189825 */ /* 0x000fe200078e0018 */
[----:B------:R-:W-:Y:S02]  /*06d0*/  CS2R R26, SRZ ;  /* 0x00000000001a7805 */ /* 0x000fe4000001ff00 */
[----:B------:R-:W-:-:S04]  /*06e0*/  CS2R R32, SRZ ;  /* 0x0000000000207805 */ /* 0x000fc8000001ff00 */
[----:B------:R-:W2:Y:S01]  /*06f0*/  @!P5 LDC.64 R2, c[0x0][0x228] ;  /* 0x00008a00ff02db82 */ /* 0x000ea20000000a00 */
[----:B0-----:R-:W-:Y:S01]  /*0700*/  @!P1 IMAD.WIDE.U32 R40, R9, 0x8, R40 ;  /* 0x0000000809289825 */ /* 0x001fe200078e0028 */
[----:B------:R0:W4:Y:S03]  /*0710*/  @!P1 LDG.E.64 R26, desc[UR10][R24.64] ;  /* 0x0000000a181a9981 */ /* 0x000126000c1e1b00 */
[C---:B------:R-:W-:Y:S01]  /*0720*/  @!P5 VIADD R9, R8.reuse, UR8 ;  /* 0x000000080809dc36 */ /* 0x040fe20008000000 */
[----:B------:R-:W5:Y:S01]  /*0730*/  @!P1 LDG.E.64 R32, desc[UR10][R40.64] ;  /* 0x0000000a28209981 */ /* 0x000f62000c1e1b00 */
[----:B------:R-:W-:Y:S01]  /*0740*/  @!P5 VIADD R8, R8, 0x80 ;  /* 0x000000800808d836 */ /* 0x000fe20000000000 */
[----:B------:R-:W-:-:S04]  /*0750*/  CS2R R28, SRZ ;  /* 0x00000000001c7805 */ /* 0x000fc8000001ff00 */
[----:B------:R-:W-:Y:S02]  /*0760*/  ISETP.GE.AND P1, PT, R8, UR9, PT ;  /* 0x0000000908007c0c */ /* 0x000fe4000bf26270 */
[----:B0-----:R-:W-:Y:S01]  /*0770*/  CS2R R24, SRZ ;  /* 0x0000000000187805 */ /* 0x001fe2000001ff00 */
[----:B-1----:R-:W-:Y:S01]  /*0780*/  @!P3 IMAD.WIDE.U32 R30, R7, 0x8, R30 ;  /* 0x00000008071eb825 */ /* 0x002fe200078e001e */
[----:B------:R2:W4:Y:S03]  /*0790*/  @!P2 LDG.E.64 R28, desc[UR10][R38.64] ;  /* 0x0000000a261ca981 */ /* 0x000526000c1e1b00 */
[C---:B------:R-:W-:Y:S01]  /*07a0*/  @!P4 IMAD.WIDE.U32 R34, R13.reuse, 0x8, R34 ;  /* 0x000000080d22c825 */ /* 0x040fe200078e0022 */
[----:B------:R0:W4:Y:S03]  /*07b0*/  @!P3 LDG.E.64 R24, desc[UR10][R30.64] ;  /* 0x0000000a1e18b981 */ /* 0x000126000c1e1b00 */
[----:B---3--:R-:W-:Y:S01]  /*07c0*/  @!P4 IMAD.WIDE.U32 R10, R13, 0x8, R10 ;  /* 0x000000080d0ac825 */ /* 0x008fe200078e000a */
[----:B------:R-:W-:Y:S01]  /*07d0*/  CS2R R12, SRZ ;  /* 0x00000000000c7805 */ /* 0x000fe2000001ff00 */
[----:B------:R-:W1:Y:S02]  /*07e0*/  @!P1 LDC.64 R6, c[0x0][0x220] ;  /* 0x00008800ff069b82 */ /* 0x000e640000000a00 */
[----:B--2---:R-:W-:Y:S01]  /*07f0*/  @!P5 IMAD.WIDE.U32 R38, R9, 0x8, R4 ;  /* 0x000000080926d825 */ /* 0x004fe200078e0004 */
[----:B------:R-:W-:-:S02]  /*0800*/  CS2R R4, SRZ ;  /* 0x0000000000047805 */ /* 0x000fc4000001ff00 */
[----:B------:R2:W3:Y:S01]  /*0810*/  @!P4 LDG.E.64 R12, desc[UR10][R10.64] ;  /* 0x0000000a0a0cc981 */ /* 0x0004e2000c1e1b00 */
[----:B------:R-:W-:-:S03]  /*0820*/  @!P5 IMAD.WIDE.U32 R44, R9, 0x8, R2 ;  /* 0x00000008092cd825 */ /* 0x000fc600078e0002 */
[----:B------:R2:W3:Y:S01]  /*0830*/  @!P5 LDG.E.64 R4, desc[UR10][R38.64] ;  /* 0x0000000a2604d981 */ /* 0x0004e2000c1e1b00 */
[----:B0-----:R-:W-:Y:S02]  /*0840*/  @!P1 VIADD R31, R8, UR8 ;  /* 0x00000008081f9c36 */ /* 0x001fe40008000000 */
[----:B------:R-:W0:Y:S08]  /*0850*/  @!P1 LDC.64 R8, c[0x0][0x228] ;  /* 0x00008a00ff089b82 */ /* 0x000e300000000a00 */
[----:B--2---:R-:W2:Y:S08]  /*0860*/  @!P0 LDC.64 R10, c[0x0][0x220] ;  /* 0x00008800ff0a8b82 */ /* 0x004eb00000000a00 */
[----:B------:R-:W2:Y:S01]  /*0870*/  @!P0 LDC.64 R38, c[0x0][0x228] ;  /* 0x00008a00ff268b82 */ /* 0x000ea20000000a00 */
[----:B------:R-:W-:Y:S01]  /*0880*/  CS2R R16, SRZ ;  /* 0x0000000000107805 */ /* 0x000fe2000001ff00 */
[----:B-1----:R-:W-:-:S05]  /*0890*/  @!P1 IMAD.WIDE.U32 R40, R31, 0x8, R6 ;  /* 0x000000081f289825 */ /* 0x002fca00078e0006 */
[----:B------:R0:W3:Y:S02]  /*08a0*/  @!P3 LDG.E.64 R16, desc[UR10][R42.64] ;  /* 0x0000000a2a10b981 */ /* 0x0000e4000c1e1b00 */
[----:B0-----:R-:W-:Y:S01]  /*08b0*/  @!P1 IMAD.WIDE.U32 R42, R31, 0x8, R8 ;  /* 0x000000081f2a9825 */ /* 0x001fe200078e0008 */
[----:B------:R-:W-:-:S03]  /*08c0*/  CS2R R8, SRZ ;  /* 0x0000000000087805 */ /* 0x000fc6000001ff00 */
[----:B--2---:R-:W-:Y:S01]  /*08d0*/  @!P0 IMAD.WIDE.U32 R30, R0, 0x8, R10 ;  /* 0x00000008001e8825 */ /* 0x004fe200078e000a */
[----:B------:R-:W-:-:S03]  /*08e0*/  CS2R R10, SRZ ;  /* 0x00000000000a7805 */ /* 0x000fc6000001ff00 */
[----:B------:R-:W-:Y:S01]  /*08f0*/  @!P0 IMAD.WIDE.U32 R38, R0, 0x8, R38 ;  /* 0x0000000800268825 */ /* 0x000fe200078e0026 */
[----:B------:R-:W2:Y:S04]  /*0900*/  @!P0 LDG.E.64 R8, desc[UR10][R30.64] ;  /* 0x0000000a1e088981 */ /* 0x000ea8000c1e1b00 */
[----:B------:R-:W5:Y:S01]  /*0910*/  @!P0 LDG.E.64 R10, desc[UR10][R38.64] ;  /* 0x0000000a260a8981 */ /* 0x000f62000c1e1b00 */
[----:B------:R-:W-:-:S06]  /*0920*/  CS2R R18, SRZ ;  /* 0x0000000000127805 */ /* 0x000fcc000001ff00 */
[----:B------:R0:W3:Y:S01]  /*0930*/  @!P2 LDG.E.64 R18, desc[UR10][R36.64] ;  /* 0x0000000a2412a981 */ /* 0x0000e2000c1e1b00 */
[----:B------:R-:W-:-:S06]  /*0940*/  CS2R R2, SRZ ;  /* 0x0000000000027805 */ /* 0x000fcc000001ff00 */
[----:B------:R-:W3:Y:S01]  /*0950*/  @!P5 LDG.E.64 R2, desc[UR10][R44.64] ;  /* 0x0000000a2c02d981 */ /* 0x000ee2000c1e1b00 */
[----:B0-----:R-:W-:-:S06]  /*0960*/  CS2R R36, SRZ ;  /* 0x0000000000247805 */ /* 0x001fcc000001ff00 */
[----:B------:R0:W3:Y:S01]  /*0970*/  @!P4 LDG.E.64 R36, desc[UR10][R34.64] ;  /* 0x0000000a2224c981 */ /* 0x0000e2000c1e1b00 */
[----:B------:R-:W-:-:S06]  /*0980*/  CS2R R6, SRZ ;  /* 0x0000000000067805 */ /* 0x000fcc000001ff00 */
[----:B------:R-:W3:Y:S01]  /*0990*/  @!P1 LDG.E.64 R6, desc[UR10][R42.64] ;  /* 0x0000000a2a069981 */ /* 0x000ee2000c1e1b00 */
[----:B0-----:R-:W-:-:S06]  /*09a0*/  CS2R R34, SRZ ;  /* 0x0000000000227805 */ /* 0x001fcc000001ff00 */
[----:B------:R-:W3:Y:S01]  /*09b0*/  @!P1 LDG.E.64 R34, desc[UR10][R40.64] ;  /* 0x0000000a28229981 */ /* 0x000ee2000c1e1b00 */
[C---:B------:R-:W-:Y:S02]  /*09c0*/  ISETP.GE.AND P1, PT, R15.reuse, UR9, PT ;  /* 0x000000090f007c0c */ /* 0x040fe4000bf26270 */
[----:B------:R-:W-:Y:S01]  /*09d0*/  IADD3 R0, R15, 0x100, RZ ;  /* 0x000001000f007810 */ /* 0x000fe20007ffe0ff */
[----:B------:R-:W-:Y:S04]  /*09e0*/  BSSY B0, `(.L_x_4553) ;  /* 0x0000077000007945 */ /* 0x000fe80003800000 */
[----:B------:R-:W-:Y:S01]  /*09f0*/  BSSY B1, `(.L_x_4554) ;  /* 0x000006b000017945 */ /* 0x000fe20003800000 */
[----:B--2---:R-:W-:Y:S02]  /*0a00*/  FSEL R8, R8, RZ, !P1 ;  /* 0x000000ff08087208 */ /* 0x004fe40004800000 */
[----:B------:R-:W-:-:S02]  /*0a10*/  FSEL R9, R9, RZ, !P1 ;  /* 0x000000ff09097208 */ /* 0x000fc40004800000 */
[----:B-----5:R-:W-:Y:S02]  /*0a20*/  FSEL R10, R10, RZ, !P1 ;  /* 0x000000ff0a0a7208 */ /* 0x020fe40004800000 */
[----:B------:R-:W-:Y:S02]  /*0a30*/  FSEL R11, R11, RZ, !P1 ;  /* 0x000000ff0b0b7208 */ /* 0x000fe40004800000 */
[----:B------:R-:W-:Y:S01]  /*0a40*/  ISETP.GE.AND P1, PT, R0, UR9, PT ;  /* 0x0000000900007c0c */ /* 0x000fe2000bf26270 */
[----:B------:R-:W-:-:S03]  /*0a50*/  VIADD R0, R15, 0x180 ;  /* 0x000001800f007836 */ /* 0x000fc60000000000 */
[----:B------:R-:W-:Y:S02]  /*0a60*/  FSEL R31, R32, RZ, !P1 ;  /* 0x000000ff201f7208 */ /* 0x000fe40004800000 */
[----:B------:R-:W-:Y:S02]  /*0a70*/  FSEL R30, R33, RZ, !P1 ;  /* 0x000000ff211e7208 */ /* 0x000fe40004800000 */
[----:B----4-:R-:W-:Y:S02]  /*0a80*/  FSEL R32, R26, RZ, !P1 ;  /* 0x000000ff1a207208 */ /* 0x010fe40004800000 */
[----:B------:R-:W-:Y:S02]  /*0a90*/  FSEL R33, R27, RZ, !P1 ;  /* 0x000000ff1b217208 */ /* 0x000fe40004800000 */
[----:B------:R-:W-:Y:S01]  /*0aa0*/  ISETP.GE.AND P1, PT, R0, UR9, PT ;  /* 0x0000000900007c0c */ /* 0x000fe2000bf26270 */
[----:B------:R-:W-:-:S03]  /*0ab0*/  VIADD R0, R15, 0x200 ;  /* 0x000002000f007836 */ /* 0x000fc60000000000 */
[----:B------:R-:W-:Y:S02]  /*0ac0*/  FSEL R27, R28, RZ, !P1 ;  /* 0x000000ff1c1b7208 */ /* 0x000fe40004800000 */
[----:B------:R-:W-:Y:S02]  /*0ad0*/  FSEL R26, R29, RZ, !P1 ;  /* 0x000000ff1d1a7208 */ /* 0x000fe40004800000 */
[----:B---3--:R-:W-:Y:S02]  /*0ae0*/  FSEL R28, R18, RZ, !P1 ;  /* 0x000000ff121c7208 */ /* 0x008fe40004800000 */
[----:B------:R-:W-:Y:S02]  /*0af0*/  FSEL R29, R19, RZ, !P1 ;  /* 0x000000ff131d7208 */ /* 0x000fe40004800000 */
[----:B------:R-:W-:Y:S01]  /*0b00*/  ISETP.GE.AND P1, PT, R0, UR9, PT ;  /* 0x0000000900007c0c */ /* 0x000fe2000bf26270 */
[----:B------:R-:W-:-:S03]  /*0b10*/  VIADD R0, R15, 0x280 ;  /* 0x000002800f007836 */ /* 0x000fc60000000000 */
[----:B------:R-:W-:Y:S02]  /*0b20*/  FSEL R19, R24, RZ, !P1 ;  /* 0x000000ff18137208 */ /* 0x000fe40004800000 */
[----:B------:R-:W-:Y:S02]  /*0b30*/  FSEL R18, R25, RZ, !P1 ;  /* 0x000000ff19127208 */ /* 0x000fe40004800000 */
[----:B------:R-:W-:Y:S02]  /*0b40*/  FSEL R24, R16, RZ, !P1 ;  /* 0x000000ff10187208 */ /* 0x000fe40004800000 */
[----:B------:R-:W-:Y:S02]  /*0b50*/  FSEL R25, R17, RZ, !P1 ;  /* 0x000000ff11197208 */ /* 0x000fe40004800000 */
[----:B------:R-:W-:Y:S02]  /*0b60*/  ISETP.GE.AND P1, PT, R0, UR9, PT ;  /* 0x0000000900007c0c */ /* 0x000fe4000bf26270 */
[----:B------:R-:W-:-:S02]  /*0b70*/  IADD3 R0, R15, 0x300, RZ ;  /* 0x000003000f007810 */ /* 0x000fc40007ffe0ff */
[----:B------:R-:W-:Y:S02]  /*0b80*/  FSEL R14, R12, RZ, !P1 ;  /* 0x000000ff0c0e7208 */ /* 0x000fe40004800000 */
[----:B------:R-:W-:Y:S02]  /*0b90*/  FSEL R13, R13, RZ, !P1 ;  /* 0x000000ff0d0d7208 */ /* 0x000fe40004800000 */
[----:B------:R-:W-:Y:S02]  /*0ba0*/  FSEL R17, R36, RZ, !P1 ;  /* 0x000000ff24117208 */ /* 0x000fe40004800000 */
[----:B------:R-:W-:Y:S02]  /*0bb0*/  FSEL R16, R37, RZ, !P1 ;  /* 0x000000ff25107208 */ /* 0x000fe40004800000 */
[----:B------:R-:W-:-:S04]  /*0bc0*/  ISETP.GE.AND P1, PT, R0, UR9, PT ;  /* 0x0000000900007c0c */ /* 0x000fc8000bf26270 */
[----:B------:R-:W-:Y:S02]  /*0bd0*/  FSEL R0, R2, RZ, !P1 ;  /* 0x000000ff02007208 */ /* 0x000fe40004800000 */
[----:B------:R-:W-:Y:S02]  /*0be0*/  FSEL R2, R3, RZ, !P1 ;  /* 0x000000ff03027208 */ /* 0x000fe40004800000 */
[----:B------:R-:W-:Y:S02]  /*0bf0*/  FSEL R3, R4, RZ, !P1 ;  /* 0x000000ff04037208 */ /* 0x000fe40004800000 */
[----:B------:R-:W-:Y:S01]  /*0c00*/  FSEL R4, R5, RZ, !P1 ;  /* 0x000000ff05047208 */ /* 0x000fe20004800000 */
[----:B------:R-:W-:-:S05]  /*0c10*/  VIADD R5, R15, 0x380 ;  /* 0x000003800f057836 */ /* 0x000fca0000000000 */
[----:B------:R-:W-:-:S04]  /*0c20*/  ISETP.GE.AND P1, PT, R5, UR9, PT ;  /* 0x0000000905007c0c */ /* 0x000fc8000bf26270 */
[----:B------:R-:W-:Y:S02]  /*0c30*/  FSEL R5, R6, RZ, !P1 ;  /* 0x000000ff06057208 */ /* 0x000fe40004800000 */
[----:B------:R-:W-:Y:S02]  /*0c40*/  FSEL R6, R7, RZ, !P1 ;  /* 0x000000ff07067208 */ /* 0x000fe40004800000 */
[----:B------:R-:W-:Y:S02]  /*0c50*/  FSEL R7, R34, RZ, !P1 ;  /* 0x000000ff22077208 */ /* 0x000fe40004800000 */
[----:B------:R-:W-:Y:S02]  /*0c60*/  FSEL R12, R35, RZ, !P1 ;  /* 0x000000ff230c7208 */ /* 0x000fe40004800000 */
[----:B------:R-:W0:Y:S01]  /*0c70*/  @!P0 LDC.64 R34, c[0x0][0x218] ;  /* 0x00008600ff228b82 */ /* 0x000e220000000a00 */
[C---:B------:R-:W-:Y:S02]  /*0c80*/  VIADD R36, R15.reuse, 0x80 ;  /* 0x000000800f247836 */ /* 0x040fe40000000000 */
[----:B------:R-:W-:-:S03]  /*0c90*/  @!P0 VIADD R37, R15, UR8 ;  /* 0x000000080f258c36 */ /* 0x000fc60008000000 */
[----:B------:R-:W-:-:S04]  /*0ca0*/  @!P0 MOV R15, R36 ;  /* 0x00000024000f8202 */ /* 0x000fc80000000f00 */
[----:B------:R-:W-:Y:S01]  /*0cb0*/  ISETP.GE.AND P1, PT, R15, UR9, PT ;  /* 0x000000090f007c0c */ /* 0x000fe2000bf26270 */
[----:B0-----:R-:W-:-:S05]  /*0cc0*/  @!P0 IMAD.WIDE.U32 R34, R37, 0x10, R34 ;  /* 0x0000001025228825 */ /* 0x001fca00078e0022 */
[----:B------:R0:W-:Y:S01]  /*0cd0*/  @!P0 STG.E.128 desc[UR10][R34.64], R8 ;  /* 0x0000000822008986 */ /* 0x0001e2000c101d0a */
[----:B------:R-:W-:-:S04]  /*0ce0*/  ISETP.GE.AND P0, PT, R36, UR9, PT ;  /* 0x0000000924007c0c */ /* 0x000fc8000bf06270 */
[----:B------:R-:W-:Y:S02]  /*0cf0*/  FSEL R36, R20, RZ, !P0 ;  /* 0x000000ff14247208 */ /* 0x000fe40004000000 */
[----:B------:R-:W-:Y:S02]  /*0d00*/  FSEL R37, R21, RZ, !P0 ;  /* 0x000000ff15257208 */ /* 0x000fe40004000000 */
[----:B------:R-:W-:Y:S02]  /*0d10*/  FSEL R22, R22, RZ, !P0 ;  /* 0x000000ff16167208 */ /* 0x000fe40004000000 */
[----:B------:R-:W-:Y:S01]  /*0d20*/  FSEL R23, R23, RZ, !P0 ;  /* 0x000000ff17177208 */ /* 0x000fe20004000000 */
[----:B------:R-:W-:Y:S06]  /*0d30*/  @P1 BRA `(.L_x_4555) ;  /* 0x0000000000501947 */ /* 0x000fec0003800000 */
[----:B------:R-:W1:Y:S01]  /*0d40*/  LDC.64 R20, c[0x0][0x218] ;  /* 0x00008600ff147b82 */ /* 0x000e620000000a00 */
[C---:B0-----:R-:W-:Y:S01]  /*0d50*/  VIADD R9, R15.reuse, UR8 ;  /* 0x000000080f097c36 */ /* 0x041fe20008000000 */
[----:B------:R-:W-:Y:S01]  /*0d60*/  MOV R10, R22 ;  /* 0x00000016000a7202 */ /* 0x000fe20000000f00 */
[----:B------:R-:W-:Y:S02]  /*0d70*/  IMAD.MOV.U32 R8, RZ, RZ, R36 ;  /* 0x000000ffff087224 */ /* 0x000fe400078e0024 */
[----:B------:R-:W-:Y:S02]  /*0d80*/  IMAD.MOV.U32 R11, RZ, RZ, R23 ;  /* 0x000000ffff0b7224 */ /* 0x000fe400078e0017 */
[----:B------:R-:W-:-:S05]  /*0d90*/  VIADD R15, R15, 0x80 ;  /* 0x000000800f0f7836 */ /* 0x000fca0000000000 */
[----:B------:R-:W-:Y:S01]  /*0da0*/  ISETP.GE.AND P0, PT, R15, UR9, PT ;  /* 0x000000090f007c0c */ /* 0x000fe2000bf06270 */
[----:B-1----:R-:W-:-:S04]  /*0db0*/  IMAD.WIDE.U32 R20, R9, 0x10, R20 ;  /* 0x0000001009147825 */ /* 0x002fc800078e0014 */
[----:B------:R-:W-:-:S05]  /*0dc0*/  IMAD.MOV.U32 R9, RZ, RZ, R37 ;  /* 0x000000ffff097224 */ /* 0x000fca00078e0025 */
[----:B------:R0:W-:Y:S03]  /*0dd0*/  STG.E.128 desc[UR10][R20.64], R8 ;  /* 0x0000000814007986 */ /* 0x0001e6000c101d0a */
[----:B------:R-:W-:Y:S05]  /*0de0*/  @P0 BRA `(.L_x_4556) ;  /* 0x0000000000500947 */ /* 0x000fea0003800000 */
[----:B0-----:R-:W0:Y:S01]  /*0df0*/  LDC.64 R20, c[0x0][0x218] ;  /* 0x00008600ff147b82 */ /* 0x001e220000000a00 */
[C---:B------:R-:W-:Y:S01]  /*0e00*/  IADD3 R9, R15.reuse, UR8, RZ ;  /* 0x000000080f097c10 */ /* 0x040fe2000fffe0ff */
[----:B------:R-:W-:Y:S01]  /*0e10*/  IMAD.MOV.U32 R8, RZ, RZ, R32 ;  /* 0x000000ffff087224 */ /* 0x000fe200078e0020 */
[----:B------:R-:W-:Y:S01]  /*0e20*/  MOV R10, R31 ;  /* 0x0000001f000a7202 */ /* 0x000fe20000000f00 */
[----:B------:R-:W-:Y:S02]  /*0e30*/  IMAD.MOV.U32 R11, RZ, RZ, R30 ;  /* 0x000000ffff0b7224 */ /* 0x000fe400078e001e */
[----:B------:R-:W-:Y:S02]  /*0e40*/  VIADD R15, R15, 0x80 ;  /* 0x000000800f0f7836 */ /* 0x000fe40000000000 */
[----:B0-----:R-:W-:-:S04]  /*0e50*/  IMAD.WIDE.U32 R20, R9, 0x10, R20 ;  /* 0x0000001009147825 */ /* 0x001fc800078e0014 */
[----:B------:R-:W-:-:S05]  /*0e60*/  IMAD.MOV.U32 R9, RZ, RZ, R33 ;  /* 0x000000ffff097224 */ /* 0x000fca00078e0021 */
[----:B------:R1:W-:Y:S02]  /*0e70*/  STG.E.128 desc[UR10][R20.64], R8 ;  /* 0x0000000814007986 */ /* 0x0003e4000c101d0a */
.L_x_4555:
[----:B------:R-:W-:-:S13]  /*0e80*/  ISETP.GE.AND P0, PT, R15, UR9, PT ;  /* 0x000000090f007c0c */ /* 0x000fda000bf06270 */
[----:B------:R-:W-:Y:S05]  /*0e90*/  @P0 BRA `(.L_x_4557) ;  /* 0x0000000000500947 */ /* 0x000fea0003800000 */
[----:B-1----:R-:W1:Y:S01]  /*0ea0*/  LDC.64 R20, c[0x0][0x218] ;  /* 0x00008600ff147b82 */ /* 0x002e620000000a00 */
[C---:B0-----:R-:W-:Y:S01]  /*0eb0*/  IADD3 R9, R15.reuse, UR8, RZ ;  /* 0x000000080f097c10 */ /* 0x041fe2000fffe0ff */
[----:B------:R-:W-:Y:S01]  /*0ec0*/  IMAD.MOV.U32 R8, RZ, RZ, R28 ;  /* 0x000000ffff087224 */ /* 0x000fe200078e001c */
[----:B------:R-:W-:Y:S01]  /*0ed0*/  MOV R10, R27 ;  /* 0x0000001b000a7202 */ /* 0x000fe20000000f00 */
[----:B------:R-:W-:Y:S02]  /*0ee0*/  IMAD.MOV.U32 R11, RZ, RZ, R26 ;  /* 0x000000ffff0b7224 */ /* 0x000fe400078e001a */
[----:B------:R-:W-:Y:S02]  /*0ef0*/  VIADD R15, R15, 0x80 ;  /* 0x000000800f0f7836 */ /* 0x000fe40000000000 */
[----:B-1----:R-:W-:-:S04]  /*0f00*/  IMAD.WIDE.U32 R20, R9, 0x10, R20 ;  /* 0x0000001009147825 */ /* 0x002fc800078e0014 */
[----:B------:R-:W-:-:S05]  /*0f10*/  IMAD.MOV.U32 R9, RZ, RZ, R29 ;  /* 0x000000ffff097224 */ /* 0x000fca00078e001d */
[----:B------:R1:W-:Y:S02]  /*0f20*/  STG.E.128 desc[UR10][R20.64], R8 ;  /* 0x0000000814007986 */ /* 0x0003e4000c101d0a */
.L_x_4556:
[----:B------:R-:W-:-:S13]  /*0f30*/  ISETP.GE.AND P0, PT, R15, UR9, PT ;  /* 0x000000090f007c0c */ /* 0x000fda000bf06270 */
[----:B------:R-:W-:Y:S05]  /*0f40*/  @P0 BRA `(.L_x_4558) ;  /* 0x0000000000540947 */ /* 0x000fea0003800000 */
[----:B01----:R-:W0:Y:S01]  /*0f50*/  LDC.64 R20, c[0x0][0x218] ;  /* 0x00008600ff147b82 */ /* 0x003e220000000a00 */
        /* <DEDUP_REMOVED lines=8> */
.L_x_4557:
[----:B------:R-:W-:-:S13]  /*0fe0*/  ISETP.GE.AND P0, PT, R15, UR9, PT ;  /* 0x000000090f007c0c */ /* 0x000fda000bf06270 */
[----:B------:R-:W-:Y:S05]  /*0ff0*/  @P0 BREAK B1 ;  /* 0x0000000000010942 */ /* 0x000fea0003800000 */
[----:B------:R-:W-:Y:S05]  /*1000*/  @P0 BRA `(.L_x_4559) ;  /* 0x0000000000500947 */ /* 0x000fea0003800000 */
[----:B012---:R-:W0:Y:S01]  /*1010*/  LDC.64 R8, c[0x0][0x218] ;  /* 0x00008600ff087b82 */ /* 0x007e220000000a00 */
[C---:B------:R-:W-:Y:S01]  /*1020*/  IADD3 R19, R15.reuse, UR8, RZ ;  /* 0x000000080f137c10 */ /* 0x040fe2000fffe0ff */
[----:B------:R-:W-:Y:S01]  /*1030*/  IMAD.MOV.U32 R11, RZ, RZ, R13 ;  /* 0x000000ffff0b7224 */ /* 0x000fe200078e000d */
[----:B------:R-:W-:Y:S01]  /*1040*/  MOV R10, R14 ;  /* 0x0000000e000a7202 */ /* 0x000fe20000000f00 */
[----:B------:R-:W-:Y:S02]  /*1050*/  VIADD R15, R15, 0x80 ;  /* 0x000000800f0f7836 */ /* 0x000fe40000000000 */
[----:B0-----:R-:W-:-:S04]  /*1060*/  IMAD.WIDE.U32 R18, R19, 0x10, R8 ;  /* 0x0000001013127825 */ /* 0x001fc800078e0008 */
[----:B------:R-:W-:Y:S02]  /*1070*/  IMAD.MOV.U32 R8, RZ, RZ, R17 ;  /* 0x000000ffff087224 */ /* 0x000fe400078e0011 */
[----:B------:R-:W-:-:S05]  /*1080*/  IMAD.MOV.U32 R9, RZ, RZ, R16 ;  /* 0x000000ffff097224 */ /* 0x000fca00078e0010 */
[----:B------:R2:W-:Y:S02]  /*1090*/  STG.E.128 desc[UR10][R18.64], R8 ;  /* 0x0000000812007986 */ /* 0x0005e4000c101d0a */
.L_x_4558:
[----:B------:R-:W-:Y:S05]  /*10a0*/  BSYNC B1 ;  /* 0x0000000000017941 */ /* 0x000fea0003800000 */
.L_x_4554:
[----:B------:R-:W-:-:S13]  /*10b0*/  ISETP.GE.AND P0, PT, R15, UR9, PT ;  /* 0x000000090f007c0c */ /* 0x000fda000bf06270 */
[----:B012---:R-:W0:Y:S01]  /*10c0*/  @!P0 LDC.64 R8, c[0x0][0x218] ;  /* 0x00008600ff088b82 */ /* 0x007e220000000a00 */
[C---:B------:R-:W-:Y:S01]  /*10d0*/  @!P0 IADD3 R17, R15.reuse, UR8, RZ ;  /* 0x000000080f118c10 */ /* 0x040fe2000fffe0ff */
[----:B------:R-:W-:Y:S01]  /*10e0*/  @!P0 IMAD.MOV.U32 R11, RZ, RZ, R2 ;  /* 0x000000ffff0b8224 */ /* 0x000fe200078e0002 */
[----:B------:R-:W-:Y:S01]  /*10f0*/  @!P0 MOV R10, R0 ;  /* 0x00000000000a8202 */ /* 0x000fe20000000f00 */
[----:B------:R-:W-:Y:S02]  /*1100*/  @!P0 VIADD R15, R15, 0x80 ;  /* 0x000000800f0f8836 */ /* 0x000fe40000000000 */
[----:B0-----:R-:W-:-:S04]  /*1110*/  @!P0 IMAD.WIDE.U32 R16, R17, 0x10, R8 ;  /* 0x0000001011108825 */ /* 0x001fc800078e0008 */
[----:B------:R-:W-:Y:S02]  /*1120*/  @!P0 IMAD.MOV.U32 R8, RZ, RZ, R3 ;  /* 0x000000ffff088224 */ /* 0x000fe400078e0003 */
[----:B------:R-:W-:-:S05]  /*1130*/  @!P0 IMAD.MOV.U32 R9, RZ, RZ, R4 ;  /* 0x000000ffff098224 */ /* 0x000fca00078e0004 */
[----:B------:R3:W-:Y:S02]  /*1140*/  @!P0 STG.E.128 desc[UR10][R16.64], R8 ;  /* 0x0000000810008986 */ /* 0x0007e4000c101d0a */
.L_x_4559:
[----:B------:R-:W-:Y:S05]  /*1150*/  BSYNC B0 ;  /* 0x0000000000007941 */ /* 0x000fea0003800000 */
.L_x_4553:
[----:B------:R-:W-:Y:S05]  /*1160*/  WARPSYNC.ALL ;  /* 0x0000000000007948 */ /* 0x000fea0003800000 */
[----:B------:R-:W-:-:S13]  /*1170*/  ISETP.GE.AND P0, PT, R15, UR9, PT ;  /* 0x000000090f007c0c */ /* 0x000fda000bf06270 */
[----:B------:R-:W-:Y:S05]  /*1180*/  @P0 EXIT ;  /* 0x000000000000094d */ /* 0x000fea0003800000 */
[----:B------:R-:W4:Y:S01]  /*1190*/  LDC.64 R2, c[0x0][0x218] ;  /* 0x00008600ff027b82 */ /* 0x000f220000000a00 */
[----:B------:R-:W-:Y:S01]  /*11a0*/  IADD3 R15, R15, UR8, RZ ;  /* 0x000000080f0f7c10 */ /* 0x000fe2000fffe0ff */
[----:B------:R-:W-:Y:S01]  /*11b0*/  IMAD.MOV.U32 R13, RZ, RZ, R12 ;  /* 0x000000ffff0d7224 */ /* 0x000fe200078e000c */
[----:B------:R-:W-:Y:S01]  /*11c0*/  MOV R14, R5 ;  /* 0x00000005000e7202 */ /* 0x000fe20000000f00 */
[----:B------:R-:W-:Y:S02]  /*11d0*/  IMAD.MOV.U32 R12, RZ, RZ, R7 ;  /* 0x000000ffff0c7224 */ /* 0x000fe400078e0007 */
[----:B----4-:R-:W-:-:S04]  /*11e0*/  IMAD.WIDE.U32 R2, R15, 0x10, R2 ;  /* 0x000000100f027825 */ /* 0x010fc800078e0002 */
[----:B------:R-:W-:-:S05]  /*11f0*/  IMAD.MOV.U32 R15, RZ, RZ, R6 ;  /* 0x000000ffff0f7224 */ /* 0x000fca00078e0006 */
[----:B------:R-:W-:Y:S01]  /*1200*/  STG.E.128 desc[UR10][R2.64], R12 ;  /* 0x0000000c02007986 */ /* 0x000fe2000c101d0a */
[----:B------:R-:W-:Y:S05]  /*1210*/  EXIT ;  /* 0x000000000000794d */ /* 0x000fea0003800000 */
.L_x_4560:
        /* <DEDUP_REMOVED lines=14> */
.L_x_4618:


//--------------------- .text._ZN2at6native29vectorized_elementwise_kernelILi4EZZZNS0_54_GLOBAL__N__7dbc7496_16_ComplexKernel_cu_b2145a98_311019complex_kernel_cudaERNS_14TensorIteratorEENKUlvE_clEvENKUlvE_clEvEUlddE_St5arrayIPcLm3EEEEviT0_T1_ --------------------------
	.section	.text._ZN2at6native29vectorized_elementwise_kernelILi4EZZZNS0_54_GLOBAL__N__7dbc7496_16_ComplexKernel_cu_b2145a98_311019complex_kernel_cudaERNS_14TensorIteratorEENKUlvE_clEvENKUlvE_clEvEUlddE_St5arrayIPcLm3EEEEviT0_T1_,"ax",@progbits
	.align	128
        .global         _ZN2at6native29vectorized_elementwise_kernelILi4EZZZNS0_54_GLOBAL__N__7dbc7496_16_ComplexKernel_cu_b2145a98_311019complex_kernel_cudaERNS_14TensorIteratorEENKUlvE_clEvENKUlvE_clEvEUlddE_St5arrayIPcLm3EEEEviT0_T1_
        .type           _ZN2at6native29vectorized_elementwise_kernelILi4EZZZNS0_54_GLOBAL__N__7dbc7496_16_ComplexKernel_cu_b2145a98_311019complex_kernel_cudaERNS_14TensorIteratorEENKUlvE_clEvENKUlvE_clEvEUlddE_St5arrayIPcLm3EEEEviT0_T1_,@function
        .size           _ZN2at6native29vectorized_elementwise_kernelILi4EZZZNS0_54_GLOBAL__N__7dbc7496_16_ComplexKernel_cu_b2145a98_311019complex_kernel_cudaERNS_14TensorIteratorEENKUlvE_clEvENKUlvE_clEvEUlddE_St5arrayIPcLm3EEEEviT0_T1_,(.L_x_4619 - _ZN2at6native29vectorized_elementwise_kernelILi4EZZZNS0_54_GLOBAL__N__7dbc7496_16_ComplexKernel_cu_b2145a98_311019complex_kernel_cudaERNS_14TensorIteratorEENKUlvE_clEvENKUlvE_clEvEUlddE_St5arrayIPcLm3EEEEviT0_T1_)
        .other          _ZN2at6native29vectorized_elementwise_kernelILi4EZZZNS0_54_GLOBAL__N__7dbc7496_16_ComplexKernel_cu_b2145a98_311019complex_kernel_cudaERNS_14TensorIteratorEENKUlvE_clEvENKUlvE_clEvEUlddE_St5arrayIPcLm3EEEEviT0_T1_,@"STO_CUDA_ENTRY STV_DEFAULT"
_ZN2at6native29vectorized_elementwise_kernelILi4EZZZNS0_54_GLOBAL__N__7dbc7496_16_ComplexKernel_cu_b2145a98_311019complex_kernel_cudaERNS_14TensorIteratorEENKUlvE_clEvENKUlvE_clEvEUlddE_St5arrayIPcLm3EEEEviT0_T1_:
.text._ZN2at6native29vectorized_elementwise_kernelILi4EZZZNS0_54_GLOBAL__N__7dbc7496_16_ComplexKernel_cu_b2145a98_311019complex_kernel_cudaERNS_14TensorIteratorEENKUlvE_clEvENKUlvE_clEvEUlddE_St5arrayIPcLm3EEEEviT0_T1_:
        /* <DEDUP_REMOVED lines=67> */
.L_x_4561:
        /* <DEDUP_REMOVED lines=165> */
.L_x_4564:
        /* <DEDUP_REMOVED lines=11> */
.L_x_4565:
        /* <DEDUP_REMOVED lines=11> */
.L_x_4566:
        /* <DEDUP_REMOVED lines=12> */
.L_x_4567:
[----:B------:R-:W-:Y:S05]  /*10a0*/  BSYNC B1 ;  /* 0x0000000000017941 */ /* 0x000fea0003800000 */
.L_x_4563:
        /* <DEDUP_REMOVED lines=10> */
.L_x_4568:
[----:B------:R-:W-:Y:S05]  /*1150*/  BSYNC B0 ;  /* 0x0000000000007941 */ /* 0x000fea0003800000 */
.L_x_4562:
        /* <DEDUP_REMOVED lines=12> */
.L_x_4569:
        /* <DEDUP_REMOVED lines=14> */
.L_x_4619:


//--------------------- .text._ZN2at6native29vectorized_elementwise_kernelILi8EZZZNS0_54_GLOBAL__N__7dbc7496_16_ComplexKernel_cu_b2145a98_311019complex_kernel_cudaERNS_14TensorIteratorEENKUlvE_clEvENKUlvE_clEvEUlddE_St5arrayIPcLm3EEEEviT0_T1_ --------------------------
	.section	.text._ZN2at6native29vectorized_elementwise_kernelILi8EZZZNS0_54_GLOBAL__N__7dbc7496_16_ComplexKernel_cu_b2145a98_311019complex_kernel_cudaERNS_14TensorIteratorEENKUlvE_clEvENKUlvE_clEvEUlddE_St5arrayIPcLm3EEEEviT0_T1_,"ax",@progbits
	.align	128
        .global         _ZN2at6native29vectorized_elementwise_kernelILi8EZZZNS0_54_GLOBAL__N__7dbc7496_16_ComplexKernel_cu_b2145a98_311019complex_kernel_cudaERNS_14TensorIteratorEENKUlvE_clEvENKUlvE_clEvEUlddE_St5arrayIPcLm3EEEEviT0_T1_
        .type           _ZN2at6native29vectorized_elementwise_kernelILi8EZZZNS0_54_GLOBAL__N__7dbc7496_16_ComplexKernel_cu_b2145a98_311019complex_kernel_cudaERNS_14TensorIteratorEENKUlvE_clEvENKUlvE_clEvEUlddE_St5arrayIPcLm3EEEEviT0_T1_,@function
        .size           _ZN2at6native29vectorized_elementwise_kernelILi8EZZZNS0_54_GLOBAL__N__7dbc7496_16_ComplexKernel_cu_b2145a98_311019complex_kernel_cudaERNS_14TensorIteratorEENKUlvE_clEvENKUlvE_clEvEUlddE_St5arrayIPcLm3EEEEviT0_T1_,(.L_x_4620 - _ZN2at6native29vectorized_elementwise_kernelILi8EZZZNS0_54_GLOBAL__N__7dbc7496_16_ComplexKernel_cu_b2145a98_311019complex_kernel_cudaERNS_14TensorIteratorEENKUlvE_clEvENKUlvE_clEvEUlddE_St5arrayIPcLm3EEEEviT0_T1_)
        .other          _ZN2at6native29vectorized_elementwise_kernelILi8EZZZNS0_54_GLOBAL__N__7dbc7496_16_ComplexKernel_cu_b2145a98_311019complex_kernel_cudaERNS_14TensorIteratorEENKUlvE_clEvENKUlvE_clEvEUlddE_St5arrayIPcLm3EEEEviT0_T1_,@"STO_CUDA_ENTRY STV_DEFAULT"
_ZN2at6native29vectorized_elementwise_kernelILi8EZZZNS0_54_GLOBAL__N__7dbc7496_16_ComplexKernel_cu_b2145a98_311019complex_kernel_cudaERNS_14TensorIteratorEENKUlvE_clEvENKUlvE_clEvEUlddE_St5arrayIPcLm3EEEEviT0_T1_:
.text._ZN2at6native29vectorized_elementwise_kernelILi8EZZZNS0_54_GLOBAL__N__7dbc7496_16_ComplexKernel_cu_b2145a98_311019complex_kernel_cudaERNS_14TensorIteratorEENKUlvE_clEvENKUlvE_clEvEUlddE_St5arrayIPcLm3EEEEviT0_T1_:
        /* <DEDUP_REMOVED lines=67> */
.L_x_4570:
        /* <DEDUP_REMOVED lines=165> */
.L_x_4573:
        /* <DEDUP_REMOVED lines=11> */
.L_x_4574:
        /* <DEDUP_REMOVED lines=11> */
.L_x_4575:
        /* <DEDUP_REMOVED lines=12> */
.L_x_4576:
[----:B------:R-:W-:Y:S05]  /*10a0*/  BSYNC B1 ;  /* 0x0000000000017941 */ /* 0x000fea0003800000 */
.L_x_4572:
        /* <DEDUP_REMOVED lines=10> */
.L_x_4577:
[----:B------:R-:W-:Y:S05]  /*1150*/  BSYNC B0 ;  /* 0x0000000000007941 */ /* 0x000fea0003800000 */
.L_x_4571:
        /* <DEDUP_REMOVED lines=12> */
.L_x_4578:
        /* <DEDUP_REMOVED lines=14> */
.L_x_4620:


//--------------------- .nv.global.init           --------------------------
	.section	.nv.global.init,"aw",@progbits
	.align	16
.nv.global.init:
	.type		__cudart_sin_cos_coeffs,@object
	.size		__cudart_sin_cos_coeffs,(__cudart_i2opi_d - __cudart_sin_cos_coeffs)
__cudart_sin_cos_coeffs:
        /*0000*/ 	.byte	0x46, 0xd2, 0xb0, 0x2c, 0xf1, 0xe5, 0x5a, 0xbe, 0x92, 0xe3, 0xac, 0x69, 0xe3, 0x1d, 0xc7, 0x3e
        /*0010*/ 	.byte	0xa1, 0x62, 0xdb, 0x19, 0xa0, 0x01, 0x2a, 0xbf, 0x18, 0x08, 0x11, 0x11, 0x11, 0x11, 0x81, 0x3f
        /*0020*/ 	.byte	0x54, 0x55, 0x55, 0x55, 0x55, 0x55, 0xc5, 0xbf, 0x00, 0x00, 0x00, 0x00, 0x00, 0x00, 0x00, 0x00
        /*0030*/ 	.byte	0x00, 0x00, 0x00, 0x00, 0x00, 0x00, 0x00, 0x00, 0x64, 0x81, 0xfd, 0x20, 0x83, 0xff, 0xa8, 0xbd
        /*0040*/ 	.byte	0x28, 0x85, 0xef, 0xc1, 0xa7, 0xee, 0x21, 0x3e, 0xd9, 0xe6, 0x06, 0x8e, 0x4f, 0x7e, 0x92, 0xbe
        /*0050*/ 	.byte	0xe9, 0xbc, 0xdd, 0x19, 0xa0, 0x01, 0xfa, 0x3e, 0x47, 0x5d, 0xc1, 0x16, 0x6c, 0xc1, 0x56, 0xbf
        /*0060*/ 	.byte	0x51, 0x55, 0x55, 0x55, 0x55, 0x55, 0xa5, 0x3f, 0x00, 0x00, 0x00, 0x00, 0x00, 0x00, 0xe0, 0xbf
        /*0070*/ 	.byte	0x00, 0x00, 0x00, 0x00, 0x00, 0x00, 0xf0, 0x3f, 0x00, 0x00, 0x00, 0x00, 0x00, 0x00, 0x00, 0x00
	.type		__cudart_i2opi_d,@object
	.size		__cudart_i2opi_d,($str$6 - __cudart_i2opi_d)
__cudart_i2opi_d:
        /* <DEDUP_REMOVED lines=9> */
	.type		$str$6,@object
	.size		$str$6,(__unnamed_1 - $str$6)
$str$6:
        /*0110*/ 	.byte	0x66, 0x61, 0x6c, 0x73, 0x65, 0x00
	.type		__unnamed_1,@object
	.size		__unnamed_1,(__unnamed_5 - __unnamed_1)
__unnamed_1:
        /*0116*/ 	.byte	0x66, 0x65, 0x74, 0x63, 0x68, 0x5f, 0x61, 0x6e, 0x64, 0x5f, 0x63, 0x61, 0x73, 0x74, 0x00
	.type		__unnamed_5,@object
	.size		__unnamed_5,(__unnamed_3 - __unnamed_5)
__unnamed_5:
        /*0125*/ 	.byte	0x66, 0x65, 0x74, 0x63, 0x68, 0x5f, 0x61, 0x6e, 0x64, 0x5f, 0x63, 0x61, 0x73, 0x74, 0x00
	.type		__unnamed_3,@object
	.size		__unnamed_3,(__unnamed_2 - __unnamed_3)
__unnamed_3:
        /*0134*/ 	.byte	0x66, 0x65, 0x74, 0x63, 0x68, 0x5f, 0x61, 0x6e, 0x64, 0x5f, 0x63, 0x61, 0x73, 0x74, 0x00
	.type		__unnamed_2,@object
	.size		__unnamed_2,(__unnamed_6 - __unnamed_2)
__unnamed_2:
        /*0143*/ 	.byte	0x63, 0x61, 0x73, 0x74, 0x5f, 0x61, 0x6e, 0x64, 0x5f, 0x73, 0x74, 0x6f, 0x72, 0x65, 0x00
	.type		__unnamed_6,@object
	.size		__unnamed_6,(__unnamed_4 - __unnamed_6)
__unnamed_6:
        /*0152*/ 	.byte	0x63, 0x61, 0x73, 0x74, 0x5f, 0x61, 0x6e, 0x64, 0x5f, 0x73, 0x74, 0x6f, 0x72, 0x65, 0x00
	.type		__unnamed_4,@object
	.size		__unnamed_4,($str$7 - __unnamed_4)
__unnamed_4:
        /*0161*/ 	.byte	0x63, 0x61, 0x73, 0x74, 0x5f, 0x61, 0x6e, 0x64, 0x5f, 0x73, 0x74, 0x6f, 0x72, 0x65, 0x00
	.type		$str$7,@object
	.size		$str$7,(.L_35 - $str$7)
$str$7:
        /*0170*/ 	.byte	0x2f, 0x72, 0x6f, 0x6f, 0x74, 0x2f, 0x2e, 0x70, 0x79, 0x65, 0x6e, 0x76, 0x2f, 0x76, 0x65, 0x72
        /*0180*/ 	.byte	0x73, 0x69, 0x6f, 0x6e, 0x73, 0x2f, 0x33, 0x2e, 0x31, 0x33, 0x2e, 0x31, 0x32, 0x2f, 0x6c, 0x69
        /*0190*/ 	.byte	0x62, 0x2f, 0x70, 0x79, 0x74, 0x68, 0x6f, 0x6e, 0x33, 0x2e, 0x31, 0x33, 0x2f, 0x73, 0x69, 0x74
        /*01a0*/ 	.byte	0x65, 0x2d, 0x70, 0x61, 0x63, 0x6b, 0x61, 0x67, 0x65, 0x73, 0x2f, 0x74, 0x6f, 0x72, 0x63, 0x68
        /*01b0*/ 	.byte	0x2f, 0x69, 0x6e, 0x63, 0x6c, 0x75, 0x64, 0x65, 0x2f, 0x63, 0x31, 0x30, 0x2f, 0x63, 0x6f, 0x72
        /*01c0*/ 	.byte	0x65, 0x2f, 0x44, 0x79, 0x6e, 0x61, 0x6d, 0x69, 0x63, 0x43, 0x61, 0x73, 0x74, 0x2e, 0x68, 0x00
.L_35:


//--------------------- .nv.shared.reserved.0     --------------------------
	.section	.nv.shared.reserved.0,"aw",@nobits
	.weak		__nv_reservedSMEM_offset_0_alias
	.size		__nv_reservedSMEM_offset_0_alias, 0, 0
	.other		__nv_reservedSMEM_offset_0_alias,@"STO_CUDA_RESERVED_SHARED STV_DEFAULT"
__nv_reservedSMEM_offset_0_alias:
	.zero		0


//--------------------- .nv.global                --------------------------
	.section	.nv.global,"aw",@nobits
.nv.global:
	.type		_ZN52_INTERNAL_7dbc7496_16_ComplexKernel_cu_b2145a98_31104cuda3std3__48in_placeE,@object
	.size		_ZN52_INTERNAL_7dbc7496_16_ComplexKernel_cu_b2145a98_31104cuda3std3__48in_placeE,(_ZN52_INTERNAL_7dbc7496_16_ComplexKernel_cu_b2145a98_31104cuda3std6ranges3__45__cpo8distanceE - _ZN52_INTERNAL_7dbc7496_16_ComplexKernel_cu_b2145a98_31104cuda3std3__48in_placeE)
_ZN52_INTERNAL_7dbc7496_16_ComplexKernel_cu_b2145a98_31104cuda3std3__48in_placeE:
	.zero		1
	.type		_ZN52_INTERNAL_7dbc7496_16_ComplexKernel_cu_b2145a98_31104cuda3std6ranges3__45__cpo8distanceE,@object
	.size		_ZN52_INTERNAL_7dbc7496_16_ComplexKernel_cu_b2145a98_31104cuda3std6ranges3__45__cpo8distanceE,(_ZN52_INTERNAL_7dbc7496_16_ComplexKernel_cu_b2145a98_31104cuda3std3__45__cpo6cbeginE - _ZN52_INTERNAL_7dbc7496_16_ComplexKernel_cu_b2145a98_31104cuda3std6ranges3__45__cpo8distanceE)
_ZN52_INTERNAL_7dbc7496_16_ComplexKernel_cu_b2145a98_31104cuda3std6ranges3__45__cpo8distanceE:
	.zero		1
	.type		_ZN52_INTERNAL_7dbc7496_16_ComplexKernel_cu_b2145a98_31104cuda3std3__45__cpo6cbeginE,@object
	.size		_ZN52_INTERNAL_7dbc7496_16_ComplexKernel_cu_b2145a98_31104cuda3std3__45__cpo6cbeginE,(_ZN52_INTERNAL_7dbc7496_16_ComplexKernel_cu_b2145a98_31104cuda3std6ranges3__45__cpo7advanceE - _ZN52_INTERNAL_7dbc7496_16_ComplexKernel_cu_b2145a98_31104cuda3std3__45__cpo6cbeginE)
_ZN52_INTERNAL_7dbc7496_16_ComplexKernel_cu_b2145a98_31104cuda3std3__45__cpo6cbeginE:
	.zero		1
	.type		_ZN52_INTERNAL_7dbc7496_16_ComplexKernel_cu_b2145a98_31104cuda3std6ranges3__45__cpo7advanceE,@object
	.size		_ZN52_INTERNAL_7dbc7496_16_ComplexKernel_cu_b2145a98_31104cuda3std6ranges3__45__cpo7advanceE,(_ZN52_INTERNAL_7dbc7496_16_ComplexKernel_cu_b2145a98_31104cuda3std3__45__cpo7crbeginE - _ZN52_INTERNAL_7dbc7496_16_ComplexKernel_cu_b2145a98_31104cuda3std6ranges3__45__cpo7advanceE)
_ZN52_INTERNAL_7dbc7496_16_ComplexKernel_cu_b2145a98_31104cuda3std6ranges3__45__cpo7advanceE:
	.zero		1
	.type		_ZN52_INTERNAL_7dbc7496_16_ComplexKernel_cu_b2145a98_31104cuda3std3__45__cpo7crbeginE,@object
	.size		_ZN52_INTERNAL_7dbc7496_16_ComplexKernel_cu_b2145a98_31104cuda3std3__45__cpo7crbeginE,(_ZN52_INTERNAL_7dbc7496_16_ComplexKernel_cu_b2145a98_31104cuda3std6ranges3__45__cpo4dataE - _ZN52_INTERNAL_7dbc7496_16_ComplexKernel_cu_b2145a98_31104cuda3std3__45__cpo7crbeginE)
_ZN52_INTERNAL_7dbc7496_16_ComplexKernel_cu_b2145a98_31104cuda3std3__45__cpo7crbeginE:
	.zero		1
	.type		_ZN52_INTERNAL_7dbc7496_16_ComplexKernel_cu_b2145a98_31104cuda3std6ranges3__45__cpo4dataE,@object
	.size		_ZN52_INTERNAL_7dbc7496_16_ComplexKernel_cu_b2145a98_31104cuda3std6ranges3__45__cpo4dataE,(_ZN52_INTERNAL_7dbc7496_16_ComplexKernel_cu_b2145a98_31104cuda3std6ranges3__45__cpo5beginE - _ZN52_INTERNAL_7dbc7496_16_ComplexKernel_cu_b2145a98_31104cuda3std6ranges3__45__cpo4dataE)
_ZN52_INTERNAL_7dbc7496_16_ComplexKernel_cu_b2145a98_31104cuda3std6ranges3__45__cpo4dataE:
	.zero		1
	.type		_ZN52_INTERNAL_7dbc7496_16_ComplexKernel_cu_b2145a98_31104cuda3std6ranges3__45__cpo5beginE,@object
	.size		_ZN52_INTERNAL_7dbc7496_16_ComplexKernel_cu_b2145a98_31104cuda3std6ranges3__45__cpo5beginE,(_ZN52_INTERNAL_7dbc7496_16_ComplexKernel_cu_b2145a98_31104cuda3std3__454_GLOBAL__N__7dbc7496_16_ComplexKernel_cu_b2145a98_31106ignoreE - _ZN52_INTERNAL_7dbc7496_16_ComplexKernel_cu_b2145a98_31104cuda3std6ranges3__45__cpo5beginE)
_ZN52_INTERNAL_7dbc7496_16_ComplexKernel_cu_b2145a98_31104cuda3std6ranges3__45__cpo5beginE:
	.zero		1
	.type		_ZN52_INTERNAL_7dbc7496_16_ComplexKernel_cu_b2145a98_31104cuda3std3__454_GLOBAL__N__7dbc7496_16_ComplexKernel_cu_b2145a98_31106ignoreE,@object
	.size		_ZN52_INTERNAL_7dbc7496_16_ComplexKernel_cu_b2145a98_31104cuda3std3__454_GLOBAL__N__7dbc7496_16_ComplexKernel_cu_b2145a98_31106ignoreE,(_ZN52_INTERNAL_7dbc7496_16_ComplexKernel_cu_b2145a98_31104cuda3std6ranges3__45__cpo4sizeE - _ZN52_INTERNAL_7dbc7496_16_ComplexKernel_cu_b2145a98_31104cuda3std3__454_GLOBAL__N__7dbc7496_16_ComplexKernel_cu_b2145a98_31106ignoreE)
_ZN52_INTERNAL_7dbc7496_16_ComplexKernel_cu_b2145a98_31104cuda3std3__454_GLOBAL__N__7dbc7496_16_ComplexKernel_cu_b2145a98_31106ignoreE:
	.zero		1
	.type		_ZN52_INTERNAL_7dbc7496_16_ComplexKernel_cu_b2145a98_31104cuda3std6ranges3__45__cpo4sizeE,@object
	.size		_ZN52_INTERNAL_7dbc7496_16_ComplexKernel_cu_b2145a98_31104cuda3std6ranges3__45__cpo4sizeE,(_ZN52_INTERNAL_7dbc7496_16_ComplexKernel_cu_b2145a98_31104cuda3std3__45__cpo5beginE - _ZN52_INTERNAL_7dbc7496_16_ComplexKernel_cu_b2145a98_31104cuda3std6ranges3__45__cpo4sizeE)
_ZN52_INTERNAL_7dbc7496_16_ComplexKernel_cu_b2145a98_31104cuda3std6ranges3__45__cpo4sizeE:
	.zero		1
	.type		_ZN52_INTERNAL_7dbc7496_16_ComplexKernel_cu_b2145a98_31104cuda3std3__45__cpo5beginE,@object
	.size		_ZN52_INTERNAL_7dbc7496_16_ComplexKernel_cu_b2145a98_31104cuda3std3__45__cpo5beginE,(_ZN52_INTERNAL_7dbc7496_16_ComplexKernel_cu_b2145a98_31104cuda3std6ranges3__45__cpo6cbeginE - _ZN52_INTERNAL_7dbc7496_16_ComplexKernel_cu_b2145a98_31104cuda3std3__45__cpo5beginE)
_ZN52_INTERNAL_7dbc7496_16_ComplexKernel_cu_b2145a98_31104cuda3std3__45__cpo5beginE:
	.zero		1
	.type		_ZN52_INTERNAL_7dbc7496_16_ComplexKernel_cu_b2145a98_31104cuda3std6ranges3__45__cpo6cbeginE,@object
	.size		_ZN52_INTERNAL_7dbc7496_16_ComplexKernel_cu_b2145a98_31104cuda3std6ranges3__45__cpo6cbeginE,(_ZN52_INTERNAL_7dbc7496_16_ComplexKernel_cu_b2145a98_31104cuda3std3__45__cpo6rbeginE - _ZN52_INTERNAL_7dbc7496_16_ComplexKernel_cu_b2145a98_31104cuda3std6ranges3__45__cpo6cbeginE)
_ZN52_INTERNAL_7dbc7496_16_ComplexKernel_cu_b2145a98_31104cuda3std6ranges3__45__cpo6cbeginE:
	.zero		1
	.type		_ZN52_INTERNAL_7dbc7496_16_ComplexKernel_cu_b2145a98_31104cuda3std3__45__cpo6rbeginE,@object
	.size		_ZN52_INTERNAL_7dbc7496_16_ComplexKernel_cu_b2145a98_31104cuda3std3__45__cpo6rbeginE,(_ZN52_INTERNAL_7dbc7496_16_ComplexKernel_cu_b2145a98_31104cuda3std6ranges3__45__cpo4nextE - _ZN52_INTERNAL_7dbc7496_16_ComplexKernel_cu_b2145a98_31104cuda3std3__45__cpo6rbeginE)
_ZN52_INTERNAL_7dbc7496_16_ComplexKernel_cu_b2145a98_31104cuda3std3__45__cpo6rbeginE:
	.zero		1
	.type		_ZN52_INTERNAL_7dbc7496_16_ComplexKernel_cu_b2145a98_31104cuda3std6ranges3__45__cpo4nextE,@object
	.size		_ZN52_INTERNAL_7dbc7496_16_ComplexKernel_cu_b2145a98_31104cuda3std6ranges3__45__cpo4nextE,(_ZN52_INTERNAL_7dbc7496_16_ComplexKernel_cu_b2145a98_31104cuda3std6ranges3__45__cpo4swapE - _ZN52_INTERNAL_7dbc7496_16_ComplexKernel_cu_b2145a98_31104cuda3std6ranges3__45__cpo4nextE)
_ZN52_INTERNAL_7dbc7496_16_ComplexKernel_cu_b2145a98_31104cuda3std6ranges3__45__cpo4nextE:
	.zero		1
	.type		_ZN52_INTERNAL_7dbc7496_16_ComplexKernel_cu_b2145a98_31104cuda3std6ranges3__45__cpo4swapE,@object
	.size		_ZN52_INTERNAL_7dbc7496_16_ComplexKernel_cu_b2145a98_31104cuda3std6ranges3__45__cpo4swapE,(_ZN52_INTERNAL_7dbc7496_16_ComplexKernel_cu_b2145a98_31104cuda3std3__420unreachable_sentinelE - _ZN52_INTERNAL_7dbc7496_16_ComplexKernel_cu_b2145a98_31104cuda3std6ranges3__45__cpo4swapE)
_ZN52_INTERNAL_7dbc7496_16_ComplexKernel_cu_b2145a98_31104cuda3std6ranges3__45__cpo4swapE:
	.zero		1
	.type		_ZN52_INTERNAL_7dbc7496_16_ComplexKernel_cu_b2145a98_31104cuda3std3__420unreachable_sentinelE,@object
	.size		_ZN52_INTERNAL_7dbc7496_16_ComplexKernel_cu_b2145a98_31104cuda3std3__420unreachable_sentinelE,(_ZN52_INTERNAL_7dbc7496_16_ComplexKernel_cu_b2145a98_31106thrust23THRUST_300001_SM_900_NS6system6detail10sequential3seqE - _ZN52_INTERNAL_7dbc7496_16_ComplexKernel_cu_b2145a98_31104cuda3std3__420unreachable_sentinelE)
_ZN52_INTERNAL_7dbc7496_16_ComplexKernel_cu_b2145a98_31104cuda3std3__420unreachable_sentinelE:
	.zero		1
	.type		_ZN52_INTERNAL_7dbc7496_16_ComplexKernel_cu_b2145a98_31106thrust23THRUST_300001_SM_900_NS6system6detail10sequential3seqE,@object
	.size		_ZN52_INTERNAL_7dbc7496_16_ComplexKernel_cu_b2145a98_31106thrust23THRUST_300001_SM_900_NS6system6detail10sequential3seqE,(_ZN52_INTERNAL_7dbc7496_16_ComplexKernel_cu_b2145a98_31104cuda3std3__45__cpo4cendE - _ZN52_INTERNAL_7dbc7496_16_ComplexKernel_cu_b2145a98_31106thrust23THRUST_300001_SM_900_NS6system6detail10sequential3seqE)
_ZN52_INTERNAL_7dbc7496_16_ComplexKernel_cu_b2145a98_31106thrust23THRUST_300001_SM_900_NS6system6detail10sequential3seqE:
	.zero		1
	.type		_ZN52_INTERNAL_7dbc7496_16_ComplexKernel_cu_b2145a98_31104cuda3std3__45__cpo4cendE,@object
	.size		_ZN52_INTERNAL_7dbc7496_16_ComplexKernel_cu_b2145a98_31104cuda3std3__45__cpo4cendE,(_ZN52_INTERNAL_7dbc7496_16_ComplexKernel_cu_b2145a98_31104cuda3std6ranges3__45__cpo9iter_swapE - _ZN52_INTERNAL_7dbc7496_16_ComplexKernel_cu_b2145a98_31104cuda3std3__45__cpo4cendE)
_ZN52_INTERNAL_7dbc7496_16_ComplexKernel_cu_b2145a98_31104cuda3std3__45__cpo4cendE:
	.zero		1
	.type		_ZN52_INTERNAL_7dbc7496_16_ComplexKernel_cu_b2145a98_31104cuda3std6ranges3__45__cpo9iter_swapE,@object
	.size		_ZN52_INTERNAL_7dbc7496_16_ComplexKernel_cu_b2145a98_31104cuda3std6ranges3__45__cpo9iter_swapE,(_ZN52_INTERNAL_7dbc7496_16_ComplexKernel_cu_b2145a98_31104cuda3std3__45__cpo5crendE - _ZN52_INTERNAL_7dbc7496_16_ComplexKernel_cu_b2145a98_31104cuda3std6ranges3__45__cpo9iter_swapE)
_ZN52_INTERNAL_7dbc7496_16_ComplexKernel_cu_b2145a98_31104cuda3std6ranges3__45__cpo9iter_swapE:
	.zero		1
	.type		_ZN52_INTERNAL_7dbc7496_16_ComplexKernel_cu_b2145a98_31104cuda3std3__45__cpo5crendE,@object
	.size		_ZN52_INTERNAL_7dbc7496_16_ComplexKernel_cu_b2145a98_31104cuda3std3__45__cpo5crendE,(_ZN52_INTERNAL_7dbc7496_16_ComplexKernel_cu_b2145a98_31104cuda3std6ranges3__45__cpo5cdataE - _ZN52_INTERNAL_7dbc7496_16_ComplexKernel_cu_b2145a98_31104cuda3std3__45__cpo5crendE)
_ZN52_INTERNAL_7dbc7496_16_ComplexKernel_cu_b2145a98_31104cuda3std3__45__cpo5crendE:
	.zero		1
	.type		_ZN52_INTERNAL_7dbc7496_16_ComplexKernel_cu_b2145a98_31104cuda3std6ranges3__45__cpo5cdataE,@object
	.size		_ZN52_INTERNAL_7dbc7496_16_ComplexKernel_cu_b2145a98_31104cuda3std6ranges3__45__cpo5cdataE,(_ZN52_INTERNAL_7dbc7496_16_ComplexKernel_cu_b2145a98_31104cuda3std6ranges3__45__cpo3endE - _ZN52_INTERNAL_7dbc7496_16_ComplexKernel_cu_b2145a98_31104cuda3std6ranges3__45__cpo5cdataE)
_ZN52_INTERNAL_7dbc7496_16_ComplexKernel_cu_b2145a98_31104cuda3std6ranges3__45__cpo5cdataE:
	.zero		1
	.type		_ZN52_INTERNAL_7dbc7496_16_ComplexKernel_cu_b2145a98_31104cuda3std6ranges3__45__cpo3endE,@object
	.size		_ZN52_INTERNAL_7dbc7496_16_ComplexKernel_cu_b2145a98_31104cuda3std6ranges3__45__cpo3endE,(_ZN52_INTERNAL_7dbc7496_16_ComplexKernel_cu_b2145a98_31104cuda3std3__419piecewise_constructE - _ZN52_INTERNAL_7dbc7496_16_ComplexKernel_cu_b2145a98_31104cuda3std6ranges3__45__cpo3endE)
_ZN52_INTERNAL_7dbc7496_16_ComplexKernel_cu_b2145a98_31104cuda3std6ranges3__45__cpo3endE:
	.zero		1
	.type		_ZN52_INTERNAL_7dbc7496_16_ComplexKernel_cu_b2145a98_31104cuda3std3__419piecewise_constructE,@object
	.size		_ZN52_INTERNAL_7dbc7496_16_ComplexKernel_cu_b2145a98_31104cuda3std3__419piecewise_constructE,(_ZN52_INTERNAL_7dbc7496_16_ComplexKernel_cu_b2145a98_31104cuda3std6ranges3__45__cpo5ssizeE - _ZN52_INTERNAL_7dbc7496_16_ComplexKernel_cu_b2145a98_31104cuda3std3__419piecewise_constructE)
_ZN52_INTERNAL_7dbc7496_16_ComplexKernel_cu_b2145a98_31104cuda3std3__419piecewise_constructE:
	.zero		1
	.type		_ZN52_INTERNAL_7dbc7496_16_ComplexKernel_cu_b2145a98_31104cuda3std6ranges3__45__cpo5ssizeE,@object
	.size		_ZN52_INTERNAL_7dbc7496_16_ComplexKernel_cu_b2145a98_31104cuda3std6ranges3__45__cpo5ssizeE,(_ZN52_INTERNAL_7dbc7496_16_ComplexKernel_cu_b2145a98_31104cuda3std3__45__cpo3endE - _ZN52_INTERNAL_7dbc7496_16_ComplexKernel_cu_b2145a98_31104cuda3std6ranges3__45__cpo5ssizeE)
_ZN52_INTERNAL_7dbc7496_16_ComplexKernel_cu_b2145a98_31104cuda3std6ranges3__45__cpo5ssizeE:
	.zero		1
	.type		_ZN52_INTERNAL_7dbc7496_16_ComplexKernel_cu_b2145a98_31104cuda3std3__45__cpo3endE,@object
	.size		_ZN52_INTERNAL_7dbc7496_16_ComplexKernel_cu_b2145a98_31104cuda3std3__45__cpo3endE,(_ZN52_INTERNAL_7dbc7496_16_ComplexKernel_cu_b2145a98_31104cuda3std6ranges3__45__cpo4cendE - _ZN52_INTERNAL_7dbc7496_16_ComplexKernel_cu_b2145a98_31104cuda3std3__45__cpo3endE)
_ZN52_INTERNAL_7dbc7496_16_ComplexKernel_cu_b2145a98_31104cuda3std3__45__cpo3endE:
	.zero		1
	.type		_ZN52_INTERNAL_7dbc7496_16_ComplexKernel_cu_b2145a98_31104cuda3std6ranges3__45__cpo4cendE,@object
	.size		_ZN52_INTERNAL_7dbc7496_16_ComplexKernel_cu_b2145a98_31104cuda3std6ranges3__45__cpo4cendE,(_ZN52_INTERNAL_7dbc7496_16_ComplexKernel_cu_b2145a98_31104cuda3std3__45__cpo4rendE - _ZN52_INTERNAL_7dbc7496_16_ComplexKernel_cu_b2145a98_31104cuda3std6ranges3__45__cpo4cendE)
_ZN52_INTERNAL_7dbc7496_16_ComplexKernel_cu_b2145a98_31104cuda3std6ranges3__45__cpo4cendE:
	.zero		1
	.type		_ZN52_INTERNAL_7dbc7496_16_ComplexKernel_cu_b2145a98_31104cuda3std3__45__cpo4rendE,@object
	.size		_ZN52_INTERNAL_7dbc7496_16_ComplexKernel_cu_b2145a98_31104cuda3std3__45__cpo4rendE,(_ZN52_INTERNAL_7dbc7496_16_ComplexKernel_cu_b2145a98_31104cuda3std6ranges3__45__cpo4prevE - _ZN52_INTERNAL_7dbc7496_16_ComplexKernel_cu_b2145a98_31104cuda3std3__45__cpo4rendE)
_ZN52_INTERNAL_7dbc7496_16_ComplexKernel_cu_b2145a98_31104cuda3std3__45__cpo4rendE:
	.zero		1
	.type		_ZN52_INTERNAL_7dbc7496_16_ComplexKernel_cu_b2145a98_31104cuda3std6ranges3__45__cpo4prevE,@object
	.size		_ZN52_INTERNAL_7dbc7496_16_ComplexKernel_cu_b2145a98_31104cuda3std6ranges3__45__cpo4prevE,(_ZN52_INTERNAL_7dbc7496_16_ComplexKernel_cu_b2145a98_31104cuda3std6ranges3__45__cpo9iter_moveE - _ZN52_INTERNAL_7dbc7496_16_ComplexKernel_cu_b2145a98_31104cuda3std6ranges3__45__cpo4prevE)
_ZN52_INTERNAL_7dbc7496_16_ComplexKernel_cu_b2145a98_31104cuda3std6ranges3__45__cpo4prevE:
	.zero		1
	.type		_ZN52_INTERNAL_7dbc7496_16_ComplexKernel_cu_b2145a98_31104cuda3std6ranges3__45__cpo9iter_moveE,@object
	.size		_ZN52_INTERNAL_7dbc7496_16_ComplexKernel_cu_b2145a98_31104cuda3std6ranges3__45__cpo9iter_moveE,(.L_19 - _ZN52_INTERNAL_7dbc7496_16_ComplexKernel_cu_b2145a98_31104cuda3std6ranges3__45__cpo9iter_moveE)
_ZN52_INTERNAL_7dbc7496_16_ComplexKernel_cu_b2145a98_31104cuda3std6ranges3__45__cpo9iter_moveE:
	.zero		1
.L_19:


//--------------------- .nv.constant0._ZN2at6native18elementwise_kernelILi128ELi4EZNS0_15gpu_kernel_implIZZZNS0_54_GLOBAL__N__7dbc7496_16_ComplexKernel_cu_b2145a98_311017polar_kernel_cudaERNS_14TensorIteratorEENKUlvE_clEvENKUlvE0_clEvEUlffE_EEvRNS_18TensorIteratorBaseERKT_EUliE_EEviT1_ --------------------------
	.section	.nv.constant0._ZN2at6native18elementwise_kernelILi128ELi4EZNS0_15gpu_kernel_implIZZZNS0_54_GLOBAL__N__7dbc7496_16_ComplexKernel_cu_b2145a98_311017polar_kernel_cudaERNS_14TensorIteratorEENKUlvE_clEvENKUlvE0_clEvEUlffE_EEvRNS_18TensorIteratorBaseERKT_EUliE_EEviT1_,"a",@progbits
	.sectionflags	@""
	.align	4
.nv.constant0._ZN2at6native18elementwise_kernelILi128ELi4EZNS0_15gpu_kernel_implIZZZNS0_54_GLOBAL__N__7dbc7496_16_ComplexKernel_cu_b2145a98_311017polar_kernel_cudaERNS_14TensorIteratorEENKUlvE_clEvENKUlvE0_clEvEUlffE_EEvRNS_18TensorIteratorBaseERKT_EUliE_EEviT1_:
	.zero		1184


//--------------------- .nv.constant0._ZN2at6native27unrolled_elementwise_kernelIZZZNS0_54_GLOBAL__N__7dbc7496_16_ComplexKernel_cu_b2145a98_311017polar_kernel_cudaERNS_14TensorIteratorEENKUlvE_clEvENKUlvE0_clEvEUlffE_St5arrayIPcLm3EELi4E23TrivialOffsetCalculatorILi2EjESB_ILi1EjENS0_6memory12LoadWithCastILi2EEENSE_13StoreWithCastILi1EEEEEviT_T0_T2_T3_T4_T5_ --------------------------
	.section	.nv.constant0._ZN2at6native27unrolled_elementwise_kernelIZZZNS0_54_GLOBAL__N__7dbc7496_16_ComplexKernel_cu_b2145a98_311017polar_kernel_cudaERNS_14TensorIteratorEENKUlvE_clEvENKUlvE0_clEvEUlffE_St5arrayIPcLm3EELi4E23TrivialOffsetCalculatorILi2EjESB_ILi1EjENS0_6memory12LoadWithCastILi2EEENSE_13StoreWithCastILi1EEEEEviT_T0_T2_T3_T4_T5_,"a",@progbits
	.sectionflags	@""
	.align	4
.nv.constant0._ZN2at6native27unrolled_elementwise_kernelIZZZNS0_54_GLOBAL__N__7dbc7496_16_ComplexKernel_cu_b2145a98_311017polar_kernel_cudaERNS_14TensorIteratorEENKUlvE_clEvENKUlvE0_clEvEUlffE_St5arrayIPcLm3EELi4E23TrivialOffsetCalculatorILi2EjESB_ILi1EjENS0_6memory12LoadWithCastILi2EEENSE_13StoreWithCastILi1EEEEEviT_T0_T2_T3_T4_T5_:
	.zero		584


//--------------------- .nv.constant0._ZN2at6native18elementwise_kernelILi128ELi2EZNS0_22gpu_kernel_impl_nocastIZZZNS0_54_GLOBAL__N__7dbc7496_16_ComplexKernel_cu_b2145a98_311017polar_kernel_cudaERNS_14TensorIteratorEENKUlvE_clEvENKUlvE0_clEvEUlffE_EEvRNS_18TensorIteratorBaseERKT_EUliE_EEviT1_ --------------------------
	.section	.nv.constant0._ZN2at6native18elementwise_kernelILi128ELi2EZNS0_22gpu_kernel_impl_nocastIZZZNS0_54_GLOBAL__N__7dbc7496_16_ComplexKernel_cu_b2145a98_311017polar_kernel_cudaERNS_14TensorIteratorEENKUlvE_clEvENKUlvE0_clEvEUlffE_EEvRNS_18TensorIteratorBaseERKT_EUliE_EEviT1_,"a",@progbits
	.sectionflags	@""
	.align	4
.nv.constant0._ZN2at6native18elementwise_kernelILi128ELi2EZNS0_22gpu_kernel_impl_nocastIZZZNS0_54_GLOBAL__N__7dbc7496_16_ComplexKernel_cu_b2145a98_311017polar_kernel_cudaERNS_14TensorIteratorEENKUlvE_clEvENKUlvE0_clEvEUlffE_EEvRNS_18TensorIteratorBaseERKT_EUliE_EEviT1_:
	.zero		1184


//--------------------- .nv.constant0._ZN2at6native27unrolled_elementwise_kernelIZZZNS0_54_GLOBAL__N__7dbc7496_16_ComplexKernel_cu_b2145a98_311017polar_kernel_cudaERNS_14TensorIteratorEENKUlvE_clEvENKUlvE0_clEvEUlffE_St5arrayIPcLm3EELi4E23TrivialOffsetCalculatorILi2EjESB_ILi1EjENS0_6memory15LoadWithoutCastENSE_16StoreWithoutCastEEEviT_T0_T2_T3_T4_T5_ --------------------------
	.section	.nv.constant0._ZN2at6native27unrolled_elementwise_kernelIZZZNS0_54_GLOBAL__N__7dbc7496_16_ComplexKernel_cu_b2145a98_311017polar_kernel_cudaERNS_14TensorIteratorEENKUlvE_clEvENKUlvE0_clEvEUlffE_St5arrayIPcLm3EELi4E23TrivialOffsetCalculatorILi2EjESB_ILi1EjENS0_6memory15LoadWithoutCastENSE_16StoreWithoutCastEEEviT_T0_T2_T3_T4_T5_,"a",@progbits
	.sectionflags	@""
	.align	4
.nv.constant0._ZN2at6native27unrolled_elementwise_kernelIZZZNS0_54_GLOBAL__N__7dbc7496_16_ComplexKernel_cu_b2145a98_311017polar_kernel_cudaERNS_14TensorIteratorEENKUlvE_clEvENKUlvE0_clEvEUlffE_St5arrayIPcLm3EELi4E23TrivialOffsetCalculatorILi2EjESB_ILi1EjENS0_6memory15LoadWithoutCastENSE_16StoreWithoutCastEEEviT_T0_T2_T3_T4_T5_:
	.zero		564


//--------------------- .nv.constant0._ZN2at6native29vectorized_elementwise_kernelILi2EZZZNS0_54_GLOBAL__N__7dbc7496_16_ComplexKernel_cu_b2145a98_311017polar_kernel_cudaERNS_14TensorIteratorEENKUlvE_clEvENKUlvE0_clEvEUlffE_St5arrayIPcLm3EEEEviT0_T1_ --------------------------
	.section	.nv.constant0._ZN2at6native29vectorized_elementwise_kernelILi2EZZZNS0_54_GLOBAL__N__7dbc7496_16_ComplexKernel_cu_b2145a98_311017polar_kernel_cudaERNS_14TensorIteratorEENKUlvE_clEvENKUlvE0_clEvEUlffE_St5arrayIPcLm3EEEEviT0_T1_,"a",@progbits
	.sectionflags	@""
	.align	4
.nv.constant0._ZN2at6native29vectorized_elementwise_kernelILi2EZZZNS0_54_GLOBAL__N__7dbc7496_16_ComplexKernel_cu_b2145a98_311017polar_kernel_cudaERNS_14TensorIteratorEENKUlvE_clEvENKUlvE0_clEvEUlffE_St5arrayIPcLm3EEEEviT0_T1_:
	.zero		560


//--------------------- .nv.constant0._ZN2at6native29vectorized_elementwise_kernelILi4EZZZNS0_54_GLOBAL__N__7dbc7496_16_ComplexKernel_cu_b2145a98_311017polar_kernel_cudaERNS_14TensorIteratorEENKUlvE_clEvENKUlvE0_clEvEUlffE_St5arrayIPcLm3EEEEviT0_T1_ --------------------------
	.section	.nv.constant0._ZN2at6native29vectorized_elementwise_kernelILi4EZZZNS0_54_GLOBAL__N__7dbc7496_16_ComplexKernel_cu_b2145a98_311017polar_kernel_cudaERNS_14TensorIteratorEENKUlvE_clEvENKUlvE0_clEvEUlffE_St5arrayIPcLm3EEEEviT0_T1_,"a",@progbits
	.sectionflags	@""
	.align	4
.nv.constant0._ZN2at6native29vectorized_elementwise_kernelILi4EZZZNS0_54_GLOBAL__N__7dbc7496_16_ComplexKernel_cu_b2145a98_311017polar_kernel_cudaERNS_14TensorIteratorEENKUlvE_clEvENKUlvE0_clEvEUlffE_St5arrayIPcLm3EEEEviT0_T1_:
	.zero		560


//--------------------- .nv.constant0._ZN2at6native29vectorized_elementwise_kernelILi8EZZZNS0_54_GLOBAL__N__7dbc7496_16_ComplexKernel_cu_b2145a98_311017polar_kernel_cudaERNS_14TensorIteratorEENKUlvE_clEvENKUlvE0_clEvEUlffE_St5arrayIPcLm3EEEEviT0_T1_ --------------------------
	.section	.nv.constant0._ZN2at6native29vectorized_elementwise_kernelILi8EZZZNS0_54_GLOBAL__N__7dbc7496_16_ComplexKernel_cu_b2145a98_311017polar_kernel_cudaERNS_14TensorIteratorEENKUlvE_clEvENKUlvE0_clEvEUlffE_St5arrayIPcLm3EEEEviT0_T1_,"a",@progbits
	.sectionflags	@""
	.align	4
.nv.constant0._ZN2at6native29vectorized_elementwise_kernelILi8EZZZNS0_54_GLOBAL__N__7dbc7496_16_ComplexKernel_cu_b2145a98_311017polar_kernel_cudaERNS_14TensorIteratorEENKUlvE_clEvENKUlvE0_clEvEUlffE_St5arrayIPcLm3EEEEviT0_T1_:
	.zero		560


//--------------------- .nv.constant0._ZN2at6native18elementwise_kernelILi128ELi4EZNS0_15gpu_kernel_implIZZZNS0_54_GLOBAL__N__7dbc7496_16_ComplexKernel_cu_b2145a98_311017polar_kernel_cudaERNS_14TensorIteratorEENKUlvE_clEvENKUlvE_clEvEUlddE_EEvRNS_18TensorIteratorBaseERKT_EUliE_EEviT1_ --------------------------
	.section	.nv.constant0._ZN2at6native18elementwise_kernelILi128ELi4EZNS0_15gpu_kernel_implIZZZNS0_54_GLOBAL__N__7dbc7496_16_ComplexKernel_cu_b2145a98_311017polar_kernel_cudaERNS_14TensorIteratorEENKUlvE_clEvENKUlvE_clEvEUlddE_EEvRNS_18TensorIteratorBaseERKT_EUliE_EEviT1_,"a",@progbits
	.sectionflags	@""
	.align	4
.nv.constant0._ZN2at6native18elementwise_kernelILi128ELi4EZNS0_15gpu_kernel_implIZZZNS0_54_GLOBAL__N__7dbc7496_16_ComplexKernel_cu_b2145a98_311017polar_kernel_cudaERNS_14TensorIteratorEENKUlvE_clEvENKUlvE_clEvEUlddE_EEvRNS_18TensorIteratorBaseERKT_EUliE_EEviT1_:
	.zero		1184


//--------------------- .nv.constant0._ZN2at6native27unrolled_elementwise_kernelIZZZNS0_54_GLOBAL__N__7dbc7496_16_ComplexKernel_cu_b2145a98_311017polar_kernel_cudaERNS_14TensorIteratorEENKUlvE_clEvENKUlvE_clEvEUlddE_St5arrayIPcLm3EELi4E23TrivialOffsetCalculatorILi2EjESB_ILi1EjENS0_6memory12LoadWithCastILi2EEENSE_13StoreWithCastILi1EEEEEviT_T0_T2_T3_T4_T5_ --------------------------
	.section	.nv.constant0._ZN2at6native27unrolled_elementwise_kernelIZZZNS0_54_GLOBAL__N__7dbc7496_16_ComplexKernel_cu_b2145a98_311017polar_kernel_cudaERNS_14TensorIteratorEENKUlvE_clEvENKUlvE_clEvEUlddE_St5arrayIPcLm3EELi4E23TrivialOffsetCalculatorILi2EjESB_ILi1EjENS0_6memory12LoadWithCastILi2EEENSE_13StoreWithCastILi1EEEEEviT_T0_T2_T3_T4_T5_,"a",@progbits
	.sectionflags	@""
	.align	4
.nv.constant0._ZN2at6native27unrolled_elementwise_kernelIZZZNS0_54_GLOBAL__N__7dbc7496_16_ComplexKernel_cu_b2145a98_311017polar_kernel_cudaERNS_14TensorIteratorEENKUlvE_clEvENKUlvE_clEvEUlddE_St5arrayIPcLm3EELi4E23TrivialOffsetCalculatorILi2EjESB_ILi1EjENS0_6memory12LoadWithCastILi2EEENSE_13StoreWithCastILi1EEEEEviT_T0_T2_T3_T4_T5_:
	.zero		584


//--------------------- .nv.constant0._ZN2at6native18elementwise_kernelILi128ELi2EZNS0_22gpu_kernel_impl_nocastIZZZNS0_54_GLOBAL__N__7dbc7496_16_ComplexKernel_cu_b2145a98_311017polar_kernel_cudaERNS_14TensorIteratorEENKUlvE_clEvENKUlvE_clEvEUlddE_EEvRNS_18TensorIteratorBaseERKT_EUliE_EEviT1_ --------------------------
	.section	.nv.constant0._ZN2at6native18elementwise_kernelILi128ELi2EZNS0_22gpu_kernel_impl_nocastIZZZNS0_54_GLOBAL__N__7dbc7496_16_ComplexKernel_cu_b2145a98_311017polar_kernel_cudaERNS_14TensorIteratorEENKUlvE_clEvENKUlvE_clEvEUlddE_EEvRNS_18TensorIteratorBaseERKT_EUliE_EEviT1_,"a",@progbits
	.sectionflags	@""
	.align	4
.nv.constant0._ZN2at6native18elementwise_kernelILi128ELi2EZNS0_22gpu_kernel_impl_nocastIZZZNS0_54_GLOBAL__N__7dbc7496_16_ComplexKernel_cu_b2145a98_311017polar_kernel_cudaERNS_14TensorIteratorEENKUlvE_clEvENKUlvE_clEvEUlddE_EEvRNS_18TensorIteratorBaseERKT_EUliE_EEviT1_:
	.zero		1184


//--------------------- .nv.constant0._ZN2at6native27unrolled_elementwise_kernelIZZZNS0_54_GLOBAL__N__7dbc7496_16_ComplexKernel_cu_b2145a98_311017polar_kernel_cudaERNS_14TensorIteratorEENKUlvE_clEvENKUlvE_clEvEUlddE_St5arrayIPcLm3EELi4E23TrivialOffsetCalculatorILi2EjESB_ILi1EjENS0_6memory15LoadWithoutCastENSE_16StoreWithoutCastEEEviT_T0_T2_T3_T4_T5_ --------------------------
	.section	.nv.constant0._ZN2at6native27unrolled_elementwise_kernelIZZZNS0_54_GLOBAL__N__7dbc7496_16_ComplexKernel_cu_b2145a98_311017polar_kernel_cudaERNS_14TensorIteratorEENKUlvE_clEvENKUlvE_clEvEUlddE_St5arrayIPcLm3EELi4E23TrivialOffsetCalculatorILi2EjESB_ILi1EjENS0_6memory15LoadWithoutCastENSE_16StoreWithoutCastEEEviT_T0_T2_T3_T4_T5_,"a",@progbits
	.sectionflags	@""
	.align	4
.nv.constant0._ZN2at6native27unrolled_elementwise_kernelIZZZNS0_54_GLOBAL__N__7dbc7496_16_ComplexKernel_cu_b2145a98_311017polar_kernel_cudaERNS_14TensorIteratorEENKUlvE_clEvENKUlvE_clEvEUlddE_St5arrayIPcLm3EELi4E23TrivialOffsetCalculatorILi2EjESB_ILi1EjENS0_6memory15LoadWithoutCastENSE_16StoreWithoutCastEEEviT_T0_T2_T3_T4_T5_:
	.zero		564


//--------------------- .nv.constant0._ZN2at6native29vectorized_elementwise_kernelILi2EZZZNS0_54_GLOBAL__N__7dbc7496_16_ComplexKernel_cu_b2145a98_311017polar_kernel_cudaERNS_14TensorIteratorEENKUlvE_clEvENKUlvE_clEvEUlddE_St5arrayIPcLm3EEEEviT0_T1_ --------------------------
	.section	.nv.constant0._ZN2at6native29vectorized_elementwise_kernelILi2EZZZNS0_54_GLOBAL__N__7dbc7496_16_ComplexKernel_cu_b2145a98_311017polar_kernel_cudaERNS_14TensorIteratorEENKUlvE_clEvENKUlvE_clEvEUlddE_St5arrayIPcLm3EEEEviT0_T1_,"a",@progbits
	.sectionflags	@""
	.align	4
.nv.constant0._ZN2at6native29vectorized_elementwise_kernelILi2EZZZNS0_54_GLOBAL__N__7dbc7496_16_ComplexKernel_cu_b2145a98_311017polar_kernel_cudaERNS_14TensorIteratorEENKUlvE_clEvENKUlvE_clEvEUlddE_St5arrayIPcLm3EEEEviT0_T1_:
	.zero		560


//--------------------- .nv.constant0._ZN2at6native29vectorized_elementwise_kernelILi4EZZZNS0_54_GLOBAL__N__7dbc7496_16_ComplexKernel_cu_b2145a98_311017polar_kernel_cudaERNS_14TensorIteratorEENKUlvE_clEvENKUlvE_clEvEUlddE_St5arrayIPcLm3EEEEviT0_T1_ --------------------------
	.section	.nv.constant0._ZN2at6native29vectorized_elementwise_kernelILi4EZZZNS0_54_GLOBAL__N__7dbc7496_16_ComplexKernel_cu_b2145a98_311017polar_kernel_cudaERNS_14TensorIteratorEENKUlvE_clEvENKUlvE_clEvEUlddE_St5arrayIPcLm3EEEEviT0_T1_,"a",@progbits
	.sectionflags	@""
	.align	4
.nv.constant0._ZN2at6native29vectorized_elementwise_kernelILi4EZZZNS0_54_GLOBAL__N__7dbc7496_16_ComplexKernel_cu_b2145a98_311017polar_kernel_cudaERNS_14TensorIteratorEENKUlvE_clEvENKUlvE_clEvEUlddE_St5arrayIPcLm3EEEEviT0_T1_:
	.zero		560


//--------------------- .nv.constant0._ZN2at6native29vectorized_elementwise_kernelILi8EZZZNS0_54_GLOBAL__N__7dbc7496_16_ComplexKernel_cu_b2145a98_311017polar_kernel_cudaERNS_14TensorIteratorEENKUlvE_clEvENKUlvE_clEvEUlddE_St5arrayIPcLm3EEEEviT0_T1_ --------------------------
	.section	.nv.constant0._ZN2at6native29vectorized_elementwise_kernelILi8EZZZNS0_54_GLOBAL__N__7dbc7496_16_ComplexKernel_cu_b2145a98_311017polar_kernel_cudaERNS_14TensorIteratorEENKUlvE_clEvENKUlvE_clEvEUlddE_St5arrayIPcLm3EEEEviT0_T1_,"a",@progbits
	.sectionflags	@""
	.align	4
.nv.constant0._ZN2at6native29vectorized_elementwise_kernelILi8EZZZNS0_54_GLOBAL__N__7dbc7496_16_ComplexKernel_cu_b2145a98_311017polar_kernel_cudaERNS_14TensorIteratorEENKUlvE_clEvENKUlvE_clEvEUlddE_St5arrayIPcLm3EEEEviT0_T1_:
	.zero		560


//--------------------- .nv.constant0._ZN2at6native18elementwise_kernelILi128ELi4EZNS0_15gpu_kernel_implIZZZNS0_54_GLOBAL__N__7dbc7496_16_ComplexKernel_cu_b2145a98_311019complex_kernel_cudaERNS_14TensorIteratorEENKUlvE_clEvENKUlvE1_clEvEUlN3c104HalfES9_E_EEvRNS_18TensorIteratorBaseERKT_EUliE_EEviT1_ --------------------------
	.section	.nv.constant0._ZN2at6native18elementwise_kernelILi128ELi4EZNS0_15gpu_kernel_implIZZZNS0_54_GLOBAL__N__7dbc7496_16_ComplexKernel_cu_b2145a98_311019complex_kernel_cudaERNS_14TensorIteratorEENKUlvE_clEvENKUlvE1_clEvEUlN3c104HalfES9_E_EEvRNS_18TensorIteratorBaseERKT_EUliE_EEviT1_,"a",@progbits
	.sectionflags	@""
	.align	4
.nv.constant0._ZN2at6native18elementwise_kernelILi128ELi4EZNS0_15gpu_kernel_implIZZZNS0_54_GLOBAL__N__7dbc7496_16_ComplexKernel_cu_b2145a98_311019complex_kernel_cudaERNS_14TensorIteratorEENKUlvE_clEvENKUlvE1_clEvEUlN3c104HalfES9_E_EEvRNS_18TensorIteratorBaseERKT_EUliE_EEviT1_:
	.zero		1184


//--------------------- .nv.constant0._ZN2at6native27unrolled_elementwise_kernelIZZZNS0_54_GLOBAL__N__7dbc7496_16_ComplexKernel_cu_b2145a98_311019complex_kernel_cudaERNS_14TensorIteratorEENKUlvE_clEvENKUlvE1_clEvEUlN3c104HalfES8_E_St5arrayIPcLm3EELi4E23TrivialOffsetCalculatorILi2EjESD_ILi1EjENS0_6memory12LoadWithCastILi2EEENSG_13StoreWithCastILi1EEEEEviT_T0_T2_T3_T4_T5_ --------------------------
	.section	.nv.constant0._ZN2at6native27unrolled_elementwise_kernelIZZZNS0_54_GLOBAL__N__7dbc7496_16_ComplexKernel_cu_b2145a98_311019complex_kernel_cudaERNS_14TensorIteratorEENKUlvE_clEvENKUlvE1_clEvEUlN3c104HalfES8_E_St5arrayIPcLm3EELi4E23TrivialOffsetCalculatorILi2EjESD_ILi1EjENS0_6memory12LoadWithCastILi2EEENSG_13StoreWithCastILi1EEEEEviT_T0_T2_T3_T4_T5_,"a",@progbits
	.sectionflags	@""
	.align	4
.nv.constant0._ZN2at6native27unrolled_elementwise_kernelIZZZNS0_54_GLOBAL__N__7dbc7496_16_ComplexKernel_cu_b2145a98_311019complex_kernel_cudaERNS_14TensorIteratorEENKUlvE_clEvENKUlvE1_clEvEUlN3c104HalfES8_E_St5arrayIPcLm3EELi4E23TrivialOffsetCalculatorILi2EjESD_ILi1EjENS0_6memory12LoadWithCastILi2EEENSG_13StoreWithCastILi1EEEEEviT_T0_T2_T3_T4_T5_:
	.zero		584


//--------------------- .nv.constant0._ZN2at6native18elementwise_kernelILi128ELi2EZNS0_22gpu_kernel_impl_nocastIZZZNS0_54_GLOBAL__N__7dbc7496_16_ComplexKernel_cu_b2145a98_311019complex_kernel_cudaERNS_14TensorIteratorEENKUlvE_clEvENKUlvE1_clEvEUlN3c104HalfES9_E_EEvRNS_18TensorIteratorBaseERKT_EUliE_EEviT1_ --------------------------
	.section	.nv.constant0._ZN2at6native18elementwise_kernelILi128ELi2EZNS0_22gpu_kernel_impl_nocastIZZZNS0_54_GLOBAL__N__7dbc7496_16_ComplexKernel_cu_b2145a98_311019complex_kernel_cudaERNS_14TensorIteratorEENKUlvE_clEvENKUlvE1_clEvEUlN3c104HalfES9_E_EEvRNS_18TensorIteratorBaseERKT_EUliE_EEviT1_,"a",@progbits
	.sectionflags	@""
	.align	4
.nv.constant0._ZN2at6native18elementwise_kernelILi128ELi2EZNS0_22gpu_kernel_impl_nocastIZZZNS0_54_GLOBAL__N__7dbc7496_16_ComplexKernel_cu_b2145a98_311019complex_kernel_cudaERNS_14TensorIteratorEENKUlvE_clEvENKUlvE1_clEvEUlN3c104HalfES9_E_EEvRNS_18TensorIteratorBaseERKT_EUliE_EEviT1_:
	.zero		1184


//--------------------- .nv.constant0._ZN2at6native27unrolled_elementwise_kernelIZZZNS0_54_GLOBAL__N__7dbc7496_16_ComplexKernel_cu_b2145a98_311019complex_kernel_cudaERNS_14TensorIteratorEENKUlvE_clEvENKUlvE1_clEvEUlN3c104HalfES8_E_St5arrayIPcLm3EELi4E23TrivialOffsetCalculatorILi2EjESD_ILi1EjENS0_6memory15LoadWithoutCastENSG_16StoreWithoutCastEEEviT_T0_T2_T3_T4_T5_ --------------------------
	.section	.nv.constant0._ZN2at6native27unrolled_elementwise_kernelIZZZNS0_54_GLOBAL__N__7dbc7496_16_ComplexKernel_cu_b2145a98_311019complex_kernel_cudaERNS_14TensorIteratorEENKUlvE_clEvENKUlvE1_clEvEUlN3c104HalfES8_E_St5arrayIPcLm3EELi4E23TrivialOffsetCalculatorILi2EjESD_ILi1EjENS0_6memory15LoadWithoutCastENSG_16StoreWithoutCastEEEviT_T0_T2_T3_T4_T5_,"a",@progbits
	.sectionflags	@""
	.align	4
.nv.constant0._ZN2at6native27unrolled_elementwise_kernelIZZZNS0_54_GLOBAL__N__7dbc7496_16_ComplexKernel_cu_b2145a98_311019complex_kernel_cudaERNS_14TensorIteratorEENKUlvE_clEvENKUlvE1_clEvEUlN3c104HalfES8_E_St5arrayIPcLm3EELi4E23TrivialOffsetCalculatorILi2EjESD_ILi1EjENS0_6memory15LoadWithoutCastENSG_16StoreWithoutCastEEEviT_T0_T2_T3_T4_T5_:
	.zero		564


//--------------------- .nv.constant0._ZN2at6native29vectorized_elementwise_kernelILi2EZZZNS0_54_GLOBAL__N__7dbc7496_16_ComplexKernel_cu_b2145a98_311019complex_kernel_cudaERNS_14TensorIteratorEENKUlvE_clEvENKUlvE1_clEvEUlN3c104HalfES8_E_St5arrayIPcLm3EEEEviT0_T1_ --------------------------
	.section	.nv.constant0._ZN2at6native29vectorized_elementwise_kernelILi2EZZZNS0_54_GLOBAL__N__7dbc7496_16_ComplexKernel_cu_b2145a98_311019complex_kernel_cudaERNS_14TensorIteratorEENKUlvE_clEvENKUlvE1_clEvEUlN3c104HalfES8_E_St5arrayIPcLm3EEEEviT0_T1_,"a",@progbits
	.sectionflags	@""
	.align	4
.nv.constant0._ZN2at6native29vectorized_elementwise_kernelILi2EZZZNS0_54_GLOBAL__N__7dbc7496_16_ComplexKernel_cu_b2145a98_311019complex_kernel_cudaERNS_14TensorIteratorEENKUlvE_clEvENKUlvE1_clEvEUlN3c104HalfES8_E_St5arrayIPcLm3EEEEviT0_T1_:
	.zero		560


//--------------------- .nv.constant0._ZN2at6native29vectorized_elementwise_kernelILi4EZZZNS0_54_GLOBAL__N__7dbc7496_16_ComplexKernel_cu_b2145a98_311019complex_kernel_cudaERNS_14TensorIteratorEENKUlvE_clEvENKUlvE1_clEvEUlN3c104HalfES8_E_St5arrayIPcLm3EEEEviT0_T1_ --------------------------
	.section	.nv.constant0._ZN2at6native29vectorized_elementwise_kernelILi4EZZZNS0_54_GLOBAL__N__7dbc7496_16_ComplexKernel_cu_b2145a98_311019complex_kernel_cudaERNS_14TensorIteratorEENKUlvE_clEvENKUlvE1_clEvEUlN3c104HalfES8_E_St5arrayIPcLm3EEEEviT0_T1_,"a",@progbits
	.sectionflags	@""
	.align	4
.nv.constant0._ZN2at6native29vectorized_elementwise_kernelILi4EZZZNS0_54_GLOBAL__N__7dbc7496_16_ComplexKernel_cu_b2145a98_311019complex_kernel_cudaERNS_14TensorIteratorEENKUlvE_clEvENKUlvE1_clEvEUlN3c104HalfES8_E_St5arrayIPcLm3EEEEviT0_T1_:
	.zero		560


//--------------------- .nv.constant0._ZN2at6native29vectorized_elementwise_kernelILi8EZZZNS0_54_GLOBAL__N__7dbc7496_16_ComplexKernel_cu_b2145a98_311019complex_kernel_cudaERNS_14TensorIteratorEENKUlvE_clEvENKUlvE1_clEvEUlN3c104HalfES8_E_St5arrayIPcLm3EEEEviT0_T1_ --------------------------
	.section	.nv.constant0._ZN2at6native29vectorized_elementwise_kernelILi8EZZZNS0_54_GLOBAL__N__7dbc7496_16_ComplexKernel_cu_b2145a98_311019complex_kernel_cudaERNS_14TensorIteratorEENKUlvE_clEvENKUlvE1_clEvEUlN3c104HalfES8_E_St5arrayIPcLm3EEEEviT0_T1_,"a",@progbits
	.sectionflags	@""
	.align	4
.nv.constant0._ZN2at6native29vectorized_elementwise_kernelILi8EZZZNS0_54_GLOBAL__N__7dbc7496_16_ComplexKernel_cu_b2145a98_311019complex_kernel_cudaERNS_14TensorIteratorEENKUlvE_clEvENKUlvE1_clEvEUlN3c104HalfES8_E_St5arrayIPcLm3EEEEviT0_T1_:
	.zero		560


//--------------------- .nv.constant0._ZN2at6native18elementwise_kernelILi128ELi4EZNS0_15gpu_kernel_implIZZZNS0_54_GLOBAL__N__7dbc7496_16_ComplexKernel_cu_b2145a98_311019complex_kernel_cudaERNS_14TensorIteratorEENKUlvE_clEvENKUlvE0_clEvEUlffE_EEvRNS_18TensorIteratorBaseERKT_EUliE_EEviT1_ --------------------------
	.section	.nv.constant0._ZN2at6native18elementwise_kernelILi128ELi4EZNS0_15gpu_kernel_implIZZZNS0_54_GLOBAL__N__7dbc7496_16_ComplexKernel_cu_b2145a98_311019complex_kernel_cudaERNS_14TensorIteratorEENKUlvE_clEvENKUlvE0_clEvEUlffE_EEvRNS_18TensorIteratorBaseERKT_EUliE_EEviT1_,"a",@progbits
	.sectionflags	@""
	.align	4
.nv.constant0._ZN2at6native18elementwise_kernelILi128ELi4EZNS0_15gpu_kernel_implIZZZNS0_54_GLOBAL__N__7dbc7496_16_ComplexKernel_cu_b2145a98_311019complex_kernel_cudaERNS_14TensorIteratorEENKUlvE_clEvENKUlvE0_clEvEUlffE_EEvRNS_18TensorIteratorBaseERKT_EUliE_EEviT1_:
	.zero		1184


//--------------------- .nv.constant0._ZN2at6native27unrolled_elementwise_kernelIZZZNS0_54_GLOBAL__N__7dbc7496_16_ComplexKernel_cu_b2145a98_311019complex_kernel_cudaERNS_14TensorIteratorEENKUlvE_clEvENKUlvE0_clEvEUlffE_St5arrayIPcLm3EELi4E23TrivialOffsetCalculatorILi2EjESB_ILi1EjENS0_6memory12LoadWithCastILi2EEENSE_13StoreWithCastILi1EEEEEviT_T0_T2_T3_T4_T5_ --------------------------
	.section	.nv.constant0._ZN2at6native27unrolled_elementwise_kernelIZZZNS0_54_GLOBAL__N__7dbc7496_16_ComplexKernel_cu_b2145a98_311019complex_kernel_cudaERNS_14TensorIteratorEENKUlvE_clEvENKUlvE0_clEvEUlffE_St5arrayIPcLm3EELi4E23TrivialOffsetCalculatorILi2EjESB_ILi1EjENS0_6memory12LoadWithCastILi2EEENSE_13StoreWithCastILi1EEEEEviT_T0_T2_T3_T4_T5_,"a",@progbits
	.sectionflags	@""
	.align	4
.nv.constant0._ZN2at6native27unrolled_elementwise_kernelIZZZNS0_54_GLOBAL__N__7dbc7496_16_ComplexKernel_cu_b2145a98_311019complex_kernel_cudaERNS_14TensorIteratorEENKUlvE_clEvENKUlvE0_clEvEUlffE_St5arrayIPcLm3EELi4E23TrivialOffsetCalculatorILi2EjESB_ILi1EjENS0_6memory12LoadWithCastILi2EEENSE_13StoreWithCastILi1EEEEEviT_T0_T2_T3_T4_T5_:
	.zero		584


//--------------------- .nv.constant0._ZN2at6native18elementwise_kernelILi128ELi2EZNS0_22gpu_kernel_impl_nocastIZZZNS0_54_GLOBAL__N__7dbc7496_16_ComplexKernel_cu_b2145a98_311019complex_kernel_cudaERNS_14TensorIteratorEENKUlvE_clEvENKUlvE0_clEvEUlffE_EEvRNS_18TensorIteratorBaseERKT_EUliE_EEviT1_ --------------------------
	.section	.nv.constant0._ZN2at6native18elementwise_kernelILi128ELi2EZNS0_22gpu_kernel_impl_nocastIZZZNS0_54_GLOBAL__N__7dbc7496_16_ComplexKernel_cu_b2145a98_311019complex_kernel_cudaERNS_14TensorIteratorEENKUlvE_clEvENKUlvE0_clEvEUlffE_EEvRNS_18TensorIteratorBaseERKT_EUliE_EEviT1_,"a",@progbits
	.sectionflags	@""
	.align	4
.nv.constant0._ZN2at6native18elementwise_kernelILi128ELi2EZNS0_22gpu_kernel_impl_nocastIZZZNS0_54_GLOBAL__N__7dbc7496_16_ComplexKernel_cu_b2145a98_311019complex_kernel_cudaERNS_14TensorIteratorEENKUlvE_clEvENKUlvE0_clEvEUlffE_EEvRNS_18TensorIteratorBaseERKT_EUliE_EEviT1_:
	.zero		1184


//--------------------- .nv.constant0._ZN2at6native27unrolled_elementwise_kernelIZZZNS0_54_GLOBAL__N__7dbc7496_16_ComplexKernel_cu_b2145a98_311019complex_kernel_cudaERNS_14TensorIteratorEENKUlvE_clEvENKUlvE0_clEvEUlffE_St5arrayIPcLm3EELi4E23TrivialOffsetCalculatorILi2EjESB_ILi1EjENS0_6memory15LoadWithoutCastENSE_16StoreWithoutCastEEEviT_T0_T2_T3_T4_T5_ --------------------------
	.section	.nv.constant0._ZN2at6native27unrolled_elementwise_kernelIZZZNS0_54_GLOBAL__N__7dbc7496_16_ComplexKernel_cu_b2145a98_311019complex_kernel_cudaERNS_14TensorIteratorEENKUlvE_clEvENKUlvE0_clEvEUlffE_St5arrayIPcLm3EELi4E23TrivialOffsetCalculatorILi2EjESB_ILi1EjENS0_6memory15LoadWithoutCastENSE_16StoreWithoutCastEEEviT_T0_T2_T3_T4_T5_,"a",@progbits
	.sectionflags	@""
	.align	4
.nv.constant0._ZN2at6native27unrolled_elementwise_kernelIZZZNS0_54_GLOBAL__N__7dbc7496_16_ComplexKernel_cu_b2145a98_311019complex_kernel_cudaERNS_14TensorIteratorEENKUlvE_clEvENKUlvE0_clEvEUlffE_St5arrayIPcLm3EELi4E23TrivialOffsetCalculatorILi2EjESB_ILi1EjENS0_6memory15LoadWithoutCastENSE_16StoreWithoutCastEEEviT_T0_T2_T3_T4_T5_:
	.zero		564


//--------------------- .nv.constant0._ZN2at6native29vectorized_elementwise_kernelILi2EZZZNS0_54_GLOBAL__N__7dbc7496_16_ComplexKernel_cu_b2145a98_311019complex_kernel_cudaERNS_14TensorIteratorEENKUlvE_clEvENKUlvE0_clEvEUlffE_St5arrayIPcLm3EEEEviT0_T1_ --------------------------
	.section	.nv.constant0._ZN2at6native29vectorized_elementwise_kernelILi2EZZZNS0_54_GLOBAL__N__7dbc7496_16_ComplexKernel_cu_b2145a98_311019complex_kernel_cudaERNS_14TensorIteratorEENKUlvE_clEvENKUlvE0_clEvEUlffE_St5arrayIPcLm3EEEEviT0_T1_,"a",@progbits
	.sectionflags	@""
	.align	4
.nv.constant0._ZN2at6native29vectorized_elementwise_kernelILi2EZZZNS0_54_GLOBAL__N__7dbc7496_16_ComplexKernel_cu_b2145a98_311019complex_kernel_cudaERNS_14TensorIteratorEENKUlvE_clEvENKUlvE0_clEvEUlffE_St5arrayIPcLm3EEEEviT0_T1_:
	.zero		560


//--------------------- .nv.constant0._ZN2at6native29vectorized_elementwise_kernelILi4EZZZNS0_54_GLOBAL__N__7dbc7496_16_ComplexKernel_cu_b2145a98_311019complex_kernel_cudaERNS_14TensorIteratorEENKUlvE_clEvENKUlvE0_clEvEUlffE_St5arrayIPcLm3EEEEviT0_T1_ --------------------------
	.section	.nv.constant0._ZN2at6native29vectorized_elementwise_kernelILi4EZZZNS0_54_GLOBAL__N__7dbc7496_16_ComplexKernel_cu_b2145a98_311019complex_kernel_cudaERNS_14TensorIteratorEENKUlvE_clEvENKUlvE0_clEvEUlffE_St5arrayIPcLm3EEEEviT0_T1_,"a",@progbits
	.sectionflags	@""
	.align	4
.nv.constant0._ZN2at6native29vectorized_elementwise_kernelILi4EZZZNS0_54_GLOBAL__N__7dbc7496_16_ComplexKernel_cu_b2145a98_311019complex_kernel_cudaERNS_14TensorIteratorEENKUlvE_clEvENKUlvE0_clEvEUlffE_St5arrayIPcLm3EEEEviT0_T1_:
	.zero		560


//--------------------- .nv.constant0._ZN2at6native29vectorized_elementwise_kernelILi8EZZZNS0_54_GLOBAL__N__7dbc7496_16_ComplexKernel_cu_b2145a98_311019complex_kernel_cudaERNS_14TensorIteratorEENKUlvE_clEvENKUlvE0_clEvEUlffE_St5arrayIPcLm3EEEEviT0_T1_ --------------------------
	.section	.nv.constant0._ZN2at6native29vectorized_elementwise_kernelILi8EZZZNS0_54_GLOBAL__N__7dbc7496_16_ComplexKernel_cu_b2145a98_311019complex_kernel_cudaERNS_14TensorIteratorEENKUlvE_clEvENKUlvE0_clEvEUlffE_St5arrayIPcLm3EEEEviT0_T1_,"a",@progbits
	.sectionflags	@""
	.align	4
.nv.constant0._ZN2at6native29vectorized_elementwise_kernelILi8EZZZNS0_54_GLOBAL__N__7dbc7496_16_ComplexKernel_cu_b2145a98_311019complex_kernel_cudaERNS_14TensorIteratorEENKUlvE_clEvENKUlvE0_clEvEUlffE_St5arrayIPcLm3EEEEviT0_T1_:
	.zero		560


//--------------------- .nv.constant0._ZN2at6native18elementwise_kernelILi128ELi4EZNS0_15gpu_kernel_implIZZZNS0_54_GLOBAL__N__7dbc7496_16_ComplexKernel_cu_b2145a98_311019complex_kernel_cudaERNS_14TensorIteratorEENKUlvE_clEvENKUlvE_clEvEUlddE_EEvRNS_18TensorIteratorBaseERKT_EUliE_EEviT1_ --------------------------
	.section	.nv.constant0._ZN2at6native18elementwise_kernelILi128ELi4EZNS0_15gpu_kernel_implIZZZNS0_54_GLOBAL__N__7dbc7496_16_ComplexKernel_cu_b2145a98_311019complex_kernel_cudaERNS_14TensorIteratorEENKUlvE_clEvENKUlvE_clEvEUlddE_EEvRNS_18TensorIteratorBaseERKT_EUliE_EEviT1_,"a",@progbits
	.sectionflags	@""
	.align	4
.nv.constant0._ZN2at6native18elementwise_kernelILi128ELi4EZNS0_15gpu_kernel_implIZZZNS0_54_GLOBAL__N__7dbc7496_16_ComplexKernel_cu_b2145a98_311019complex_kernel_cudaERNS_14TensorIteratorEENKUlvE_clEvENKUlvE_clEvEUlddE_EEvRNS_18TensorIteratorBaseERKT_EUliE_EEviT1_:
	.zero		1184


//--------------------- .nv.constant0._ZN2at6native27unrolled_elementwise_kernelIZZZNS0_54_GLOBAL__N__7dbc7496_16_ComplexKernel_cu_b2145a98_311019complex_kernel_cudaERNS_14TensorIteratorEENKUlvE_clEvENKUlvE_clEvEUlddE_St5arrayIPcLm3EELi4E23TrivialOffsetCalculatorILi2EjESB_ILi1EjENS0_6memory12LoadWithCastILi2EEENSE_13StoreWithCastILi1EEEEEviT_T0_T2_T3_T4_T5_ --------------------------
	.section	.nv.constant0._ZN2at6native27unrolled_elementwise_kernelIZZZNS0_54_GLOBAL__N__7dbc7496_16_ComplexKernel_cu_b2145a98_311019complex_kernel_cudaERNS_14TensorIteratorEENKUlvE_clEvENKUlvE_clEvEUlddE_St5arrayIPcLm3EELi4E23TrivialOffsetCalculatorILi2EjESB_ILi1EjENS0_6memory12LoadWithCastILi2EEENSE_13StoreWithCastILi1EEEEEviT_T0_T2_T3_T4_T5_,"a",@progbits
	.sectionflags	@""
	.align	4
.nv.constant0._ZN2at6native27unrolled_elementwise_kernelIZZZNS0_54_GLOBAL__N__7dbc7496_16_ComplexKernel_cu_b2145a98_311019complex_kernel_cudaERNS_14TensorIteratorEENKUlvE_clEvENKUlvE_clEvEUlddE_St5arrayIPcLm3EELi4E23TrivialOffsetCalculatorILi2EjESB_ILi1EjENS0_6memory12LoadWithCastILi2EEENSE_13StoreWithCastILi1EEEEEviT_T0_T2_T3_T4_T5_:
	.zero		584


//--------------------- .nv.constant0._ZN2at6native18elementwise_kernelILi128ELi2EZNS0_22gpu_kernel_impl_nocastIZZZNS0_54_GLOBAL__N__7dbc7496_16_ComplexKernel_cu_b2145a98_311019complex_kernel_cudaERNS_14TensorIteratorEENKUlvE_clEvENKUlvE_clEvEUlddE_EEvRNS_18TensorIteratorBaseERKT_EUliE_EEviT1_ --------------------------
	.section	.nv.constant0._ZN2at6native18elementwise_kernelILi128ELi2EZNS0_22gpu_kernel_impl_nocastIZZZNS0_54_GLOBAL__N__7dbc7496_16_ComplexKernel_cu_b2145a98_311019complex_kernel_cudaERNS_14TensorIteratorEENKUlvE_clEvENKUlvE_clEvEUlddE_EEvRNS_18TensorIteratorBaseERKT_EUliE_EEviT1_,"a",@progbits
	.sectionflags	@""
	.align	4
.nv.constant0._ZN2at6native18elementwise_kernelILi128ELi2EZNS0_22gpu_kernel_impl_nocastIZZZNS0_54_GLOBAL__N__7dbc7496_16_ComplexKernel_cu_b2145a98_311019complex_kernel_cudaERNS_14TensorIteratorEENKUlvE_clEvENKUlvE_clEvEUlddE_EEvRNS_18TensorIteratorBaseERKT_EUliE_EEviT1_:
	.zero		1184


//--------------------- .nv.constant0._ZN2at6native27unrolled_elementwise_kernelIZZZNS0_54_GLOBAL__N__7dbc7496_16_ComplexKernel_cu_b2145a98_311019complex_kernel_cudaERNS_14TensorIteratorEENKUlvE_clEvENKUlvE_clEvEUlddE_St5arrayIPcLm3EELi4E23TrivialOffsetCalculatorILi2EjESB_ILi1EjENS0_6memory15LoadWithoutCastENSE_16StoreWithoutCastEEEviT_T0_T2_T3_T4_T5_ --------------------------
	.section	.nv.constant0._ZN2at6native27unrolled_elementwise_kernelIZZZNS0_54_GLOBAL__N__7dbc7496_16_ComplexKernel_cu_b2145a98_311019complex_kernel_cudaERNS_14TensorIteratorEENKUlvE_clEvENKUlvE_clEvEUlddE_St5arrayIPcLm3EELi4E23TrivialOffsetCalculatorILi2EjESB_ILi1EjENS0_6memory15LoadWithoutCastENSE_16StoreWithoutCastEEEviT_T0_T2_T3_T4_T5_,"a",@progbits
	.sectionflags	@""
	.align	4
.nv.constant0._ZN2at6native27unrolled_elementwise_kernelIZZZNS0_54_GLOBAL__N__7dbc7496_16_ComplexKernel_cu_b2145a98_311019complex_kernel_cudaERNS_14TensorIteratorEENKUlvE_clEvENKUlvE_clEvEUlddE_St5arrayIPcLm3EELi4E23TrivialOffsetCalculatorILi2EjESB_ILi1EjENS0_6memory15LoadWithoutCastENSE_16StoreWithoutCastEEEviT_T0_T2_T3_T4_T5_:
	.zero		564


//--------------------- .nv.constant0._ZN2at6native29vectorized_elementwise_kernelILi2EZZZNS0_54_GLOBAL__N__7dbc7496_16_ComplexKernel_cu_b2145a98_311019complex_kernel_cudaERNS_14TensorIteratorEENKUlvE_clEvENKUlvE_clEvEUlddE_St5arrayIPcLm3EEEEviT0_T1_ --------------------------
	.section	.nv.constant0._ZN2at6native29vectorized_elementwise_kernelILi2EZZZNS0_54_GLOBAL__N__7dbc7496_16_ComplexKernel_cu_b2145a98_311019complex_kernel_cudaERNS_14TensorIteratorEENKUlvE_clEvENKUlvE_clEvEUlddE_St5arrayIPcLm3EEEEviT0_T1_,"a",@progbits
	.sectionflags	@""
	.align	4
.nv.constant0._ZN2at6native29vectorized_elementwise_kernelILi2EZZZNS0_54_GLOBAL__N__7dbc7496_16_ComplexKernel_cu_b2145a98_311019complex_kernel_cudaERNS_14TensorIteratorEENKUlvE_clEvENKUlvE_clEvEUlddE_St5arrayIPcLm3EEEEviT0_T1_:
	.zero		560


//--------------------- .nv.constant0._ZN2at6native29vectorized_elementwise_kernelILi4EZZZNS0_54_GLOBAL__N__7dbc7496_16_ComplexKernel_cu_b2145a98_311019complex_kernel_cudaERNS_14TensorIteratorEENKUlvE_clEvENKUlvE_clEvEUlddE_St5arrayIPcLm3EEEEviT0_T1_ --------------------------
	.section	.nv.constant0._ZN2at6native29vectorized_elementwise_kernelILi4EZZZNS0_54_GLOBAL__N__7dbc7496_16_ComplexKernel_cu_b2145a98_311019complex_kernel_cudaERNS_14TensorIteratorEENKUlvE_clEvENKUlvE_clEvEUlddE_St5arrayIPcLm3EEEEviT0_T1_,"a",@progbits
	.sectionflags	@""
	.align	4
.nv.constant0._ZN2at6native29vectorized_elementwise_kernelILi4EZZZNS0_54_GLOBAL__N__7dbc7496_16_ComplexKernel_cu_b2145a98_311019complex_kernel_cudaERNS_14TensorIteratorEENKUlvE_clEvENKUlvE_clEvEUlddE_St5arrayIPcLm3EEEEviT0_T1_:
	.zero		560


//--------------------- .nv.constant0._ZN2at6native29vectorized_elementwise_kernelILi8EZZZNS0_54_GLOBAL__N__7dbc7496_16_ComplexKernel_cu_b2145a98_311019complex_kernel_cudaERNS_14TensorIteratorEENKUlvE_clEvENKUlvE_clEvEUlddE_St5arrayIPcLm3EEEEviT0_T1_ --------------------------
	.section	.nv.constant0._ZN2at6native29vectorized_elementwise_kernelILi8EZZZNS0_54_GLOBAL__N__7dbc7496_16_ComplexKernel_cu_b2145a98_311019complex_kernel_cudaERNS_14TensorIteratorEENKUlvE_clEvENKUlvE_clEvEUlddE_St5arrayIPcLm3EEEEviT0_T1_,"a",@progbits
	.sectionflags	@""
	.align	4
.nv.constant0._ZN2at6native29vectorized_elementwise_kernelILi8EZZZNS0_54_GLOBAL__N__7dbc7496_16_ComplexKernel_cu_b2145a98_311019complex_kernel_cudaERNS_14TensorIteratorEENKUlvE_clEvENKUlvE_clEvEUlddE_St5arrayIPcLm3EEEEviT0_T1_:
	.zero		560


//--------------------- SYMBOLS --------------------------

	.type		.nv.reservedSmem.offset0,@object
	.size		.nv.reservedSmem.offset0,0x4
	.type		__assertfail,@function
